	.target	sm_100a

	.elftype	@"ET_EXEC"


//--------------------- .note.nv.tkinfo           --------------------------
	.section	.note.nv.tkinfo,"",@"SHT_NOTE"
	.sectionflags	@"SHF_NOTE_NV_TKINFO"
	.tkinfo
        /*0018*/ 	.word	0x00000002
        /*0030*/ 	.string	""
        /*0030*/ 	.string	"ptxas"
        /*0030*/ 	.string	"Cuda compilation tools, release 13.0, V13.0.88"
        /*0030*/ 	.string	"Build cuda_13.0.r13.0/compiler.36424714_0"
        /*0030*/ 	.string	"-arch sm_100a -m 64 "



//--------------------- .note.nv.cuinfo           --------------------------
	.section	.note.nv.cuinfo,"",@"SHT_NOTE"
	.sectionflags	@"SHF_NOTE_NV_CUINFO"
        /*0018*/ 	.short	0x0002
        /*001a*/ 	.short	0x0064
        /*001c*/ 	.short	0x0082
	.zero		2


//--------------------- .nv.info                  --------------------------
	.section	.nv.info,"",@"SHT_CUDA_INFO"
	.align	4


	//----- nvinfo : EIATTR_REGCOUNT
	.align		4
        /*0000*/ 	.byte	0x04, 0x2f
        /*0002*/ 	.short	(.L_34 - .L_33)
	.align		4
.L_33:
        /*0004*/ 	.word	index@(_ZN7cutlass13device_kernelINS_4fmha6kernel36Sm100FmhaFwdKernelTmaWarpspecializedIN4cute5tupleIJiiiNS5_IJNS5_IJiiEEEiEEEEEENS1_10collective38Sm100FmhaFwdMainloopTmaWarpspecializedINS_6half_tEffNS5_IJNS4_1CILi256EEENSC_ILi64EEENSC_ILi128EEEEEENS5_IJiNSC_ILi1EEES7_EEENS5_IJiSH_NS5_IJNS5_IJNSC_ILi0EEEiEEEiEEEEEESM_NS9_12ResidualMaskENS5_IJNSC_ILi2EEESH_SH_EEENSC_ILb0EEEEENS9_38Sm100FmhaFwdEpilogueTmaWarpspecializedISB_fNS5_IJSF_SF_SE_EEESI_NS5_IJSH_S7_EEESQ_EENS2_23IndividualTileSchedulerENS2_41Sm100FmhaCtxKernelWarpspecializedScheduleEEEEEvNT_6ParamsE)
        /*0008*/ 	.word	0x00000080


	//----- nvinfo : EIATTR_FRAME_SIZE
	.align		4
.L_34:
        /*000c*/ 	.byte	0x04, 0x11
        /*000e*/ 	.short	(.L_36 - .L_35)
	.align		4
.L_35:
        /*0010*/ 	.word	index@($__internal_3_$__cuda_sm3x_div_rn_noftz_f32_slowpath)
        /*0014*/ 	.word	0x00000018


	//----- nvinfo : EIATTR_FRAME_SIZE
	.align		4
.L_36:
        /*0018*/ 	.byte	0x04, 0x11
        /*001a*/ 	.short	(.L_38 - .L_37)
	.align		4
.L_37:
        /*001c*/ 	.word	index@($__internal_2_$__cuda_sm10x_tcgen05_guardrail_trap_unallocated_columns_being_dealloced)
        /*0020*/ 	.word	0x00000018


	//----- nvinfo : EIATTR_FRAME_SIZE
	.align		4
.L_38:
        /*0024*/ 	.byte	0x04, 0x11
        /*0026*/ 	.short	(.L_40 - .L_39)
	.align		4
.L_39:
        /*0028*/ 	.word	index@($__internal_1_$__cuda_sm10x_tcgen05_guardrail_trap_phase_invalid_during_alloc)
        /*002c*/ 	.word	0x00000018


	//----- nvinfo : EIATTR_FRAME_SIZE
	.align		4
.L_40:
        /*0030*/ 	.byte	0x04, 0x11
        /*0032*/ 	.short	(.L_42 - .L_41)
	.align		4
.L_41:
        /*0034*/ 	.word	index@($__internal_0_$__cuda_sm10x_tcgen05_guardrail_trap_col_being_dealloced_not_returned_by_alloc)
        /*0038*/ 	.word	0x00000018


	//----- nvinfo : EIATTR_FRAME_SIZE
	.align		4
.L_42:
        /*003c*/ 	.byte	0x04, 0x11
        /*003e*/ 	.short	(.L_44 - .L_43)
	.align		4
.L_43:
        /*0040*/ 	.word	index@(_ZN7cutlass13device_kernelINS_4fmha6kernel36Sm100FmhaFwdKernelTmaWarpspecializedIN4cute5tupleIJiiiNS5_IJNS5_IJiiEEEiEEEEEENS1_10collective38Sm100FmhaFwdMainloopTmaWarpspecializedINS_6half_tEffNS5_IJNS4_1CILi256EEENSC_ILi64EEENSC_ILi128EEEEEENS5_IJiNSC_ILi1EEES7_EEENS5_IJiSH_NS5_IJNS5_IJNSC_ILi0EEEiEEEiEEEEEESM_NS9_12ResidualMaskENS5_IJNSC_ILi2EEESH_SH_EEENSC_ILb0EEEEENS9_38Sm100FmhaFwdEpilogueTmaWarpspecializedISB_fNS5_IJSF_SF_SE_EEESI_NS5_IJSH_S7_EEESQ_EENS2_23IndividualTileSchedulerENS2_41Sm100FmhaCtxKernelWarpspecializedScheduleEEEEEvNT_6ParamsE)
        /*0044*/ 	.word	0x00000018


	//----- nvinfo : EIATTR_MIN_STACK_SIZE
	.align		4
.L_44:
        /*0048*/ 	.byte	0x04, 0x12
        /*004a*/ 	.short	(.L_46 - .L_45)
	.align		4
.L_45:
        /*004c*/ 	.word	index@(_ZN7cutlass13device_kernelINS_4fmha6kernel36Sm100FmhaFwdKernelTmaWarpspecializedIN4cute5tupleIJiiiNS5_IJNS5_IJiiEEEiEEEEEENS1_10collective38Sm100FmhaFwdMainloopTmaWarpspecializedINS_6half_tEffNS5_IJNS4_1CILi256EEENSC_ILi64EEENSC_ILi128EEEEEENS5_IJiNSC_ILi1EEES7_EEENS5_IJiSH_NS5_IJNS5_IJNSC_ILi0EEEiEEEiEEEEEESM_NS9_12ResidualMaskENS5_IJNSC_ILi2EEESH_SH_EEENSC_ILb0EEEEENS9_38Sm100FmhaFwdEpilogueTmaWarpspecializedISB_fNS5_IJSF_SF_SE_EEESI_NS5_IJSH_S7_EEESQ_EENS2_23IndividualTileSchedulerENS2_41Sm100FmhaCtxKernelWarpspecializedScheduleEEEEEvNT_6ParamsE)
        /*0050*/ 	.word	0x00000018
.L_46:


//--------------------- .nv.compat                --------------------------
	.section	.nv.compat,"",@"SHT_CUDA_COMPAT_INFO"
	.align	4
        /*0000*/ 	.byte	0x02, 0x09, 0x01, 0x00, 0x02, 0x02, 0x02, 0x00, 0x02, 0x05, 0x05, 0x00, 0x03, 0x07, 0x01, 0x01
        /*0010*/ 	.byte	0x02, 0x03, 0x01, 0x00, 0x02, 0x06, 0x01, 0x00, 0x04, 0x0b, 0x08, 0x00, 0x01, 0x00, 0x00, 0x00
        /*0020*/ 	.byte	0x00, 0x00, 0x00, 0x00


//--------------------- .nv.info._ZN7cutlass13device_kernelINS_4fmha6kernel36Sm100FmhaFwdKernelTmaWarpspecializedIN4cute5tupleIJiiiNS5_IJNS5_IJiiEEEiEEEEEENS1_10collective38Sm100FmhaFwdMainloopTmaWarpspecializedINS_6half_tEffNS5_IJNS4_1CILi256EEENSC_ILi64EEENSC_ILi128EEEEEENS5_IJiNSC_ILi1EEES7_EEENS5_IJiSH_NS5_IJNS5_IJNSC_ILi0EEEiEEEiEEEEEESM_NS9_12ResidualMaskENS5_IJNSC_ILi2EEESH_SH_EEENSC_ILb0EEEEENS9_38Sm100FmhaFwdEpilogueTmaWarpspecializedISB_fNS5_IJSF_SF_SE_EEESI_NS5_IJSH_S7_EEESQ_EENS2_23IndividualTileSchedulerENS2_41Sm100FmhaCtxKernelWarpspecializedScheduleEEEEEvNT_6ParamsE --------------------------
	.section	.nv.info._ZN7cutlass13device_kernelINS_4fmha6kernel36Sm100FmhaFwdKernelTmaWarpspecializedIN4cute5tupleIJiiiNS5_IJNS5_IJiiEEEiEEEEEENS1_10collective38Sm100FmhaFwdMainloopTmaWarpspecializedINS_6half_tEffNS5_IJNS4_1CILi256EEENSC_ILi64EEENSC_ILi128EEEEEENS5_IJiNSC_ILi1EEES7_EEENS5_IJiSH_NS5_IJNS5_IJNSC_ILi0EEEiEEEiEEEEEESM_NS9_12ResidualMaskENS5_IJNSC_ILi2EEESH_SH_EEENSC_ILb0EEEEENS9_38Sm100FmhaFwdEpilogueTmaWarpspecializedISB_fNS5_IJSF_SF_SE_EEESI_NS5_IJSH_S7_EEESQ_EENS2_23IndividualTileSchedulerENS2_41Sm100FmhaCtxKernelWarpspecializedScheduleEEEEEvNT_6ParamsE,"",@"SHT_CUDA_INFO"
	.sectionflags	@""
	.align	4


	//----- nvinfo : EIATTR_CUDA_API_VERSION
	.align		4
        /*0000*/ 	.byte	0x04, 0x37
        /*0002*/ 	.short	(.L_48 - .L_47)
.L_47:
        /*0004*/ 	.word	0x00000082


	//----- nvinfo : EIATTR_KPARAM_INFO
	.align		4
.L_48:
        /*0008*/ 	.byte	0x04, 0x17
        /*000a*/ 	.short	(.L_50 - .L_49)
.L_49:
        /*000c*/ 	.word	0x00000000
        /*0010*/ 	.short	0x0000
        /*0012*/ 	.short	0x0000
        /*0014*/ 	.byte	0x00, 0xf0, 0x01, 0x18


	//----- nvinfo : EIATTR_AT_ENTRY_FRAGMENTS
	.align		4
.L_50:
        /*0018*/ 	.byte	0x04, 0x4f
        /*001a*/ 	.short	(.L_52 - .L_51)


	//   ....[0]....
.L_51:
        /*001c*/ 	.word	0x00000006


	//----- nvinfo : EIATTR_RESERVED_SMEM_USED
	.align		4
.L_52:
        /*0020*/ 	.byte	0x01, 0x41
	.zero		2


	//----- nvinfo : EIATTR_SPARSE_MMA_MASK
	.align		4
        /*0024*/ 	.byte	0x03, 0x50
        /*0026*/ 	.short	0x0000


	//----- nvinfo : EIATTR_TCGEN05_1CTA_USED
	.align		4
        /*0028*/ 	.byte	0x01, 0x51
	.zero		2


	//----- nvinfo : EIATTR_MAXREG_COUNT
	.align		4
        /*002c*/ 	.byte	0x03, 0x1b
        /*002e*/ 	.short	0x0080


	//----- nvinfo : EIATTR_NUM_BARRIERS
	.align		4
        /*0030*/ 	.byte	0x02, 0x4c
        /*0032*/ 	.byte	0x01
	.zero		1


	//----- nvinfo : EIATTR_EXTERNS
	.align		4
        /*0034*/ 	.byte	0x04, 0x0f
        /*0036*/ 	.short	(.L_54 - .L_53)


	//   ....[0]....
	.align		4
.L_53:
        /*0038*/ 	.word	index@(vprintf)


	//   ....[1]....
	.align		4
        /*003c*/ 	.word	index@(__assertfail)


	//----- nvinfo : EIATTR_MERCURY_ISA_VERSION
	.align		4
.L_54:
        /*0040*/ 	.byte	0x03, 0x5f
        /*0042*/ 	.short	0x0101


	//----- nvinfo : EIATTR_INT_WARP_WIDE_INSTR_OFFSETS
	.align		4
        /*0044*/ 	.byte	0x04, 0x31
        /*0046*/ 	.short	(.L_56 - .L_55)


	//   ....[0]....
.L_55:
        /*0048*/ 	.word	0x0001b810


	//   ....[1]....
        /*004c*/ 	.word	0x0001b850


	//   ....[2]....
        /*0050*/ 	.word	0x0001b880


	//----- nvinfo : EIATTR_COOP_GROUP_MASK_REGIDS
	.align		4
.L_56:
        /*0054*/ 	.byte	0x04, 0x29
        /*0056*/ 	.short	(.L_58 - .L_57)


	//   ....[0]....
.L_57:
        /*0058*/ 	.word	0xffffffff


	//   ....[1]....
        /*005c*/ 	.word	0xffffffff


	//   ....[2]....
        /*0060*/ 	.word	0xffffffff


	//   ....[3]....
        /*0064*/ 	.word	0xffffffff


	//   ....[4]....
        /*0068*/ 	.word	0xffffffff


	//   ....[5]....
        /*006c*/ 	.word	0xffffffff


	//   ....[6]....
        /*0070*/ 	.word	0xffffffff


	//   ....[7]....
        /*0074*/ 	.word	0xffffffff


	//   ....[8]....
        /*0078*/ 	.word	0xffffffff


	//   ....[9]....
        /*007c*/ 	.word	0xffffffff


	//   ....[10]....
        /*0080*/ 	.word	0xffffffff


	//   ....[11]....
        /*0084*/ 	.word	0xffffffff


	//   ....[12]....
        /*0088*/ 	.word	0xffffffff


	//   ....[13]....
        /*008c*/ 	.word	0xffffffff


	//   ....[14]....
        /*0090*/ 	.word	0xffffffff


	//   ....[15]....
        /*0094*/ 	.word	0xffffffff


	//   ....[16]....
        /*0098*/ 	.word	0xffffffff


	//   ....[17]....
        /*009c*/ 	.word	0xffffffff


	//   ....[18]....
        /*00a0*/ 	.word	0xffffffff


	//----- nvinfo : EIATTR_COOP_GROUP_INSTR_OFFSETS
	.align		4
.L_58:
        /*00a4*/ 	.byte	0x04, 0x28
        /*00a6*/ 	.short	(.L_60 - .L_59)


	//   ....[0]....
.L_59:
        /*00a8*/ 	.word	0x00000110


	//   ....[1]....
        /*00ac*/ 	.word	0x000008d0


	//   ....[2]....
        /*00b0*/ 	.word	0x00000b00


	//   ....[3]....
        /*00b4*/ 	.word	0x00000c30


	//   ....[4]....
        /*00b8*/ 	.word	0x00000d70


	//   ....[5]....
        /*00bc*/ 	.word	0x00001030


	//   ....[6]....
        /*00c0*/ 	.word	0x00001220


	//   ....[7]....
        /*00c4*/ 	.word	0x00001330


	//   ....[8]....
        /*00c8*/ 	.word	0x00001490


	//   ....[9]....
        /*00cc*/ 	.word	0x000015f0


	//   ....[10]....
        /*00d0*/ 	.word	0x00001800


	//   ....[11]....
        /*00d4*/ 	.word	0x00001a10


	//   ....[12]....
        /*00d8*/ 	.word	0x00001a40


	//   ....[13]....
        /*00dc*/ 	.word	0x00009b70


	//   ....[14]....
        /*00e0*/ 	.word	0x0000b910


	//   ....[15]....
        /*00e4*/ 	.word	0x00011c50


	//   ....[16]....
        /*00e8*/ 	.word	0x000140f0


	//   ....[17]....
        /*00ec*/ 	.word	0x0001b730


	//   ....[18]....
        /*00f0*/ 	.word	0x0001b950


	//----- nvinfo : EIATTR_REG_RECONFIG
	.align		4
.L_60:
        /*00f4*/ 	.byte	0x01, 0x54
	.zero		2


	//----- nvinfo : EIATTR_VRC_CTA_INIT_COUNT
	.align		4
        /*00f8*/ 	.byte	0x02, 0x4a
        /*00fa*/ 	.byte	0x80
	.zero		1


	//----- nvinfo : EIATTR_SYSCALL_OFFSETS
	.align		4
        /*00fc*/ 	.byte	0x04, 0x46
        /*00fe*/ 	.short	(.L_62 - .L_61)


	//   ....[0]....
.L_61:
        /*0100*/ 	.word	0x000043a0


	//   ....[1]....
        /*0104*/ 	.word	0x00004460


	//   ....[2]....
        /*0108*/ 	.word	0x000044d0


	//   ....[3]....
        /*010c*/ 	.word	0x00004540


	//   ....[4]....
        /*0110*/ 	.word	0x000045b0


	//   ....[5]....
        /*0114*/ 	.word	0x00004650


	//   ....[6]....
        /*0118*/ 	.word	0x00004710


	//   ....[7]....
        /*011c*/ 	.word	0x000047b0


	//   ....[8]....
        /*0120*/ 	.word	0x00004850


	//   ....[9]....
        /*0124*/ 	.word	0x000048f0


	//   ....[10]....
        /*0128*/ 	.word	0x00004960


	//   ....[11]....
        /*012c*/ 	.word	0x00004a00


	//   ....[12]....
        /*0130*/ 	.word	0x00004aa0


	//   ....[13]....
        /*0134*/ 	.word	0x00004b10


	//   ....[14]....
        /*0138*/ 	.word	0x00004bb0


	//   ....[15]....
        /*013c*/ 	.word	0x00004c50


	//   ....[16]....
        /*0140*/ 	.word	0x00004cf0


	//   ....[17]....
        /*0144*/ 	.word	0x00004d90


	//   ....[18]....
        /*0148*/ 	.word	0x00004e00


	//   ....[19]....
        /*014c*/ 	.word	0x00004ea0


	//   ....[20]....
        /*0150*/ 	.word	0x00004f40


	//   ....[21]....
        /*0154*/ 	.word	0x00004fb0


	//   ....[22]....
        /*0158*/ 	.word	0x00005050


	//   ....[23]....
        /*015c*/ 	.word	0x000050f0


	//   ....[24]....
        /*0160*/ 	.word	0x00005190


	//   ....[25]....
        /*0164*/ 	.word	0x00005230


	//   ....[26]....
        /*0168*/ 	.word	0x000052a0


	//   ....[27]....
        /*016c*/ 	.word	0x00005340


	//   ....[28]....
        /*0170*/ 	.word	0x000053e0


	//   ....[29]....
        /*0174*/ 	.word	0x00005450


	//   ....[30]....
        /*0178*/ 	.word	0x000054f0


	//   ....[31]....
        /*017c*/ 	.word	0x00005590


	//   ....[32]....
        /*0180*/ 	.word	0x00005630


	//   ....[33]....
        /*0184*/ 	.word	0x000056d0


	//   ....[34]....
        /*0188*/ 	.word	0x00005770


	//   ....[35]....
        /*018c*/ 	.word	0x00005810


	//   ....[36]....
        /*0190*/ 	.word	0x00005880


	//   ....[37]....
        /*0194*/ 	.word	0x00005920


	//   ....[38]....
        /*0198*/ 	.word	0x000059c0


	//   ....[39]....
        /*019c*/ 	.word	0x00005a30


	//   ....[40]....
        /*01a0*/ 	.word	0x00005ad0


	//   ....[41]....
        /*01a4*/ 	.word	0x00005b70


	//   ....[42]....
        /*01a8*/ 	.word	0x00005c10


	//   ....[43]....
        /*01ac*/ 	.word	0x00005cb0


	//   ....[44]....
        /*01b0*/ 	.word	0x00005d20


	//   ....[45]....
        /*01b4*/ 	.word	0x00005dc0


	//   ....[46]....
        /*01b8*/ 	.word	0x00005e60


	//   ....[47]....
        /*01bc*/ 	.word	0x00005ed0


	//   ....[48]....
        /*01c0*/ 	.word	0x00005f70


	//   ....[49]....
        /*01c4*/ 	.word	0x00006010


	//   ....[50]....
        /*01c8*/ 	.word	0x000060b0


	//   ....[51]....
        /*01cc*/ 	.word	0x00006150


	//   ....[52]....
        /*01d0*/ 	.word	0x000061c0


	//   ....[53]....
        /*01d4*/ 	.word	0x00006250


	//   ....[54]....
        /*01d8*/ 	.word	0x000062f0


	//   ....[55]....
        /*01dc*/ 	.word	0x00006360


	//   ....[56]....
        /*01e0*/ 	.word	0x00006400


	//   ....[57]....
        /*01e4*/ 	.word	0x000064a0


	//   ....[58]....
        /*01e8*/ 	.word	0x00006540


	//   ....[59]....
        /*01ec*/ 	.word	0x000065e0


	//   ....[60]....
        /*01f0*/ 	.word	0x00009ca0


	//   ....[61]....
        /*01f4*/ 	.word	0x00009df0


	//   ....[62]....
        /*01f8*/ 	.word	0x00009fd0


	//   ....[63]....
        /*01fc*/ 	.word	0x0000a120


	//   ....[64]....
        /*0200*/ 	.word	0x0000a300


	//   ....[65]....
        /*0204*/ 	.word	0x0000a450


	//   ....[66]....
        /*0208*/ 	.word	0x0000a630


	//   ....[67]....
        /*020c*/ 	.word	0x0000a780


	//   ....[68]....
        /*0210*/ 	.word	0x0000a960


	//   ....[69]....
        /*0214*/ 	.word	0x0000aab0


	//   ....[70]....
        /*0218*/ 	.word	0x0000ac90


	//   ....[71]....
        /*021c*/ 	.word	0x0000ade0


	//   ....[72]....
        /*0220*/ 	.word	0x0000afc0


	//   ....[73]....
        /*0224*/ 	.word	0x0000b110


	//   ....[74]....
        /*0228*/ 	.word	0x0000b300


	//   ....[75]....
        /*022c*/ 	.word	0x0000b4e0


	//   ....[76]....
        /*0230*/ 	.word	0x0000b790


	//   ....[77]....
        /*0234*/ 	.word	0x0000ba40


	//   ....[78]....
        /*0238*/ 	.word	0x0000bb90


	//   ....[79]....
        /*023c*/ 	.word	0x0000bd70


	//   ....[80]....
        /*0240*/ 	.word	0x0000bec0


	//   ....[81]....
        /*0244*/ 	.word	0x0000c0a0


	//   ....[82]....
        /*0248*/ 	.word	0x0000c1f0


	//   ....[83]....
        /*024c*/ 	.word	0x0000c3d0


	//   ....[84]....
        /*0250*/ 	.word	0x0000c520


	//   ....[85]....
        /*0254*/ 	.word	0x0000c700


	//   ....[86]....
        /*0258*/ 	.word	0x0000c850


	//   ....[87]....
        /*025c*/ 	.word	0x0000ca30


	//   ....[88]....
        /*0260*/ 	.word	0x0000cb80


	//   ....[89]....
        /*0264*/ 	.word	0x0000cd60


	//   ....[90]....
        /*0268*/ 	.word	0x0000ceb0


	//   ....[91]....
        /*026c*/ 	.word	0x0000d0a0


	//   ....[92]....
        /*0270*/ 	.word	0x0000d280


	//   ....[93]....
        /*0274*/ 	.word	0x0000d8d0


	//   ....[94]....
        /*0278*/ 	.word	0x0000dc10


	//   ....[95]....
        /*027c*/ 	.word	0x0000df20


	//   ....[96]....
        /*0280*/ 	.word	0x0000e230


	//   ....[97]....
        /*0284*/ 	.word	0x0000e540


	//   ....[98]....
        /*0288*/ 	.word	0x0000e850


	//   ....[99]....
        /*028c*/ 	.word	0x0000eb60


	//   ....[100]....
        /*0290*/ 	.word	0x0000ee70


	//   ....[101]....
        /*0294*/ 	.word	0x0000f770


	//   ....[102]....
        /*0298*/ 	.word	0x0000fb00


	//   ....[103]....
        /*029c*/ 	.word	0x0000fe10


	//   ....[104]....
        /*02a0*/ 	.word	0x00010120


	//   ....[105]....
        /*02a4*/ 	.word	0x00010430


	//   ....[106]....
        /*02a8*/ 	.word	0x00010740


	//   ....[107]....
        /*02ac*/ 	.word	0x00010a50


	//   ....[108]....
        /*02b0*/ 	.word	0x00010d60


	//   ....[109]....
        /*02b4*/ 	.word	0x00011070


	//   ....[110]....
        /*02b8*/ 	.word	0x00011df0


	//   ....[111]....
        /*02bc*/ 	.word	0x00011f40


	//   ....[112]....
        /*02c0*/ 	.word	0x000122d0


	//   ....[113]....
        /*02c4*/ 	.word	0x00013980


	//   ....[114]....
        /*02c8*/ 	.word	0x00013fa0


	//   ....[115]....
        /*02cc*/ 	.word	0x000142e0


	//   ....[116]....
        /*02d0*/ 	.word	0x00014450


	//   ....[117]....
        /*02d4*/ 	.word	0x000153e0


	//   ....[118]....
        /*02d8*/ 	.word	0x00016a80


	//   ....[119]....
        /*02dc*/ 	.word	0x00017070


	//----- nvinfo : EIATTR_MBARRIER_INSTR_OFFSETS
	.align		4
.L_62:
        /*02e0*/ 	.byte	0x04, 0x39
        /*02e2*/ 	.short	(.L_64 - .L_63)


	//   ....[0]....
.L_63:
        /*02e4*/ 	.word	0x000009b0
        /*02e8*/ 	.word	0x000000ff
        /*02ec*/ 	.word	0x0001c000
        /*02f0*/ 	.short	0x0100
        /*02f2*/ 	.byte	0x05
	.zero		1


	//   ....[1]....
        /*02f4*/ 	.word	0x000009c0
        /*02f8*/ 	.word	0x000000ff
        /*02fc*/ 	.word	0x0001c010
        /*0300*/ 	.short	0x0100
        /*0302*/ 	.byte	0x05
	.zero		1


	//   ....[2]....
        /*0304*/ 	.word	0x000009d0
        /*0308*/ 	.word	0x000000ff
        /*030c*/ 	.word	0x0001c008
        /*0310*/ 	.short	0x0100
        /*0312*/ 	.byte	0x05
	.zero		1


	//   ....[3]....
        /*0314*/ 	.word	0x000009e0
        /*0318*/ 	.word	0x000000ff
        /*031c*/ 	.word	0x0001c018
        /*0320*/ 	.short	0x0100
        /*0322*/ 	.byte	0x05
	.zero		1


	//   ....[4]....
        /*0324*/ 	.word	0x00000bc0
        /*0328*/ 	.word	0x000000ff
        /*032c*/ 	.word	0x0001c020
        /*0330*/ 	.short	0x0100
        /*0332*/ 	.byte	0x05
	.zero		1


	//   ....[5]....
        /*0334*/ 	.word	0x00000bd0
        /*0338*/ 	.word	0x000000ff
        /*033c*/ 	.word	0x0001c038
        /*0340*/ 	.short	0x0100
        /*0342*/ 	.byte	0x05
	.zero		1


	//   ....[6]....
        /*0344*/ 	.word	0x00000be0
        /*0348*/ 	.word	0x000000ff
        /*034c*/ 	.word	0x0001c028
        /*0350*/ 	.short	0x0100
        /*0352*/ 	.byte	0x05
	.zero		1


	//   ....[7]....
        /*0354*/ 	.word	0x00000bf0
        /*0358*/ 	.word	0x000000ff
        /*035c*/ 	.word	0x0001c040
        /*0360*/ 	.short	0x0100
        /*0362*/ 	.byte	0x05
	.zero		1


	//   ....[8]....
        /*0364*/ 	.word	0x00000c00
        /*0368*/ 	.word	0x000000ff
        /*036c*/ 	.word	0x0001c030
        /*0370*/ 	.short	0x0100
        /*0372*/ 	.byte	0x05
	.zero		1


	//   ....[9]....
        /*0374*/ 	.word	0x00000c10
        /*0378*/ 	.word	0x000000ff
        /*037c*/ 	.word	0x0001c048
        /*0380*/ 	.short	0x0100
        /*0382*/ 	.byte	0x05
	.zero		1


	//   ....[10]....
        /*0384*/ 	.word	0x00000d40
        /*0388*/ 	.word	0x000000ff
        /*038c*/ 	.word	0x0001c050
        /*0390*/ 	.short	0x0100
        /*0392*/ 	.byte	0x06
	.zero		1


	//   ....[11]....
        /*0394*/ 	.word	0x00000d50
        /*0398*/ 	.word	0x000000ff
        /*039c*/ 	.word	0x0001c058
        /*03a0*/ 	.short	0x0100
        /*03a2*/ 	.byte	0x06
	.zero		1


	//   ....[12]....
        /*03a4*/ 	.word	0x00000f00
        /*03a8*/ 	.word	0x000000ff
        /*03ac*/ 	.word	0x0001c060
        /*03b0*/ 	.short	0x0100
        /*03b2*/ 	.byte	0x06
	.zero		1


	//   ....[13]....
        /*03b4*/ 	.word	0x00000f10
        /*03b8*/ 	.word	0x000000ff
        /*03bc*/ 	.word	0x0001c068
        /*03c0*/ 	.short	0x0100
        /*03c2*/ 	.byte	0x06
	.zero		1


	//   ....[14]....
        /*03c4*/ 	.word	0x000010f0
        /*03c8*/ 	.word	0x000000ff
        /*03cc*/ 	.word	0x0001c070
        /*03d0*/ 	.short	0x0100
        /*03d2*/ 	.byte	0x05
	.zero		1


	//   ....[15]....
        /*03d4*/ 	.word	0x00001100
        /*03d8*/ 	.word	0x000000ff
        /*03dc*/ 	.word	0x0001c078
        /*03e0*/ 	.short	0x0100
        /*03e2*/ 	.byte	0x05
	.zero		1


	//   ....[16]....
        /*03e4*/ 	.word	0x00001300
        /*03e8*/ 	.word	0x000000ff
        /*03ec*/ 	.word	0x0001c080
        /*03f0*/ 	.short	0x0100
        /*03f2*/ 	.byte	0x05
	.zero		1


	//   ....[17]....
        /*03f4*/ 	.word	0x00001310
        /*03f8*/ 	.word	0x000000ff
        /*03fc*/ 	.word	0x0001c088
        /*0400*/ 	.short	0x0100
        /*0402*/ 	.byte	0x05
	.zero		1


	//   ....[18]....
        /*0404*/ 	.word	0x00001440
        /*0408*/ 	.word	0x000000ff
        /*040c*/ 	.word	0x0001c090
        /*0410*/ 	.short	0x0100
        /*0412*/ 	.byte	0x08
	.zero		1


	//   ....[19]....
        /*0414*/ 	.word	0x00001450
        /*0418*/ 	.word	0x000000ff
        /*041c*/ 	.word	0x0001c0a0
        /*0420*/ 	.short	0x0100
        /*0422*/ 	.byte	0x08
	.zero		1


	//   ....[20]....
        /*0424*/ 	.word	0x00001460
        /*0428*/ 	.word	0x000000ff
        /*042c*/ 	.word	0x0001c098
        /*0430*/ 	.short	0x0100
        /*0432*/ 	.byte	0x08
	.zero		1


	//   ....[21]....
        /*0434*/ 	.word	0x00001470
        /*0438*/ 	.word	0x000000ff
        /*043c*/ 	.word	0x0001c0a8
        /*0440*/ 	.short	0x0100
        /*0442*/ 	.byte	0x08
	.zero		1


	//   ....[22]....
        /*0444*/ 	.word	0x000015a0
        /*0448*/ 	.word	0x000000ff
        /*044c*/ 	.word	0x0001c0b0
        /*0450*/ 	.short	0x0100
        /*0452*/ 	.byte	0x08
	.zero		1


	//   ....[23]....
        /*0454*/ 	.word	0x000015b0
        /*0458*/ 	.word	0x000000ff
        /*045c*/ 	.word	0x0001c0c0
        /*0460*/ 	.short	0x0100
        /*0462*/ 	.byte	0x08
	.zero		1


	//   ....[24]....
        /*0464*/ 	.word	0x000015c0
        /*0468*/ 	.word	0x000000ff
        /*046c*/ 	.word	0x0001c0b8
        /*0470*/ 	.short	0x0100
        /*0472*/ 	.byte	0x08
	.zero		1


	//   ....[25]....
        /*0474*/ 	.word	0x000015d0
        /*0478*/ 	.word	0x000000ff
        /*047c*/ 	.word	0x0001c0c8
        /*0480*/ 	.short	0x0100
        /*0482*/ 	.byte	0x08
	.zero		1


	//   ....[26]....
        /*0484*/ 	.word	0x000016c0
        /*0488*/ 	.word	0x000000ff
        /*048c*/ 	.word	0x0001c0d0
        /*0490*/ 	.short	0x0100
        /*0492*/ 	.byte	0x05
	.zero		1


	//   ....[27]....
        /*0494*/ 	.word	0x000016d0
        /*0498*/ 	.word	0x000000ff
        /*049c*/ 	.word	0x0001c0d8
        /*04a0*/ 	.short	0x0100
        /*04a2*/ 	.byte	0x05
	.zero		1


	//   ....[28]....
        /*04a4*/ 	.word	0x00001b50
        /*04a8*/ 	.word	0x000000ff
        /*04ac*/ 	.word	0x0001c000
        /*04b0*/ 	.short	0x010a
        /*04b2*/ 	.byte	0x08
	.zero		1


	//   ....[29]....
        /*04b4*/ 	.word	0x00001b90
        /*04b8*/ 	.word	0x000000ff
        /*04bc*/ 	.word	0x0001c020
        /*04c0*/ 	.short	0x010a
        /*04c2*/ 	.byte	0x08
	.zero		1


	//   ....[30]....
        /*04c4*/ 	.word	0x00001c10
        /*04c8*/ 	.word	0x000000ff
        /*04cc*/ 	.word	0x0001c058
        /*04d0*/ 	.short	0x010a
        /*04d2*/ 	.byte	0x08
	.zero		1


	//   ....[31]....
        /*04d4*/ 	.word	0x00002090
        /*04d8*/ 	.word	0x000000ff
        /*04dc*/ 	.word	0x0001c008
        /*04e0*/ 	.short	0x010a
        /*04e2*/ 	.byte	0x08
	.zero		1


	//   ....[32]....
        /*04e4*/ 	.word	0x000020f0
        /*04e8*/ 	.word	0x000000ff
        /*04ec*/ 	.word	0x0001c068
        /*04f0*/ 	.short	0x010a
        /*04f2*/ 	.byte	0x08
	.zero		1


	//   ....[33]....
        /*04f4*/ 	.word	0x00002540
        /*04f8*/ 	.word	0x000000ff
        /*04fc*/ 	.word	0x0001c028
        /*0500*/ 	.short	0x010a
        /*0502*/ 	.byte	0x08
	.zero		1


	//   ....[34]....
        /*0504*/ 	.word	0x00002580
        /*0508*/ 	.word	0x000000ff
        /*050c*/ 	.word	0x0001c0a0
        /*0510*/ 	.short	0x010a
        /*0512*/ 	.byte	0x08
	.zero		1


	//   ....[35]....
        /*0514*/ 	.word	0x000025c0
        /*0518*/ 	.word	0x000000ff
        /*051c*/ 	.word	0x0001c058
        /*0520*/ 	.short	0x010a
        /*0522*/ 	.byte	0x08
	.zero		1


	//   ....[36]....
        /*0524*/ 	.word	0x000029f0
        /*0528*/ 	.word	0x000000ff
        /*052c*/ 	.word	0x0001c020
        /*0530*/ 	.short	0x010a
        /*0532*/ 	.byte	0x05
	.zero		1


	//   ....[37]....
        /*0534*/ 	.word	0x00002ef0
        /*0538*/ 	.word	0x000000ff
        /*053c*/ 	.word	0x0001c0a8
        /*0540*/ 	.short	0x010a
        /*0542*/ 	.byte	0x0f
	.zero		1


	//   ....[38]....
        /*0544*/ 	.word	0x00002f40
        /*0548*/ 	.word	0x000000ff
        /*054c*/ 	.word	0x0001c068
        /*0550*/ 	.short	0x010a
        /*0552*/ 	.byte	0x0f
	.zero		1


	//   ....[39]....
        /*0554*/ 	.word	0x00003720
        /*0558*/ 	.word	0x000000ff
        /*055c*/ 	.word	0x0001c020
        /*0560*/ 	.short	0x010a
        /*0562*/ 	.byte	0x05
	.zero		1


	//   ....[40]....
        /*0564*/ 	.word	0x00003770
        /*0568*/ 	.word	0x000000ff
        /*056c*/ 	.word	0x0001c0a0
        /*0570*/ 	.short	0x010a
        /*0572*/ 	.byte	0x0f
	.zero		1


	//   ....[41]....
        /*0574*/ 	.word	0x000037c0
        /*0578*/ 	.word	0x000000ff
        /*057c*/ 	.word	0x0001c058
        /*0580*/ 	.short	0x010a
        /*0582*/ 	.byte	0x0f
	.zero		1


	//   ....[42]....
        /*0584*/ 	.word	0x00003cb0
        /*0588*/ 	.word	0x000000ff
        /*058c*/ 	.word	0x0001c0a8
        /*0590*/ 	.short	0x010a
        /*0592*/ 	.byte	0x0e
	.zero		1


	//   ....[43]....
        /*0594*/ 	.word	0x00003d00
        /*0598*/ 	.word	0x000000ff
        /*059c*/ 	.word	0x0001c068
        /*05a0*/ 	.short	0x010a
        /*05a2*/ 	.byte	0x0e
	.zero		1


	//   ....[44]....
        /*05a4*/ 	.word	0x00004200
        /*05a8*/ 	.word	0x00000010
        /*05ac*/ 	.word	0x0001c0c0
        /*05b0*/ 	.short	0x010a
        /*05b2*/ 	.byte	0xff
	.zero		1


	//   ....[45]....
        /*05b4*/ 	.word	0x00007d30
        /*05b8*/ 	.word	0x00000010
        /*05bc*/ 	.word	0x0001c0b0
        /*05c0*/ 	.short	0x0101
        /*05c2*/ 	.byte	0xff
	.zero		1


	//   ....[46]....
        /*05c4*/ 	.word	0x000091e0
        /*05c8*/ 	.word	0x00000010
        /*05cc*/ 	.word	0x0001c0c8
        /*05d0*/ 	.short	0x010a
        /*05d2*/ 	.byte	0xff
	.zero		1


	//   ....[47]....
        /*05d4*/ 	.word	0x000094e0
        /*05d8*/ 	.word	0x00000010
        /*05dc*/ 	.word	0x0001c0b8
        /*05e0*/ 	.short	0x0101
        /*05e2*/ 	.byte	0xff
	.zero		1


	//   ....[48]....
        /*05e4*/ 	.word	0x000095a0
        /*05e8*/ 	.word	0x000000ff
        /*05ec*/ 	.word	0x0001c070
        /*05f0*/ 	.short	0x010a
        /*05f2*/ 	.byte	0x27
	.zero		1


	//   ....[49]....
        /*05f4*/ 	.word	0x00009620
        /*05f8*/ 	.word	0x000000ff
        /*05fc*/ 	.word	0x00000000
        /*0600*/ 	.short	0x0101
        /*0602*/ 	.byte	0x04
	.zero		1


	//   ....[50]....
        /*0604*/ 	.word	0x00009650
        /*0608*/ 	.word	0x000000ff
        /*060c*/ 	.word	0x0001c080
        /*0610*/ 	.short	0x010a
        /*0612*/ 	.byte	0x27
	.zero		1


	//   ....[51]....
        /*0614*/ 	.word	0x000099f0
        /*0618*/ 	.word	0x000000ff
        /*061c*/ 	.word	0x0001c070
        /*0620*/ 	.short	0x010a
        /*0622*/ 	.byte	0x27
	.zero		1


	//   ....[52]....
        /*0624*/ 	.word	0x00009b50
        /*0628*/ 	.word	0x000000ff
        /*062c*/ 	.word	0x0001c090
        /*0630*/ 	.short	0x010a
        /*0632*/ 	.byte	0x27
	.zero		1


	//   ....[53]....
        /*0634*/ 	.word	0x0000b590
        /*0638*/ 	.word	0x000000ff
        /*063c*/ 	.word	0x00000000
        /*0640*/ 	.short	0x0101
        /*0642*/ 	.byte	0x04
	.zero		1


	//   ....[54]....
        /*0644*/ 	.word	0x0000b610
        /*0648*/ 	.word	0x000000ff
        /*064c*/ 	.word	0x00000000
        /*0650*/ 	.short	0x0101
        /*0652*/ 	.byte	0x04
	.zero		1


	//   ....[55]....
        /*0654*/ 	.word	0x0000b670
        /*0658*/ 	.word	0x000000ff
        /*065c*/ 	.word	0x0001c080
        /*0660*/ 	.short	0x010a
        /*0662*/ 	.byte	0x27
	.zero		1


	//   ....[56]....
        /*0664*/ 	.word	0x0000b8f0
        /*0668*/ 	.word	0x000000ff
        /*066c*/ 	.word	0x0001c098
        /*0670*/ 	.short	0x010a
        /*0672*/ 	.byte	0x27
	.zero		1


	//   ....[57]....
        /*0674*/ 	.word	0x0000d320
        /*0678*/ 	.word	0x000000ff
        /*067c*/ 	.word	0x00000000
        /*0680*/ 	.short	0x0101
        /*0682*/ 	.byte	0x04
	.zero		1


	//   ....[58]....
        /*0684*/ 	.word	0x0000d3c0
        /*0688*/ 	.word	0x000000ff
        /*068c*/ 	.word	0x00000000
        /*0690*/ 	.short	0x0101
        /*0692*/ 	.byte	0x05
	.zero		1


	//   ....[59]....
        /*0694*/ 	.word	0x0000d470
        /*0698*/ 	.word	0x000000ff
        /*069c*/ 	.word	0x00000000
        /*06a0*/ 	.short	0x0101
        /*06a2*/ 	.byte	0x05
	.zero		1


	//   ....[60]....
        /*06a4*/ 	.word	0x0000d4c0
        /*06a8*/ 	.word	0x000000ff
        /*06ac*/ 	.word	0x0001c070
        /*06b0*/ 	.short	0x010a
        /*06b2*/ 	.byte	0x28
	.zero		1


	//   ....[61]....
        /*06b4*/ 	.word	0x0000d530
        /*06b8*/ 	.word	0x000000ff
        /*06bc*/ 	.word	0x00000000
        /*06c0*/ 	.short	0x0101
        /*06c2*/ 	.byte	0x04
	.zero		1


	//   ....[62]....
        /*06c4*/ 	.word	0x0000d590
        /*06c8*/ 	.word	0x000000ff
        /*06cc*/ 	.word	0x0001c090
        /*06d0*/ 	.short	0x010a
        /*06d2*/ 	.byte	0x28
	.zero		1


	//   ....[63]....
        /*06d4*/ 	.word	0x0000d610
        /*06d8*/ 	.word	0x000000ff
        /*06dc*/ 	.word	0x0001c0c0
        /*06e0*/ 	.short	0x010a
        /*06e2*/ 	.byte	0x28
	.zero		1


	//   ....[64]....
        /*06e4*/ 	.word	0x0000f5a0
        /*06e8*/ 	.word	0x000000ff
        /*06ec*/ 	.word	0x00000000
        /*06f0*/ 	.short	0x0101
        /*06f2*/ 	.byte	0x04
	.zero		1


	//   ....[65]....
        /*06f4*/ 	.word	0x0000f5d0
        /*06f8*/ 	.word	0x000000ff
        /*06fc*/ 	.word	0x0001c0b0
        /*0700*/ 	.short	0x0101
        /*0702*/ 	.byte	0x28
	.zero		1


	//   ....[66]....
        /*0704*/ 	.word	0x0000f650
        /*0708*/ 	.word	0x000000ff
        /*070c*/ 	.word	0x0001c080
        /*0710*/ 	.short	0x010a
        /*0712*/ 	.byte	0x28
	.zero		1


	//   ....[67]....
        /*0714*/ 	.word	0x0000f800
        /*0718*/ 	.word	0x000000ff
        /*071c*/ 	.word	0x00000000
        /*0720*/ 	.short	0x0101
        /*0722*/ 	.byte	0x27
	.zero		1


	//   ....[68]....
        /*0724*/ 	.word	0x0000f850
        /*0728*/ 	.word	0x000000ff
        /*072c*/ 	.word	0x0001c098
        /*0730*/ 	.short	0x010a
        /*0732*/ 	.byte	0x28
	.zero		1


	//   ....[69]....
        /*0734*/ 	.word	0x0000f8d0
        /*0738*/ 	.word	0x000000ff
        /*073c*/ 	.word	0x0001c0c8
        /*0740*/ 	.short	0x010a
        /*0742*/ 	.byte	0x28
	.zero		1


	//   ....[70]....
        /*0744*/ 	.word	0x00011780
        /*0748*/ 	.word	0x000000ff
        /*074c*/ 	.word	0x00000000
        /*0750*/ 	.short	0x0101
        /*0752*/ 	.byte	0x04
	.zero		1


	//   ....[71]....
        /*0754*/ 	.word	0x000117b0
        /*0758*/ 	.word	0x000000ff
        /*075c*/ 	.word	0x0001c0b8
        /*0760*/ 	.short	0x0101
        /*0762*/ 	.byte	0x28
	.zero		1


	//   ....[72]....
        /*0764*/ 	.word	0x00011a00
        /*0768*/ 	.word	0x000000ff
        /*076c*/ 	.word	0x00000000
        /*0770*/ 	.short	0x010a
        /*0772*/ 	.byte	0x38
	.zero		1


	//   ....[73]....
        /*0774*/ 	.word	0x00011cd0
        /*0778*/ 	.word	0x000000ff
        /*077c*/ 	.word	0x00000000
        /*0780*/ 	.short	0x010a
        /*0782*/ 	.byte	0x2a
	.zero		1


	//   ....[74]....
        /*0784*/ 	.word	0x00012440
        /*0788*/ 	.word	0x000000ff
        /*078c*/ 	.word	0x00000000
        /*0790*/ 	.short	0x0101
        /*0792*/ 	.byte	0x04
	.zero		1


	//   ....[75]....
        /*0794*/ 	.word	0x00012480
        /*0798*/ 	.word	0x00000004
        /*079c*/ 	.word	0x0001c0d0
        /*07a0*/ 	.short	0x010a
        /*07a2*/ 	.byte	0x25
	.zero		1


	//   ....[76]....
        /*07a4*/ 	.word	0x00012b40
        /*07a8*/ 	.word	0x00000000
        /*07ac*/ 	.word	0x0001c0d0
        /*07b0*/ 	.short	0x0101
        /*07b2*/ 	.byte	0x25
	.zero		1


	//   ....[77]....
        /*07b4*/ 	.word	0x00013a90
        /*07b8*/ 	.word	0x000000ff
        /*07bc*/ 	.word	0x00000000
        /*07c0*/ 	.short	0x0101
        /*07c2*/ 	.byte	0x04
	.zero		1


	//   ....[78]....
        /*07c4*/ 	.word	0x00013b30
        /*07c8*/ 	.word	0x000000ff
        /*07cc*/ 	.word	0x00000000
        /*07d0*/ 	.short	0x010a
        /*07d2*/ 	.byte	0x38
	.zero		1


	//   ....[79]....
        /*07d4*/ 	.word	0x00013e80
        /*07d8*/ 	.word	0x000000ff
        /*07dc*/ 	.word	0x00000000
        /*07e0*/ 	.short	0x010a
        /*07e2*/ 	.byte	0x2a
	.zero		1


	//   ....[80]....
        /*07e4*/ 	.word	0x000141c0
        /*07e8*/ 	.word	0x000000ff
        /*07ec*/ 	.word	0x00000000
        /*07f0*/ 	.short	0x010a
        /*07f2*/ 	.byte	0x29
	.zero		1


	//   ....[81]....
        /*07f4*/ 	.word	0x000154d0
        /*07f8*/ 	.word	0x000000ff
        /*07fc*/ 	.word	0x00000000
        /*0800*/ 	.short	0x0101
        /*0802*/ 	.byte	0x04
	.zero		1


	//   ....[82]....
        /*0804*/ 	.word	0x000154f0
        /*0808*/ 	.word	0x00000003
        /*080c*/ 	.word	0x0001c0d0
        /*0810*/ 	.short	0x010a
        /*0812*/ 	.byte	0x25
	.zero		1


	//   ....[83]....
        /*0814*/ 	.word	0x00016380
        /*0818*/ 	.word	0x00000000
        /*081c*/ 	.word	0x0001c0d0
        /*0820*/ 	.short	0x0101
        /*0822*/ 	.byte	0x25
	.zero		1


	//   ....[84]....
        /*0824*/ 	.word	0x00016b60
        /*0828*/ 	.word	0x000000ff
        /*082c*/ 	.word	0x00000000
        /*0830*/ 	.short	0x0101
        /*0832*/ 	.byte	0x04
	.zero		1


	//   ....[85]....
        /*0834*/ 	.word	0x00016c00
        /*0838*/ 	.word	0x000000ff
        /*083c*/ 	.word	0x00000000
        /*0840*/ 	.short	0x010a
        /*0842*/ 	.byte	0x38
	.zero		1


	//   ....[86]....
        /*0844*/ 	.word	0x00016f50
        /*0848*/ 	.word	0x000000ff
        /*084c*/ 	.word	0x00000000
        /*0850*/ 	.short	0x010a
        /*0852*/ 	.byte	0x29
	.zero		1


	//   ....[87]....
        /*0854*/ 	.word	0x00017140
        /*0858*/ 	.word	0x000000ff
        /*085c*/ 	.word	0x00000000
        /*0860*/ 	.short	0x0101
        /*0862*/ 	.byte	0x04
	.zero		1


	//   ....[88]....
        /*0864*/ 	.word	0x000171b0
        /*0868*/ 	.word	0x000000ff
        /*086c*/ 	.word	0x00000000
        /*0870*/ 	.short	0x010a
        /*0872*/ 	.byte	0x38
	.zero		1


	//   ....[89]....
        /*0874*/ 	.word	0x00017270
        /*0878*/ 	.word	0x000000ff
        /*087c*/ 	.word	0x00000000
        /*0880*/ 	.short	0x0101
        /*0882*/ 	.byte	0x04
	.zero		1


	//   ....[90]....
        /*0884*/ 	.word	0x000175d0
        /*0888*/ 	.word	0x000000ff
        /*088c*/ 	.word	0x0001c010
        /*0890*/ 	.short	0x010a
        /*0892*/ 	.byte	0x08
	.zero		1


	//   ....[91]....
        /*0894*/ 	.word	0x00017800
        /*0898*/ 	.word	0x000000ff
        /*089c*/ 	.word	0x0001c038
        /*08a0*/ 	.short	0x010a
        /*08a2*/ 	.byte	0x08
	.zero		1


	//   ....[92]....
        /*08a4*/ 	.word	0x00017a20
        /*08a8*/ 	.word	0x000000ff
        /*08ac*/ 	.word	0x0001c018
        /*08b0*/ 	.short	0x010a
        /*08b2*/ 	.byte	0x08
	.zero		1


	//   ....[93]....
        /*08b4*/ 	.word	0x00017c60
        /*08b8*/ 	.word	0x000000ff
        /*08bc*/ 	.word	0x0001c040
        /*08c0*/ 	.short	0x010a
        /*08c2*/ 	.byte	0x08
	.zero		1


	//   ....[94]....
        /*08c4*/ 	.word	0x00018010
        /*08c8*/ 	.word	0x000000ff
        /*08cc*/ 	.word	0x0001c038
        /*08d0*/ 	.short	0x010a
        /*08d2*/ 	.byte	0x29
	.zero		1


	//   ....[95]....
        /*08d4*/ 	.word	0x00018250
        /*08d8*/ 	.word	0x000000ff
        /*08dc*/ 	.word	0x0001c038
        /*08e0*/ 	.short	0x010a
        /*08e2*/ 	.byte	0x19
	.zero		1


	//   ....[96]....
        /*08e4*/ 	.word	0x000184b0
        /*08e8*/ 	.word	0x000000ff
        /*08ec*/ 	.word	0x0001c038
        /*08f0*/ 	.short	0x010a
        /*08f2*/ 	.byte	0x21
	.zero		1


	//   ....[97]....
        /*08f4*/ 	.word	0x00018700
        /*08f8*/ 	.word	0x000000ff
        /*08fc*/ 	.word	0x0001c038
        /*0900*/ 	.short	0x010a
        /*0902*/ 	.byte	0x19
	.zero		1


	//   ....[98]....
        /*0904*/ 	.word	0x00018960
        /*0908*/ 	.word	0x000000ff
        /*090c*/ 	.word	0x0001c038
        /*0910*/ 	.short	0x010a
        /*0912*/ 	.byte	0x19
	.zero		1


	//   ....[99]....
        /*0914*/ 	.word	0x00018bc0
        /*0918*/ 	.word	0x000000ff
        /*091c*/ 	.word	0x0001c038
        /*0920*/ 	.short	0x010a
        /*0922*/ 	.byte	0x19
	.zero		1


	//   ....[100]....
        /*0924*/ 	.word	0x00018e20
        /*0928*/ 	.word	0x000000ff
        /*092c*/ 	.word	0x0001c038
        /*0930*/ 	.short	0x010a
        /*0932*/ 	.byte	0x19
	.zero		1


	//   ....[101]....
        /*0934*/ 	.word	0x00019080
        /*0938*/ 	.word	0x000000ff
        /*093c*/ 	.word	0x0001c038
        /*0940*/ 	.short	0x010a
        /*0942*/ 	.byte	0x19
	.zero		1


	//   ....[102]....
        /*0944*/ 	.word	0x00019380
        /*0948*/ 	.word	0x000000ff
        /*094c*/ 	.word	0x0001c038
        /*0950*/ 	.short	0x010a
        /*0952*/ 	.byte	0x21
	.zero		1


	//   ....[103]....
        /*0954*/ 	.word	0x000195d0
        /*0958*/ 	.word	0x000000ff
        /*095c*/ 	.word	0x0001c038
        /*0960*/ 	.short	0x010a
        /*0962*/ 	.byte	0x19
	.zero		1


	//   ....[104]....
        /*0964*/ 	.word	0x00019ab0
        /*0968*/ 	.word	0x000000ff
        /*096c*/ 	.word	0x0001c0b0
        /*0970*/ 	.short	0x010a
        /*0972*/ 	.byte	0x18
	.zero		1


	//   ....[105]....
        /*0974*/ 	.word	0x0001a740
        /*0978*/ 	.word	0x000000ff
        /*097c*/ 	.word	0x0001c0b8
        /*0980*/ 	.short	0x010a
        /*0982*/ 	.byte	0x18
	.zero		1


	//   ....[106]....
        /*0984*/ 	.word	0x0001b670
        /*0988*/ 	.word	0x000000ff
        /*098c*/ 	.word	0x00000000
        /*0990*/ 	.short	0x0101
        /*0992*/ 	.byte	0x05
	.zero		1


	//   ....[107]....
        /*0994*/ 	.word	0x0001b6f0
        /*0998*/ 	.word	0x000000ff
        /*099c*/ 	.word	0x00000000
        /*09a0*/ 	.short	0x0101
        /*09a2*/ 	.byte	0x05
	.zero		1


	//   ....[108]....
        /*09a4*/ 	.word	0x0001b980
        /*09a8*/ 	.word	0x00000000
        /*09ac*/ 	.word	0x0001c000
        /*09b0*/ 	.short	0x010a
        /*09b2*/ 	.byte	0xff
	.zero		1


	//   ....[109]....
        /*09b4*/ 	.word	0x0001b9e0
        /*09b8*/ 	.word	0x00000000
        /*09bc*/ 	.word	0x0001c020
        /*09c0*/ 	.short	0x010a
        /*09c2*/ 	.byte	0xff
	.zero		1


	//   ....[110]....
        /*09c4*/ 	.word	0x0001ba40
        /*09c8*/ 	.word	0x00000005
        /*09cc*/ 	.word	0x0001c058
        /*09d0*/ 	.short	0x010a
        /*09d2*/ 	.byte	0xff
	.zero		1


	//   ....[111]....
        /*09d4*/ 	.word	0x0001baa0
        /*09d8*/ 	.word	0x00000000
        /*09dc*/ 	.word	0x0001c008
        /*09e0*/ 	.short	0x010a
        /*09e2*/ 	.byte	0xff
	.zero		1


	//   ....[112]....
        /*09e4*/ 	.word	0x0001bb00
        /*09e8*/ 	.word	0x00000005
        /*09ec*/ 	.word	0x0001c068
        /*09f0*/ 	.short	0x010a
        /*09f2*/ 	.byte	0xff
	.zero		1


	//   ....[113]....
        /*09f4*/ 	.word	0x0001bb60
        /*09f8*/ 	.word	0x00000000
        /*09fc*/ 	.word	0x0001c028
        /*0a00*/ 	.short	0x010a
        /*0a02*/ 	.byte	0xff
	.zero		1


	//   ....[114]....
        /*0a04*/ 	.word	0x0001bbc0
        /*0a08*/ 	.word	0x00000005
        /*0a0c*/ 	.word	0x0001c0a0
        /*0a10*/ 	.short	0x010a
        /*0a12*/ 	.byte	0xff
	.zero		1


	//   ....[115]....
        /*0a14*/ 	.word	0x0001bc20
        /*0a18*/ 	.word	0x00000000
        /*0a1c*/ 	.word	0x0001c058
        /*0a20*/ 	.short	0x010a
        /*0a22*/ 	.byte	0xff
	.zero		1


	//   ....[116]....
        /*0a24*/ 	.word	0x0001bc80
        /*0a28*/ 	.word	0x00000000
        /*0a2c*/ 	.word	0x0001c020
        /*0a30*/ 	.short	0x010a
        /*0a32*/ 	.byte	0xff
	.zero		1


	//   ....[117]....
        /*0a34*/ 	.word	0x0001bce0
        /*0a38*/ 	.word	0x00000000
        /*0a3c*/ 	.word	0x0001c0a8
        /*0a40*/ 	.short	0x010a
        /*0a42*/ 	.byte	0xff
	.zero		1


	//   ....[118]....
        /*0a44*/ 	.word	0x0001bd40
        /*0a48*/ 	.word	0x00000000
        /*0a4c*/ 	.word	0x0001c068
        /*0a50*/ 	.short	0x010a
        /*0a52*/ 	.byte	0xff
	.zero		1


	//   ....[119]....
        /*0a54*/ 	.word	0x0001bda0
        /*0a58*/ 	.word	0x00000000
        /*0a5c*/ 	.word	0x0001c020
        /*0a60*/ 	.short	0x010a
        /*0a62*/ 	.byte	0xff
	.zero		1


	//   ....[120]....
        /*0a64*/ 	.word	0x0001be00
        /*0a68*/ 	.word	0x00000000
        /*0a6c*/ 	.word	0x0001c0a0
        /*0a70*/ 	.short	0x010a
        /*0a72*/ 	.byte	0xff
	.zero		1


	//   ....[121]....
        /*0a74*/ 	.word	0x0001be60
        /*0a78*/ 	.word	0x00000000
        /*0a7c*/ 	.word	0x0001c058
        /*0a80*/ 	.short	0x010a
        /*0a82*/ 	.byte	0xff
	.zero		1


	//   ....[122]....
        /*0a84*/ 	.word	0x0001bec0
        /*0a88*/ 	.word	0x00000000
        /*0a8c*/ 	.word	0x0001c0a8
        /*0a90*/ 	.short	0x010a
        /*0a92*/ 	.byte	0xff
	.zero		1


	//   ....[123]....
        /*0a94*/ 	.word	0x0001bf20
        /*0a98*/ 	.word	0x00000000
        /*0a9c*/ 	.word	0x0001c068
        /*0aa0*/ 	.short	0x010a
        /*0aa2*/ 	.byte	0xff
	.zero		1


	//   ....[124]....
        /*0aa4*/ 	.word	0x0001bf70
        /*0aa8*/ 	.word	0x00000010
        /*0aac*/ 	.word	0x0001c0c0
        /*0ab0*/ 	.short	0x010a
        /*0ab2*/ 	.byte	0xff
	.zero		1


	//   ....[125]....
        /*0ab4*/ 	.word	0x0001bfc0
        /*0ab8*/ 	.word	0x00000010
        /*0abc*/ 	.word	0x0001c0c8
        /*0ac0*/ 	.short	0x010a
        /*0ac2*/ 	.byte	0xff
	.zero		1


	//   ....[126]....
        /*0ac4*/ 	.word	0x0001c020
        /*0ac8*/ 	.word	0x00000000
        /*0acc*/ 	.word	0x0001c070
        /*0ad0*/ 	.short	0x010a
        /*0ad2*/ 	.byte	0xff
	.zero		1


	//   ....[127]....
        /*0ad4*/ 	.word	0x0001c080
        /*0ad8*/ 	.word	0x00000000
        /*0adc*/ 	.word	0x0001c080
        /*0ae0*/ 	.short	0x010a
        /*0ae2*/ 	.byte	0xff
	.zero		1


	//   ....[128]....
        /*0ae4*/ 	.word	0x0001c0e0
        /*0ae8*/ 	.word	0x00000000
        /*0aec*/ 	.word	0x0001c070
        /*0af0*/ 	.short	0x010a
        /*0af2*/ 	.byte	0xff
	.zero		1


	//   ....[129]....
        /*0af4*/ 	.word	0x0001c140
        /*0af8*/ 	.word	0x00000000
        /*0afc*/ 	.word	0x0001c090
        /*0b00*/ 	.short	0x010a
        /*0b02*/ 	.byte	0xff
	.zero		1


	//   ....[130]....
        /*0b04*/ 	.word	0x0001c1a0
        /*0b08*/ 	.word	0x00000000
        /*0b0c*/ 	.word	0x0001c080
        /*0b10*/ 	.short	0x010a
        /*0b12*/ 	.byte	0xff
	.zero		1


	//   ....[131]....
        /*0b14*/ 	.word	0x0001c200
        /*0b18*/ 	.word	0x00000000
        /*0b1c*/ 	.word	0x0001c098
        /*0b20*/ 	.short	0x010a
        /*0b22*/ 	.byte	0xff
	.zero		1


	//   ....[132]....
        /*0b24*/ 	.word	0x0001c260
        /*0b28*/ 	.word	0x00000000
        /*0b2c*/ 	.word	0x0001c070
        /*0b30*/ 	.short	0x010a
        /*0b32*/ 	.byte	0xff
	.zero		1


	//   ....[133]....
        /*0b34*/ 	.word	0x0001c2c0
        /*0b38*/ 	.word	0x00000000
        /*0b3c*/ 	.word	0x0001c090
        /*0b40*/ 	.short	0x010a
        /*0b42*/ 	.byte	0xff
	.zero		1


	//   ....[134]....
        /*0b44*/ 	.word	0x0001c320
        /*0b48*/ 	.word	0x00000000
        /*0b4c*/ 	.word	0x0001c0c0
        /*0b50*/ 	.short	0x010a
        /*0b52*/ 	.byte	0xff
	.zero		1


	//   ....[135]....
        /*0b54*/ 	.word	0x0001c380
        /*0b58*/ 	.word	0x00000000
        /*0b5c*/ 	.word	0x0001c080
        /*0b60*/ 	.short	0x010a
        /*0b62*/ 	.byte	0xff
	.zero		1


	//   ....[136]....
        /*0b64*/ 	.word	0x0001c3e0
        /*0b68*/ 	.word	0x00000000
        /*0b6c*/ 	.word	0x0001c098
        /*0b70*/ 	.short	0x010a
        /*0b72*/ 	.byte	0xff
	.zero		1


	//   ....[137]....
        /*0b74*/ 	.word	0x0001c440
        /*0b78*/ 	.word	0x00000000
        /*0b7c*/ 	.word	0x0001c0c8
        /*0b80*/ 	.short	0x010a
        /*0b82*/ 	.byte	0xff
	.zero		1


	//   ....[138]....
        /*0b84*/ 	.word	0x0001c4a0
        /*0b88*/ 	.word	0x00000000
        /*0b8c*/ 	.word	0x00000000
        /*0b90*/ 	.short	0x010a
        /*0b92*/ 	.byte	0xff
	.zero		1


	//   ....[139]....
        /*0b94*/ 	.word	0x0001c500
        /*0b98*/ 	.word	0x00000000
        /*0b9c*/ 	.word	0x00000000
        /*0ba0*/ 	.short	0x010a
        /*0ba2*/ 	.byte	0xff
	.zero		1


	//   ....[140]....
        /*0ba4*/ 	.word	0x0001c560
        /*0ba8*/ 	.word	0x00000004
        /*0bac*/ 	.word	0x0001c0d0
        /*0bb0*/ 	.short	0x010a
        /*0bb2*/ 	.byte	0xff
	.zero		1


	//   ....[141]....
        /*0bb4*/ 	.word	0x0001c5c0
        /*0bb8*/ 	.word	0x00000003
        /*0bbc*/ 	.word	0x00000000
        /*0bc0*/ 	.short	0x010a
        /*0bc2*/ 	.byte	0xff
	.zero		1


	//   ....[142]....
        /*0bc4*/ 	.word	0x0001c620
        /*0bc8*/ 	.word	0x00000000
        /*0bcc*/ 	.word	0x00000000
        /*0bd0*/ 	.short	0x010a
        /*0bd2*/ 	.byte	0xff
	.zero		1


	//   ....[143]....
        /*0bd4*/ 	.word	0x0001c680
        /*0bd8*/ 	.word	0x00000000
        /*0bdc*/ 	.word	0x00000000
        /*0be0*/ 	.short	0x010a
        /*0be2*/ 	.byte	0xff
	.zero		1


	//   ....[144]....
        /*0be4*/ 	.word	0x0001c6e0
        /*0be8*/ 	.word	0x00000003
        /*0bec*/ 	.word	0x0001c0d0
        /*0bf0*/ 	.short	0x010a
        /*0bf2*/ 	.byte	0xff
	.zero		1


	//   ....[145]....
        /*0bf4*/ 	.word	0x0001c740
        /*0bf8*/ 	.word	0x00000003
        /*0bfc*/ 	.word	0x00000000
        /*0c00*/ 	.short	0x010a
        /*0c02*/ 	.byte	0xff
	.zero		1


	//   ....[146]....
        /*0c04*/ 	.word	0x0001c7a0
        /*0c08*/ 	.word	0x00000003
        /*0c0c*/ 	.word	0x00000000
        /*0c10*/ 	.short	0x010a
        /*0c12*/ 	.byte	0xff
	.zero		1


	//   ....[147]....
        /*0c14*/ 	.word	0x0001c800
        /*0c18*/ 	.word	0x00000000
        /*0c1c*/ 	.word	0x00000000
        /*0c20*/ 	.short	0x010a
        /*0c22*/ 	.byte	0xff
	.zero		1


	//   ....[148]....
        /*0c24*/ 	.word	0x0001c860
        /*0c28*/ 	.word	0x00000000
        /*0c2c*/ 	.word	0x0001c010
        /*0c30*/ 	.short	0x010a
        /*0c32*/ 	.byte	0xff
	.zero		1


	//   ....[149]....
        /*0c34*/ 	.word	0x0001c8c0
        /*0c38*/ 	.word	0x00000000
        /*0c3c*/ 	.word	0x0001c038
        /*0c40*/ 	.short	0x010a
        /*0c42*/ 	.byte	0xff
	.zero		1


	//   ....[150]....
        /*0c44*/ 	.word	0x0001c920
        /*0c48*/ 	.word	0x00000000
        /*0c4c*/ 	.word	0x0001c018
        /*0c50*/ 	.short	0x010a
        /*0c52*/ 	.byte	0xff
	.zero		1


	//   ....[151]....
        /*0c54*/ 	.word	0x0001c980
        /*0c58*/ 	.word	0x00000000
        /*0c5c*/ 	.word	0x0001c040
        /*0c60*/ 	.short	0x010a
        /*0c62*/ 	.byte	0xff
	.zero		1


	//   ....[152]....
        /*0c64*/ 	.word	0x0001c9e0
        /*0c68*/ 	.word	0x00000000
        /*0c6c*/ 	.word	0x0001c038
        /*0c70*/ 	.short	0x010a
        /*0c72*/ 	.byte	0xff
	.zero		1


	//   ....[153]....
        /*0c74*/ 	.word	0x0001ca40
        /*0c78*/ 	.word	0x00000000
        /*0c7c*/ 	.word	0x0001c038
        /*0c80*/ 	.short	0x010a
        /*0c82*/ 	.byte	0xff
	.zero		1


	//   ....[154]....
        /*0c84*/ 	.word	0x0001caa0
        /*0c88*/ 	.word	0x00000000
        /*0c8c*/ 	.word	0x0001c038
        /*0c90*/ 	.short	0x010a
        /*0c92*/ 	.byte	0xff
	.zero		1


	//   ....[155]....
        /*0c94*/ 	.word	0x0001cb00
        /*0c98*/ 	.word	0x00000000
        /*0c9c*/ 	.word	0x0001c038
        /*0ca0*/ 	.short	0x010a
        /*0ca2*/ 	.byte	0xff
	.zero		1


	//   ....[156]....
        /*0ca4*/ 	.word	0x0001cb60
        /*0ca8*/ 	.word	0x00000000
        /*0cac*/ 	.word	0x0001c038
        /*0cb0*/ 	.short	0x010a
        /*0cb2*/ 	.byte	0xff
	.zero		1


	//   ....[157]....
        /*0cb4*/ 	.word	0x0001cbc0
        /*0cb8*/ 	.word	0x00000000
        /*0cbc*/ 	.word	0x0001c038
        /*0cc0*/ 	.short	0x010a
        /*0cc2*/ 	.byte	0xff
	.zero		1


	//   ....[158]....
        /*0cc4*/ 	.word	0x0001cc20
        /*0cc8*/ 	.word	0x00000000
        /*0ccc*/ 	.word	0x0001c038
        /*0cd0*/ 	.short	0x010a
        /*0cd2*/ 	.byte	0xff
	.zero		1


	//   ....[159]....
        /*0cd4*/ 	.word	0x0001cc80
        /*0cd8*/ 	.word	0x00000000
        /*0cdc*/ 	.word	0x0001c038
        /*0ce0*/ 	.short	0x010a
        /*0ce2*/ 	.byte	0xff
	.zero		1


	//   ....[160]....
        /*0ce4*/ 	.word	0x0001cce0
        /*0ce8*/ 	.word	0x00000000
        /*0cec*/ 	.word	0x0001c038
        /*0cf0*/ 	.short	0x010a
        /*0cf2*/ 	.byte	0xff
	.zero		1


	//   ....[161]....
        /*0cf4*/ 	.word	0x0001cd40
        /*0cf8*/ 	.word	0x00000000
        /*0cfc*/ 	.word	0x0001c038
        /*0d00*/ 	.short	0x010a
        /*0d02*/ 	.byte	0xff
	.zero		1


	//   ....[162]....
        /*0d04*/ 	.word	0x0001cda0
        /*0d08*/ 	.word	0x00000003
        /*0d0c*/ 	.word	0x0001c0b0
        /*0d10*/ 	.short	0x010a
        /*0d12*/ 	.byte	0xff
	.zero		1


	//   ....[163]....
        /*0d14*/ 	.word	0x0001ce00
        /*0d18*/ 	.word	0x00000003
        /*0d1c*/ 	.word	0x0001c0b8
        /*0d20*/ 	.short	0x010a
        /*0d22*/ 	.byte	0xff
	.zero		1


	//----- nvinfo : EIATTR_NUM_MBARRIERS
	.align		4
.L_64:
        /*0d24*/ 	.byte	0x03, 0x38
        /*0d26*/ 	.short	0x001c


	//----- nvinfo : EIATTR_EXIT_INSTR_OFFSETS
	.align		4
        /*0d28*/ 	.byte	0x04, 0x1c
        /*0d2a*/ 	.short	(.L_66 - .L_65)


	//   ....[0]....
.L_65:
        /*0d2c*/ 	.word	0x000017d0


	//   ....[1]....
        /*0d30*/ 	.word	0x00001a50


	//   ....[2]....
        /*0d34*/ 	.word	0x00004070


	//   ....[3]....
        /*0d38*/ 	.word	0x000040b0


	//   ....[4]....
        /*0d3c*/ 	.word	0x00004120


	//   ....[5]....
        /*0d40*/ 	.word	0x000094f0


	//   ....[6]....
        /*0d44*/ 	.word	0x000117c0


	//   ....[7]....
        /*0d48*/ 	.word	0x00011860


	//   ....[8]....
        /*0d4c*/ 	.word	0x00017280


	//   ....[9]....
        /*0d50*/ 	.word	0x00017310


	//   ....[10]....
        /*0d54*/ 	.word	0x000173b0


	//   ....[11]....
        /*0d58*/ 	.word	0x00017e40


	//   ....[12]....
        /*0d5c*/ 	.word	0x00019310


	//   ....[13]....
        /*0d60*/ 	.word	0x00019830


	//   ....[14]....
        /*0d64*/ 	.word	0x000198a0


	//   ....[15]....
        /*0d68*/ 	.word	0x0001b960


	//----- nvinfo : EIATTR_INDIRECT_BRANCH_TARGETS
	.align		4
.L_66:
        /*0d6c*/ 	.byte	0x04, 0x34
        /*0d6e*/ 	.short	(.L_68 - .L_67)


	//   ....[0]....
.L_67:
        /*0d70*/ 	.word	.L_x_489@srel
        /*0d74*/ 	.short	0x0
        /*0d76*/ 	.short	0x0
        /*0d78*/ 	.word	0x3
        /*0d7c*/ 	.word	.L_x_490@srel
        /*0d80*/ 	.word	.L_x_491@srel
        /*0d84*/ 	.word	.L_x_492@srel


	//----- nvinfo : EIATTR_MAX_THREADS
	.align		4
.L_68:
        /*0d88*/ 	.byte	0x04, 0x05
        /*0d8a*/ 	.short	(.L_70 - .L_69)
.L_69:
        /*0d8c*/ 	.word	0x00000200
        /*0d90*/ 	.word	0x00000001
        /*0d94*/ 	.word	0x00000001


	//----- nvinfo : EIATTR_CRS_STACK_SIZE
	.align		4
.L_70:
        /*0d98*/ 	.byte	0x04, 0x1e
        /*0d9a*/ 	.short	(.L_72 - .L_71)
.L_71:
        /*0d9c*/ 	.word	0x00000000


	//----- nvinfo : EIATTR_CBANK_PARAM_SIZE
	.align		4
.L_72:
        /*0da0*/ 	.byte	0x03, 0x19
        /*0da2*/ 	.short	0x0600


	//----- nvinfo : EIATTR_PARAM_CBANK
	.align		4
        /*0da4*/ 	.byte	0x04, 0x0a
        /*0da6*/ 	.short	(.L_74 - .L_73)
	.align		4
.L_73:
        /*0da8*/ 	.word	index@(.nv.constant0._ZN7cutlass13device_kernelINS_4fmha6kernel36Sm100FmhaFwdKernelTmaWarpspecializedIN4cute5tupleIJiiiNS5_IJNS5_IJiiEEEiEEEEEENS1_10collective38Sm100FmhaFwdMainloopTmaWarpspecializedINS_6half_tEffNS5_IJNS4_1CILi256EEENSC_ILi64EEENSC_ILi128EEEEEENS5_IJiNSC_ILi1EEES7_EEENS5_IJiSH_NS5_IJNS5_IJNSC_ILi0EEEiEEEiEEEEEESM_NS9_12ResidualMaskENS5_IJNSC_ILi2EEESH_SH_EEENSC_ILb0EEEEENS9_38Sm100FmhaFwdEpilogueTmaWarpspecializedISB_fNS5_IJSF_SF_SE_EEESI_NS5_IJSH_S7_EEESQ_EENS2_23IndividualTileSchedulerENS2_41Sm100FmhaCtxKernelWarpspecializedScheduleEEEEEvNT_6ParamsE)
        /*0dac*/ 	.short	0x0380
        /*0dae*/ 	.short	0x0600


	//----- nvinfo : EIATTR_SW_WAR
	.align		4
.L_74:
        /*0db0*/ 	.byte	0x04, 0x36
        /*0db2*/ 	.short	(.L_76 - .L_75)
.L_75:
        /*0db4*/ 	.word	0x00000008
.L_76:


//--------------------- .nv.callgraph             --------------------------
	.section	.nv.callgraph,"",@"SHT_CUDA_CALLGRAPH"
	.align	4
	.sectionentsize	8
	.align		4
        /*0000*/ 	.word	0x00000000
	.align		4
        /*0004*/ 	.word	0xffffffff
	.align		4
        /*0008*/ 	.word	index@(_ZN7cutlass13device_kernelINS_4fmha6kernel36Sm100FmhaFwdKernelTmaWarpspecializedIN4cute5tupleIJiiiNS5_IJNS5_IJiiEEEiEEEEEENS1_10collective38Sm100FmhaFwdMainloopTmaWarpspecializedINS_6half_tEffNS5_IJNS4_1CILi256EEENSC_ILi64EEENSC_ILi128EEEEEENS5_IJiNSC_ILi1EEES7_EEENS5_IJiSH_NS5_IJNS5_IJNSC_ILi0EEEiEEEiEEEEEESM_NS9_12ResidualMaskENS5_IJNSC_ILi2EEESH_SH_EEENSC_ILb0EEEEENS9_38Sm100FmhaFwdEpilogueTmaWarpspecializedISB_fNS5_IJSF_SF_SE_EEESI_NS5_IJSH_S7_EEESQ_EENS2_23IndividualTileSchedulerENS2_41Sm100FmhaCtxKernelWarpspecializedScheduleEEEEEvNT_6ParamsE)
	.align		4
        /*000c*/ 	.word	index@(__assertfail)
	.align		4
        /*0010*/ 	.word	index@(_ZN7cutlass13device_kernelINS_4fmha6kernel36Sm100FmhaFwdKernelTmaWarpspecializedIN4cute5tupleIJiiiNS5_IJNS5_IJiiEEEiEEEEEENS1_10collective38Sm100FmhaFwdMainloopTmaWarpspecializedINS_6half_tEffNS5_IJNS4_1CILi256EEENSC_ILi64EEENSC_ILi128EEEEEENS5_IJiNSC_ILi1EEES7_EEENS5_IJiSH_NS5_IJNS5_IJNSC_ILi0EEEiEEEiEEEEEESM_NS9_12ResidualMaskENS5_IJNSC_ILi2EEESH_SH_EEENSC_ILb0EEEEENS9_38Sm100FmhaFwdEpilogueTmaWarpspecializedISB_fNS5_IJSF_SF_SE_EEESI_NS5_IJSH_S7_EEESQ_EENS2_23IndividualTileSchedulerENS2_41Sm100FmhaCtxKernelWarpspecializedScheduleEEEEEvNT_6ParamsE)
	.align		4
        /*0014*/ 	.word	index@(vprintf)
	.align		4
        /*0018*/ 	.word	0x00000000
	.align		4
        /*001c*/ 	.word	0xfffffffe
	.align		4
        /*0020*/ 	.word	0x00000000
	.align		4
        /*0024*/ 	.word	0xfffffffd
	.align		4
        /*0028*/ 	.word	0x00000000
	.align		4
        /*002c*/ 	.word	0xfffffffc


//--------------------- .nv.constant4             --------------------------
	.section	.nv.constant4,"a",@progbits
	.align	8
	.align		8
.nv.constant4:
        /*0000*/ 	.dword	vprintf
	.align		8
        /*0008*/ 	.dword	__assertfail
	.align		8
        /*0010*/ 	.dword	__unnamed_1
	.align		8
        /*0018*/ 	.dword	__unnamed_2
	.align		8
        /*0020*/ 	.dword	__unnamed_3
	.align		8
        /*0028*/ 	.dword	__unnamed_4
	.align		8
        /*0030*/ 	.dword	__unnamed_5
	.align		8
        /*0038*/ 	.dword	__unnamed_6
	.align		8
        /*0040*/ 	.dword	__unnamed_7
	.align		8
        /*0048*/ 	.dword	_ZN39_INTERNAL_40e58766_4_k_cu_db06bf93_31054cuda3std3__45__cpo5beginE
	.align		8
        /*0050*/ 	.dword	_ZN39_INTERNAL_40e58766_4_k_cu_db06bf93_31054cuda3std3__45__cpo3endE
	.align		8
        /*0058*/ 	.dword	_ZN39_INTERNAL_40e58766_4_k_cu_db06bf93_31054cuda3std3__45__cpo6cbeginE
	.align		8
        /*0060*/ 	.dword	_ZN39_INTERNAL_40e58766_4_k_cu_db06bf93_31054cuda3std3__45__cpo4cendE
	.align		8
        /*0068*/ 	.dword	_ZN39_INTERNAL_40e58766_4_k_cu_db06bf93_31054cuda3std3__441_GLOBAL__N__40e58766_4_k_cu_db06bf93_31056ignoreE
	.align		8
        /*0070*/ 	.dword	_ZN39_INTERNAL_40e58766_4_k_cu_db06bf93_31054cuda3std3__419piecewise_constructE
	.align		8
        /*0078*/ 	.dword	_ZN39_INTERNAL_40e58766_4_k_cu_db06bf93_31054cuda3std3__48in_placeE
	.align		8
        /*0080*/ 	.dword	_ZN39_INTERNAL_40e58766_4_k_cu_db06bf93_31054cuda3std6ranges3__45__cpo4swapE
	.align		8
        /*0088*/ 	.dword	_ZN39_INTERNAL_40e58766_4_k_cu_db06bf93_31054cuda3std6ranges3__45__cpo9iter_moveE
	.align		8
        /*0090*/ 	.dword	_ZN39_INTERNAL_40e58766_4_k_cu_db06bf93_31054cute7productE
	.align		8
        /*0098*/ 	.dword	_ZN39_INTERNAL_40e58766_4_k_cu_db06bf93_31054cute1_E
	.align		8
        /*00a0*/ 	.dword	$str$22
	.align		8
        /*00a8*/ 	.dword	$str$23
	.align		8
        /*00b0*/ 	.dword	$str$26
	.align		8
        /*00b8*/ 	.dword	$str$27
	.align		8
        /*00c0*/ 	.dword	$str$28
	.align		8
        /*00c8*/ 	.dword	$str$29
	.align		8
        /*00d0*/ 	.dword	$str$30
	.align		8
        /*00d8*/ 	.dword	$str$31
	.align		8
        /*00e0*/ 	.dword	$str$32
	.align		8
        /*00e8*/ 	.dword	$str$33
	.align		8
        /*00f0*/ 	.dword	$str$34
	.align		8
        /*00f8*/ 	.dword	$str$35
	.align		8
        /*0100*/ 	.dword	$str$36
	.align		8
        /*0108*/ 	.dword	$str$37


//--------------------- .nv.constant2._ZN7cutlass13device_kernelINS_4fmha6kernel36Sm100FmhaFwdKernelTmaWarpspecializedIN4cute5tupleIJiiiNS5_IJNS5_IJiiEEEiEEEEEENS1_10collective38Sm100FmhaFwdMainloopTmaWarpspecializedINS_6half_tEffNS5_IJNS4_1CILi256EEENSC_ILi64EEENSC_ILi128EEEEEENS5_IJiNSC_ILi1EEES7_EEENS5_IJiSH_NS5_IJNS5_IJNSC_ILi0EEEiEEEiEEEEEESM_NS9_12ResidualMaskENS5_IJNSC_ILi2EEESH_SH_EEENSC_ILb0EEEEENS9_38Sm100FmhaFwdEpilogueTmaWarpspecializedISB_fNS5_IJSF_SF_SE_EEESI_NS5_IJSH_S7_EEESQ_EENS2_23IndividualTileSchedulerENS2_41Sm100FmhaCtxKernelWarpspecializedScheduleEEEEEvNT_6ParamsE --------------------------
	.section	.nv.constant2._ZN7cutlass13device_kernelINS_4fmha6kernel36Sm100FmhaFwdKernelTmaWarpspecializedIN4cute5tupleIJiiiNS5_IJNS5_IJiiEEEiEEEEEENS1_10collective38Sm100FmhaFwdMainloopTmaWarpspecializedINS_6half_tEffNS5_IJNS4_1CILi256EEENSC_ILi64EEENSC_ILi128EEEEEENS5_IJiNSC_ILi1EEES7_EEENS5_IJiSH_NS5_IJNS5_IJNSC_ILi0EEEiEEEiEEEEEESM_NS9_12ResidualMaskENS5_IJNSC_ILi2EEESH_SH_EEENSC_ILb0EEEEENS9_38Sm100FmhaFwdEpilogueTmaWarpspecializedISB_fNS5_IJSF_SF_SE_EEESI_NS5_IJSH_S7_EEESQ_EENS2_23IndividualTileSchedulerENS2_41Sm100FmhaCtxKernelWarpspecializedScheduleEEEEEvNT_6ParamsE,"a",@progbits
	.sectionflags	@""
	.align	4
.nv.constant2._ZN7cutlass13device_kernelINS_4fmha6kernel36Sm100FmhaFwdKernelTmaWarpspecializedIN4cute5tupleIJiiiNS5_IJNS5_IJiiEEEiEEEEEENS1_10collective38Sm100FmhaFwdMainloopTmaWarpspecializedINS_6half_tEffNS5_IJNS4_1CILi256EEENSC_ILi64EEENSC_ILi128EEEEEENS5_IJiNSC_ILi1EEES7_EEENS5_IJiSH_NS5_IJNS5_IJNSC_ILi0EEEiEEEiEEEEEESM_NS9_12ResidualMaskENS5_IJNSC_ILi2EEESH_SH_EEENSC_ILb0EEEEENS9_38Sm100FmhaFwdEpilogueTmaWarpspecializedISB_fNS5_IJSF_SF_SE_EEESI_NS5_IJSH_S7_EEESQ_EENS2_23IndividualTileSchedulerENS2_41Sm100FmhaCtxKernelWarpspecializedScheduleEEEEEvNT_6ParamsE:
        /*0000*/ 	.byte	0x20, 0x73, 0x01, 0x00, 0x40, 0x98, 0x01, 0x00, 0xf0, 0x72, 0x01, 0x00


//--------------------- .text._ZN7cutlass13device_kernelINS_4fmha6kernel36Sm100FmhaFwdKernelTmaWarpspecializedIN4cute5tupleIJiiiNS5_IJNS5_IJiiEEEiEEEEEENS1_10collective38Sm100FmhaFwdMainloopTmaWarpspecializedINS_6half_tEffNS5_IJNS4_1CILi256EEENSC_ILi64EEENSC_ILi128EEEEEENS5_IJiNSC_ILi1EEES7_EEENS5_IJiSH_NS5_IJNS5_IJNSC_ILi0EEEiEEEiEEEEEESM_NS9_12ResidualMaskENS5_IJNSC_ILi2EEESH_SH_EEENSC_ILb0EEEEENS9_38Sm100FmhaFwdEpilogueTmaWarpspecializedISB_fNS5_IJSF_SF_SE_EEESI_NS5_IJSH_S7_EEESQ_EENS2_23IndividualTileSchedulerENS2_41Sm100FmhaCtxKernelWarpspecializedScheduleEEEEEvNT_6ParamsE --------------------------
	.section	.text._ZN7cutlass13device_kernelINS_4fmha6kernel36Sm100FmhaFwdKernelTmaWarpspecializedIN4cute5tupleIJiiiNS5_IJNS5_IJiiEEEiEEEEEENS1_10collective38Sm100FmhaFwdMainloopTmaWarpspecializedINS_6half_tEffNS5_IJNS4_1CILi256EEENSC_ILi64EEENSC_ILi128EEEEEENS5_IJiNSC_ILi1EEES7_EEENS5_IJiSH_NS5_IJNS5_IJNSC_ILi0EEEiEEEiEEEEEESM_NS9_12ResidualMaskENS5_IJNSC_ILi2EEESH_SH_EEENSC_ILb0EEEEENS9_38Sm100FmhaFwdEpilogueTmaWarpspecializedISB_fNS5_IJSF_SF_SE_EEESI_NS5_IJSH_S7_EEESQ_EENS2_23IndividualTileSchedulerENS2_41Sm100FmhaCtxKernelWarpspecializedScheduleEEEEEvNT_6ParamsE,"ax",@progbits
	.align	128
.text._ZN7cutlass13device_kernelINS_4fmha6kernel36Sm100FmhaFwdKernelTmaWarpspecializedIN4cute5tupleIJiiiNS5_IJNS5_IJiiEEEiEEEEEENS1_10collective38Sm100FmhaFwdMainloopTmaWarpspecializedINS_6half_tEffNS5_IJNS4_1CILi256EEENSC_ILi64EEENSC_ILi128EEEEEENS5_IJiNSC_ILi1EEES7_EEENS5_IJiSH_NS5_IJNS5_IJNSC_ILi0EEEiEEEiEEEEEESM_NS9_12ResidualMaskENS5_IJNSC_ILi2EEESH_SH_EEENSC_ILb0EEEEENS9_38Sm100FmhaFwdEpilogueTmaWarpspecializedISB_fNS5_IJSF_SF_SE_EEESI_NS5_IJSH_S7_EEESQ_EENS2_23IndividualTileSchedulerENS2_41Sm100FmhaCtxKernelWarpspecializedScheduleEEEEEvNT_6ParamsE:
        .type           _ZN7cutlass13device_kernelINS_4fmha6kernel36Sm100FmhaFwdKernelTmaWarpspecializedIN4cute5tupleIJiiiNS5_IJNS5_IJiiEEEiEEEEEENS1_10collective38Sm100FmhaFwdMainloopTmaWarpspecializedINS_6half_tEffNS5_IJNS4_1CILi256EEENSC_ILi64EEENSC_ILi128EEEEEENS5_IJiNSC_ILi1EEES7_EEENS5_IJiSH_NS5_IJNS5_IJNSC_ILi0EEEiEEEiEEEEEESM_NS9_12ResidualMaskENS5_IJNSC_ILi2EEESH_SH_EEENSC_ILb0EEEEENS9_38Sm100FmhaFwdEpilogueTmaWarpspecializedISB_fNS5_IJSF_SF_SE_EEESI_NS5_IJSH_S7_EEESQ_EENS2_23IndividualTileSchedulerENS2_41Sm100FmhaCtxKernelWarpspecializedScheduleEEEEEvNT_6ParamsE,@function
        .size           _ZN7cutlass13device_kernelINS_4fmha6kernel36Sm100FmhaFwdKernelTmaWarpspecializedIN4cute5tupleIJiiiNS5_IJNS5_IJiiEEEiEEEEEENS1_10collective38Sm100FmhaFwdMainloopTmaWarpspecializedINS_6half_tEffNS5_IJNS4_1CILi256EEENSC_ILi64EEENSC_ILi128EEEEEENS5_IJiNSC_ILi1EEES7_EEENS5_IJiSH_NS5_IJNS5_IJNSC_ILi0EEEiEEEiEEEEEESM_NS9_12ResidualMaskENS5_IJNSC_ILi2EEESH_SH_EEENSC_ILb0EEEEENS9_38Sm100FmhaFwdEpilogueTmaWarpspecializedISB_fNS5_IJSF_SF_SE_EEESI_NS5_IJSH_S7_EEESQ_EENS2_23IndividualTileSchedulerENS2_41Sm100FmhaCtxKernelWarpspecializedScheduleEEEEEvNT_6ParamsE,(.L_x_493 - _ZN7cutlass13device_kernelINS_4fmha6kernel36Sm100FmhaFwdKernelTmaWarpspecializedIN4cute5tupleIJiiiNS5_IJNS5_IJiiEEEiEEEEEENS1_10collective38Sm100FmhaFwdMainloopTmaWarpspecializedINS_6half_tEffNS5_IJNS4_1CILi256EEENSC_ILi64EEENSC_ILi128EEEEEENS5_IJiNSC_ILi1EEES7_EEENS5_IJiSH_NS5_IJNS5_IJNSC_ILi0EEEiEEEiEEEEEESM_NS9_12ResidualMaskENS5_IJNSC_ILi2EEESH_SH_EEENSC_ILb0EEEEENS9_38Sm100FmhaFwdEpilogueTmaWarpspecializedISB_fNS5_IJSF_SF_SE_EEESI_NS5_IJSH_S7_EEESQ_EENS2_23IndividualTileSchedulerENS2_41Sm100FmhaCtxKernelWarpspecializedScheduleEEEEEvNT_6ParamsE)
        .other          _ZN7cutlass13device_kernelINS_4fmha6kernel36Sm100FmhaFwdKernelTmaWarpspecializedIN4cute5tupleIJiiiNS5_IJNS5_IJiiEEEiEEEEEENS1_10collective38Sm100FmhaFwdMainloopTmaWarpspecializedINS_6half_tEffNS5_IJNS4_1CILi256EEENSC_ILi64EEENSC_ILi128EEEEEENS5_IJiNSC_ILi1EEES7_EEENS5_IJiSH_NS5_IJNS5_IJNSC_ILi0EEEiEEEiEEEEEESM_NS9_12ResidualMaskENS5_IJNSC_ILi2EEESH_SH_EEENSC_ILb0EEEEENS9_38Sm100FmhaFwdEpilogueTmaWarpspecializedISB_fNS5_IJSF_SF_SE_EEESI_NS5_IJSH_S7_EEESQ_EENS2_23IndividualTileSchedulerENS2_41Sm100FmhaCtxKernelWarpspecializedScheduleEEEEEvNT_6ParamsE,@"STO_CUDA_ENTRY STV_DEFAULT"
_ZN7cutlass13device_kernelINS_4fmha6kernel36Sm100FmhaFwdKernelTmaWarpspecializedIN4cute5tupleIJiiiNS5_IJNS5_IJiiEEEiEEEEEENS1_10collective38Sm100FmhaFwdMainloopTmaWarpspecializedINS_6half_tEffNS5_IJNS4_1CILi256EEENSC_ILi64EEENSC_ILi128EEEEEENS5_IJiNSC_ILi1EEES7_EEENS5_IJiSH_NS5_IJNS5_IJNSC_ILi0EEEiEEEiEEEEEESM_NS9_12ResidualMaskENS5_IJNSC_ILi2EEESH_SH_EEENSC_ILb0EEEEENS9_38Sm100FmhaFwdEpilogueTmaWarpspecializedISB_fNS5_IJSF_SF_SE_EEESI_NS5_IJSH_S7_EEESQ_EENS2_23IndividualTileSchedulerENS2_41Sm100FmhaCtxKernelWarpspecializedScheduleEEEEEvNT_6ParamsE:
[----:B------:R-:W1:Y:S02]  /*0000*/  LDC R1, c[0x0][0x37c] ;  /* 0x0000df00ff017b82 */ /* 0x000e640000000800 */
[----:B-1----:R-:W-:Y:S01]  /*0010*/  IADD3 R1, PT, PT, R1, -0x18, RZ ;  /* 0xffffffe801017810 */ /* 0x002fe20007ffe0ff */
[----:B------:R-:W1:Y:S01]  /*0020*/  S2R R2, SR_TID.X ;  /* 0x0000000000027919 */ /* 0x000e620000002100 */
[----:B------:R-:W2:Y:S01]  /*0030*/  LDCU UR5, c[0x0][0x2f8] ;  /* 0x00005f00ff0577ac */ /* 0x000ea20008000800 */
[----:B------:R-:W3:Y:S01]  /*0040*/  LDCU UR4, c[0x0][0x2fc] ;  /* 0x00005f80ff0477ac */ /* 0x000ee20008000800 */
[----:B------:R-:W-:Y:S02]  /*0050*/  UPLOP3.LUT UP2, UPT, UPT, UPT, UPT, 0x40, 0x4 ;  /* 0x000000000004789c */ /* 0x000fe40003f4e870 */
[----:B------:R-:W-:Y:S02]  /*0060*/  UPLOP3.LUT UP1, UPT, UPT, UPT, UPT, 0x80, 0x8 ;  /* 0x000000000008789c */ /* 0x000fe40003f2f070 */
[----:B------:R-:W-:-:S02]  /*0070*/  UP2UR UR38, UPR, URZ, 0x4 ;  /* 0x00000004ff267883 */ /* 0x000fc40008000000 */
[----:B------:R-:W-:Y:S02]  /*0080*/  UPLOP3.LUT UP2, UPT, UPT, UPT, UPT, 0x80, 0x8 ;  /* 0x000000000008789c */ /* 0x000fe40003f4f070 */
[----:B------:R-:W-:Y:S01]  /*0090*/  UPLOP3.LUT UP0, UPT, UPT, UPT, UPT, 0x40, 0x4 ;  /* 0x000000000004789c */ /* 0x000fe20003f0e870 */
[----:B--2---:R-:W-:Y:S01]  /*00a0*/  IADD3 R22, P0, PT, R1, UR5, RZ ;  /* 0x0000000501167c10 */ /* 0x004fe2000ff1e0ff */
[----:B------:R-:W-:Y:S02]  /*00b0*/  UPLOP3.LUT UP6, UPT, UPT, UPT, UPT, 0x40, 0x4 ;  /* 0x000000000004789c */ /* 0x000fe40003fce870 */
[----:B------:R-:W-:Y:S02]  /*00c0*/  UPLOP3.LUT UP5, UPT, UPT, UPT, UPT, 0x40, 0x4 ;  /* 0x000000000004789c */ /* 0x000fe40003fae870 */
[----:B------:R-:W-:Y:S01]  /*00d0*/  UPLOP3.LUT UP4, UPT, UPT, UPT, UPT, 0x40, 0x4 ;  /* 0x000000000004789c */ /* 0x000fe20003f8e870 */
[----:B---3--:R-:W-:Y:S01]  /*00e0*/  IMAD.X R19, RZ, RZ, UR4, P0 ;  /* 0x00000004ff137e24 */ /* 0x008fe200080e06ff */
[----:B------:R-:W-:Y:S01]  /*00f0*/  UP2UR UR58, UPR, URZ, 0x4 ;  /* 0x00000004ff3a7883 */ /* 0x000fe20008000000 */
[----:B-1----:R-:W-:-:S05]  /*0100*/  SHF.R.U32.HI R69, RZ, 0x5, R2 ;  /* 0x00000005ff457819 */ /* 0x002fca0000011602 */
[----:B------:R-:W1:Y:S02]  /*0110*/  SHFL.IDX PT, R3, R69, RZ, 0x1f ;  /* 0x00001fff45037589 */ /* 0x000e6400000e0000 */
[----:B-1----:R-:W-:-:S04]  /*0120*/  SHF.R.S32.HI R0, RZ, 0x1f, R3 ;  /* 0x0000001fff007819 */ /* 0x002fc80000011403 */
[----:B------:R-:W-:-:S04]  /*0130*/  LEA.HI R0, R0, R3, RZ, 0x2 ;  /* 0x0000000300007211 */ /* 0x000fc800078f10ff */
[----:B------:R-:W-:-:S04]  /*0140*/  SHF.R.S32.HI R0, RZ, 0x2, R0 ;  /* 0x00000002ff007819 */ /* 0x000fc80000011400 */
[----:B------:R-:W-:-:S13]  /*0150*/  ISETP.NE.AND P1, PT, R0, RZ, PT ;  /* 0x000000ff0000720c */ /* 0x000fda0003f25270 */
[----:B------:R-:W-:Y:S05]  /*0160*/  @!P1 BRA `(.L_x_0) ;  /* 0x0000000400249947 */ /* 0x000fea0003800000 */
[----:B------:R-:W-:-:S13]  /*0170*/  ISETP.NE.AND P0, PT, R0, 0x2, PT ;  /* 0x000000020000780c */ /* 0x000fda0003f05270 */
[----:B------:R-:W-:Y:S05]  /*0180*/  @!P0 BRA `(.L_x_1) ;  /* 0x0000000000f48947 */ /* 0x000fea0003800000 */
[----:B------:R-:W-:-:S13]  /*0190*/  ISETP.NE.AND P0, PT, R0, 0x1, PT ;  /* 0x000000010000780c */ /* 0x000fda0003f05270 */
[----:B------:R-:W-:Y:S05]  /*01a0*/  @P0 BRA `(.L_x_2) ;  /* 0x00000000002c0947 */ /* 0x000fea0003800000 */
[----:B------:R-:W-:Y:S01]  /*01b0*/  HFMA2 R0, -RZ, RZ, 0, 5.9604644775390625e-08 ;  /* 0x00000001ff007431 */ /* 0x000fe200000001ff */
[----:B------:R-:W-:Y:S02]  /*01c0*/  UPLOP3.LUT UP3, UPT, UPT, UPT, UPT, 0x40, 0x4 ;  /* 0x000000000004789c */ /* 0x000fe40003f6e870 */
[----:B------:R-:W-:Y:S02]  /*01d0*/  UPLOP3.LUT UP2, UPT, UPT, UPT, UPT, 0x40, 0x4 ;  /* 0x000000000004789c */ /* 0x000fe40003f4e870 */
[----:B------:R-:W-:Y:S02]  /*01e0*/  UPLOP3.LUT UP1, UPT, UPT, UPT, UPT, 0x80, 0x8 ;  /* 0x000000000008789c */ /* 0x000fe40003f2f070 */
[----:B------:R-:W-:Y:S02]  /*01f0*/  UPLOP3.LUT UP0, UPT, UPT, UPT, UPT, 0x40, 0x4 ;  /* 0x000000000004789c */ /* 0x000fe40003f0e870 */
[----:B------:R-:W-:Y:S02]  /*0200*/  UPLOP3.LUT UP6, UPT, UPT, UPT, UPT, 0x40, 0x4 ;  /* 0x000000000004789c */ /* 0x000fe40003fce870 */
[----:B------:R-:W-:-:S02]  /*0210*/  UPLOP3.LUT UP5, UPT, UPT, UPT, UPT, 0x40, 0x4 ;  /* 0x000000000004789c */ /* 0x000fc40003fae870 */
[----:B------:R-:W-:Y:S02]  /*0220*/  UPLOP3.LUT UP4, UPT, UPT, UPT, UPT, 0x80, 0x8 ;  /* 0x000000000008789c */ /* 0x000fe40003f8f070 */
[----:B------:R-:W-:Y:S02]  /*0230*/  UP2UR UR38, UPR, URZ, 0x8 ;  /* 0x00000008ff267883 */ /* 0x000fe40008000000 */
[----:B------:R-:W-:Y:S01]  /*0240*/  UP2UR UR58, UPR, URZ, 0x4 ;  /* 0x00000004ff3a7883 */ /* 0x000fe20008000000 */
[----:B------:R-:W-:Y:S11]  /*0250*/  BRA `(.L_x_0) ;  /* 0x0000000000e87947 */ /* 0x000ff60003800000 */
.L_x_2:
[----:B------:R-:W-:Y:S01]  /*0260*/  ISETP.NE.AND P0, PT, R3, 0xc, PT ;  /* 0x0000000c0300780c */ /* 0x000fe20003f05270 */
[----:B------:R-:W-:Y:S01]  /*0270*/  UPLOP3.LUT UP2, UPT, UPT, UPT, UPT, 0x40, 0x4 ;  /* 0x000000000004789c */ /* 0x000fe20003f4e870 */
[----:B------:R-:W-:Y:S01]  /*0280*/  HFMA2 R0, -RZ, RZ, 0, 1.78813934326171875e-07 ;  /* 0x00000003ff007431 */ /* 0x000fe200000001ff */
[----:B------:R-:W-:Y:S02]  /*0290*/  UPLOP3.LUT UP1, UPT, UPT, UPT, UPT, 0x80, 0x8 ;  /* 0x000000000008789c */ /* 0x000fe40003f2f070 */
[----:B------:R-:W-:Y:S02]  /*02a0*/  UP2UR UR38, UPR, URZ, 0x4 ;  /* 0x00000004ff267883 */ /* 0x000fe40008000000 */
[----:B------:R-:W-:Y:S02]  /*02b0*/  UPLOP3.LUT UP2, UPT, UPT, UPT, UPT, 0x40, 0x4 ;  /* 0x000000000004789c */ /* 0x000fe40003f4e870 */
[----:B------:R-:W-:Y:S02]  /*02c0*/  UPLOP3.LUT UP0, UPT, UPT, UPT, UPT, 0x40, 0x4 ;  /* 0x000000000004789c */ /* 0x000fe40003f0e870 */
[----:B------:R-:W-:-:S02]  /*02d0*/  UPLOP3.LUT UP6, UPT, UPT, UPT, UPT, 0x40, 0x4 ;  /* 0x000000000004789c */ /* 0x000fc40003fce870 */
[----:B------:R-:W-:Y:S02]  /*02e0*/  UPLOP3.LUT UP5, UPT, UPT, UPT, UPT, 0x80, 0x8 ;  /* 0x000000000008789c */ /* 0x000fe40003faf070 */
[----:B------:R-:W-:Y:S02]  /*02f0*/  UPLOP3.LUT UP4, UPT, UPT, UPT, UPT, 0x40, 0x4 ;  /* 0x000000000004789c */ /* 0x000fe40003f8e870 */
[----:B------:R-:W-:Y:S01]  /*0300*/  UP2UR UR58, UPR, URZ, 0x4 ;  /* 0x00000004ff3a7883 */ /* 0x000fe20008000000 */
[----:B------:R-:W-:Y:S11]  /*0310*/  @!P0 BRA `(.L_x_0) ;  /* 0x0000000000b88947 */ /* 0x000ff60003800000 */
[----:B------:R-:W-:-:S13]  /*0320*/  ISETP.NE.AND P0, PT, R3, 0xe, PT ;  /* 0x0000000e0300780c */ /* 0x000fda0003f05270 */
[----:B------:R-:W-:Y:S05]  /*0330*/  @!P0 BRA `(.L_x_3) ;  /* 0x00000000005c8947 */ /* 0x000fea0003800000 */
[----:B------:R-:W-:-:S13]  /*0340*/  ISETP.NE.AND P0, PT, R3, 0xd, PT ;  /* 0x0000000d0300780c */ /* 0x000fda0003f05270 */
[----:B------:R-:W-:Y:S05]  /*0350*/  @P0 BRA `(.L_x_4) ;  /* 0x00000000002c0947 */ /* 0x000fea0003800000 */
[----:B------:R-:W-:Y:S01]  /*0360*/  HFMA2 R0, -RZ, RZ, 0, 2.384185791015625e-07 ;  /* 0x00000004ff007431 */ /* 0x000fe200000001ff */
        /* <DEDUP_REMOVED lines=10> */
.L_x_4:
[----:B------:R-:W-:Y:S01]  /*0410*/  HFMA2 R0, -RZ, RZ, 0, 3.5762786865234375e-07 ;  /* 0x00000006ff007431 */ /* 0x000fe200000001ff */
[----:B------:R-:W-:Y:S02]  /*0420*/  UPLOP3.LUT UP3, UPT, UPT, UPT, UPT, 0x40, 0x4 ;  /* 0x000000000004789c */ /* 0x000fe40003f6e870 */
[----:B------:R-:W-:Y:S02]  /*0430*/  UPLOP3.LUT UP2, UPT, UPT, UPT, UPT, 0x40, 0x4 ;  /* 0x000000000004789c */ /* 0x000fe40003f4e870 */
[----:B------:R-:W-:Y:S02]  /*0440*/  UPLOP3.LUT UP0, UPT, UPT, UPT, UPT, 0x40, 0x4 ;  /* 0x000000000004789c */ /* 0x000fe40003f0e870 */
[----:B------:R-:W-:Y:S02]  /*0450*/  UPLOP3.LUT UP6, UPT, UPT, UPT, UPT, 0x40, 0x4 ;  /* 0x000000000004789c */ /* 0x000fe40003fce870 */
[----:B------:R-:W-:Y:S02]  /*0460*/  UPLOP3.LUT UP5, UPT, UPT, UPT, UPT, 0x40, 0x4 ;  /* 0x000000000004789c */ /* 0x000fe40003fae870 */
[----:B------:R-:W-:-:S02]  /*0470*/  UPLOP3.LUT UP4, UPT, UPT, UPT, UPT, 0x40, 0x4 ;  /* 0x000000000004789c */ /* 0x000fc40003f8e870 */
[----:B------:R-:W-:Y:S02]  /*0480*/  UP2UR UR38, UPR, URZ, 0x8 ;  /* 0x00000008ff267883 */ /* 0x000fe40008000000 */
[----:B------:R-:W-:Y:S01]  /*0490*/  UP2UR UR58, UPR, URZ, 0x4 ;  /* 0x00000004ff3a7883 */ /* 0x000fe20008000000 */
[----:B------:R-:W-:Y:S11]  /*04a0*/  BRA `(.L_x_0) ;  /* 0x0000000000547947 */ /* 0x000ff60003800000 */
.L_x_3:
[----:B------:R-:W-:Y:S01]  /*04b0*/  HFMA2 R0, -RZ, RZ, 0, 2.98023223876953125e-07 ;  /* 0x00000005ff007431 */ /* 0x000fe200000001ff */
        /* <DEDUP_REMOVED lines=10> */
.L_x_1:
[----:B------:R-:W-:Y:S01]  /*0560*/  HFMA2 R0, -RZ, RZ, 0, 1.1920928955078125e-07 ;  /* 0x00000002ff007431 */ /* 0x000fe200000001ff */
        /* <DEDUP_REMOVED lines=8> */
[----:B------:R-:W-:-:S12]  /*05f0*/  UP2UR UR58, UPR, URZ, 0x4 ;  /* 0x00000004ff3a7883 */ /* 0x000fd80008000000 */
.L_x_0:
[----:B------:R-:W-:Y:S01]  /*0600*/  ELECT P0, URZ, PT ;  /* 0x0000000000ff782f */ /* 0x000fe20003800000 */
[----:B------:R-:W-:Y:S03]  /*0610*/  BSSY.RECONVERGENT B0, `(.L_x_5) ;  /* 0x000000f000007945 */ /* 0x000fe60003800200 */
[----:B------:R-:W-:Y:S02]  /*0620*/  PLOP3.LUT P2, PT, P0, PT, UP0, 0x5d, 0xd5 ;  /* 0x0000000000d5781c */ /* 0x000fe4000074eb0d */
[----:B------:R-:W-:-:S11]  /*0630*/  PLOP3.LUT P1, PT, P0, PT, UP6, 0x5d, 0xd5 ;  /* 0x0000000000d5781c */ /* 0x000fd6000072eb6d */
[----:B------:R-:W-:Y:S05]  /*0640*/  @P2 BRA `(.L_x_6) ;  /* 0x00000000002c2947 */ /* 0x000fea0003800000 */
[----:B------:R-:W1:Y:S02]  /*0650*/  LDCU.64 UR4, c[0x0][0x348] ;  /* 0x00006900ff0477ac */ /* 0x000e640008000a00 */
[----:B-1----:R-:W-:-:S04]  /*0660*/  UIADD3 UR8, UP0, UPT, UR4, 0x80, URZ ;  /* 0x0000008004087890 */ /* 0x002fc8000ff1e0ff */
[----:B------:R-:W-:Y:S02]  /*0670*/  UIADD3.X UR9, UPT, UPT, URZ, UR5, URZ, UP0, !UPT ;  /* 0x00000005ff097290 */ /* 0x000fe400087fe4ff */
[----:B------:R-:W-:-:S04]  /*0680*/  UIADD3 UR6, UP0, UPT, UR4, 0x180, URZ ;  /* 0x0000018004067890 */ /* 0x000fc8000ff1e0ff */
[----:B------:R-:W-:Y:S02]  /*0690*/  UIADD3.X UR7, UPT, UPT, URZ, UR5, URZ, UP0, !UPT ;  /* 0x00000005ff077290 */ /* 0x000fe400087fe4ff */
[----:B------:R-:W-:Y:S01]  /*06a0*/  UIADD3 UR4, UP0, UPT, UR4, 0x280, URZ ;  /* 0x0000028004047890 */ /* 0x000fe2000ff1e0ff */
[----:B------:R1:W-:Y:S03]  /*06b0*/  UTMACCTL.PF [UR8] ;  /* 0x00000000080079b9 */ /* 0x0003e60008040000 */
[----:B------:R-:W-:-:S03]  /*06c0*/  UIADD3.X UR5, UPT, UPT, URZ, UR5, URZ, UP0, !UPT ;  /* 0x00000005ff057290 */ /* 0x000fc600087fe4ff */
[----:B------:R1:W-:Y:S06]  /*06d0*/  UTMACCTL.PF [UR6] ;  /* 0x00000000060079b9 */ /* 0x0003ec0008040000 */
[----:B------:R1:W-:Y:S02]  /*06e0*/  UTMACCTL.PF [UR4] ;  /* 0x00000000040079b9 */ /* 0x0003e40008040000 */
[----:B-1----:R-:W-:Y:S01]  /*06f0*/  NOP ;  /* 0x0000000000007918 */ /* 0x002fe20000000000 */
.L_x_6:
[----:B------:R-:W-:Y:S05]  /*0700*/  BSYNC.RECONVERGENT B0 ;  /* 0x0000000000007941 */ /* 0x000fea0003800200 */
.L_x_5:
[----:B------:R-:W-:Y:S04]  /*0710*/  BSSY.RECONVERGENT B0, `(.L_x_7) ;  /* 0x000001b000007945 */ /* 0x000fe80003800200 */
[----:B------:R-:W-:Y:S05]  /*0720*/  @P1 BRA `(.L_x_8) ;  /* 0x0000000000241947 */ /* 0x000fea0003800000 */
[----:B------:R-:W1:Y:S01]  /*0730*/  LDCU.64 UR4, c[0x0][0x348] ;  /* 0x00006900ff0477ac */ /* 0x000e620008000a00 */
[----:B------:R-:W-:Y:S02]  /*0740*/  PLOP3.LUT P6, PT, PT, PT, PT, 0x80, 0x8 ;  /* 0x000000000008781c */ /* 0x000fe40003fcf070 */
[----:B------:R-:W-:Y:S02]  /*0750*/  PLOP3.LUT P5, PT, PT, PT, PT, 0x8, 0x80 ;  /* 0x000000000080781c */ /* 0x000fe40003fae170 */
[----:B------:R-:W-:Y:S02]  /*0760*/  PLOP3.LUT P4, PT, PT, PT, PT, 0x80, 0x8 ;  /* 0x000000000008781c */ /* 0x000fe40003f8f070 */
[----:B------:R-:W-:Y:S01]  /*0770*/  PLOP3.LUT P3, PT, PT, PT, PT, 0x80, 0x8 ;  /* 0x000000000008781c */ /* 0x000fe20003f6f070 */
[----:B-1----:R-:W-:-:S04]  /*0780*/  UIADD3 UR4, UP0, UPT, UR4, 0x400, URZ ;  /* 0x0000040004047890 */ /* 0x002fc8000ff1e0ff */
[----:B------:R-:W-:-:S09]  /*0790*/  UIADD3.X UR5, UPT, UPT, URZ, UR5, URZ, UP0, !UPT ;  /* 0x00000005ff057290 */ /* 0x000fd200087fe4ff */
[----:B------:R1:W-:Y:S02]  /*07a0*/  UTMACCTL.PF [UR4] ;  /* 0x00000000040079b9 */ /* 0x0003e40008040000 */
[----:B-1----:R-:W-:Y:S05]  /*07b0*/  BRA `(.L_x_9) ;  /* 0x0000000000407947 */ /* 0x002fea0003800000 */
.L_x_8:
[----:B------:R-:W-:-:S13]  /*07c0*/  ISETP.NE.AND P1, PT, R0, 0x3, PT ;  /* 0x000000030000780c */ /* 0x000fda0003f25270 */
[----:B------:R-:W-:Y:S05]  /*07d0*/  @!P1 BRA `(.L_x_10) ;  /* 0x0000000000289947 */ /* 0x000fea0003800000 */
[----:B------:R-:W-:Y:S02]  /*07e0*/  ISETP.NE.AND P1, PT, R0, 0x4, PT ;  /* 0x000000040000780c */ /* 0x000fe40003f25270 */
[----:B------:R-:W-:Y:S02]  /*07f0*/  PLOP3.LUT P4, PT, PT, PT, PT, 0x80, 0x8 ;  /* 0x000000000008781c */ /* 0x000fe40003f8f070 */
[----:B------:R-:W-:Y:S02]  /*0800*/  PLOP3.LUT P5, PT, PT, PT, PT, 0x8, 0x80 ;  /* 0x000000000080781c */ /* 0x000fe40003fae170 */
[----:B------:R-:W-:Y:S02]  /*0810*/  PLOP3.LUT P6, PT, PT, PT, PT, 0x80, 0x8 ;  /* 0x000000000008781c */ /* 0x000fe40003fcf070 */
[----:B------:R-:W-:-:S05]  /*0820*/  PLOP3.LUT P3, PT, PT, PT, PT, 0x80, 0x8 ;  /* 0x000000000008781c */ /* 0x000fca0003f6f070 */
[----:B------:R-:W-:Y:S08]  /*0830*/  @P1 BRA `(.L_x_9) ;  /* 0x0000000000201947 */ /* 0x000ff00003800000 */
[----:B------:R-:W-:Y:S02]  /*0840*/  PLOP3.LUT P5, PT, PT, PT, PT, 0x8, 0x80 ;  /* 0x000000000080781c */ /* 0x000fe40003fae170 */
[----:B------:R-:W-:Y:S02]  /*0850*/  PLOP3.LUT P6, PT, PT, PT, PT, 0x8, 0x80 ;  /* 0x000000000080781c */ /* 0x000fe40003fce170 */
[----:B------:R-:W-:Y:S01]  /*0860*/  PLOP3.LUT P3, PT, PT, PT, PT, 0x8, 0x80 ;  /* 0x000000000080781c */ /* 0x000fe20003f6e170 */
[----:B------:R-:W-:-:S12]  /*0870*/  BRA `(.L_x_9) ;  /* 0x0000000000107947 */ /* 0x000fd80003800000 */
.L_x_10:
[----:B------:R-:W-:Y:S02]  /*0880*/  PLOP3.LUT P6, PT, PT, PT, PT, 0x8, 0x80 ;  /* 0x000000000080781c */ /* 0x000fe40003fce170 */
[----:B------:R-:W-:Y:S02]  /*0890*/  PLOP3.LUT P5, PT, PT, PT, PT, 0x80, 0x8 ;  /* 0x000000000008781c */ /* 0x000fe40003faf070 */
[----:B------:R-:W-:Y:S02]  /*08a0*/  PLOP3.LUT P4, PT, PT, PT, PT, 0x8, 0x80 ;  /* 0x000000000080781c */ /* 0x000fe40003f8e170 */
[----:B------:R-:W-:-:S13]  /*08b0*/  PLOP3.LUT P3, PT, PT, PT, PT, 0x80, 0x8 ;  /* 0x000000000008781c */ /* 0x000fda0003f6f070 */
.L_x_9:
[----:B------:R-:W-:Y:S05]  /*08c0*/  BSYNC.RECONVERGENT B0 ;  /* 0x0000000000007941 */ /* 0x000fea0003800200 */
.L_x_7:
[----:B------:R-:W1:Y:S01]  /*08d0*/  SHFL.IDX PT, R3, R69, RZ, 0x1f ;  /* 0x00001fff45037589 */ /* 0x000e6200000e0000 */
[----:B------:R-:W-:Y:S02]  /*08e0*/  ISETP.NE.AND P1, PT, R0, 0x3, PT ;  /* 0x000000030000780c */ /* 0x000fe40003f25270 */
[----:B------:R-:W-:Y:S02]  /*08f0*/  PLOP3.LUT P0, PT, P0, PT, UP1, 0xae, 0xea ;  /* 0x0000000000ea781c */ /* 0x000fe4000070f51e */
[----:B-1----:R-:W-:-:S13]  /*0900*/  ISETP.NE.AND P2, PT, R3, RZ, PT ;  /* 0x000000ff0300720c */ /* 0x002fda0003f45270 */
[----:B------:R-:W-:Y:S05]  /*0910*/  @P2 BRA `(.L_x_11) ;  /* 0x0000000000382947 */ /* 0x000fea0003800000 */
[----:B------:R-:W1:Y:S01]  /*0920*/  S2UR UR5, SR_CgaCtaId ;  /* 0x00000000000579c3 */ /* 0x000e620000008800 */
[----:B------:R-:W-:Y:S01]  /*0930*/  UMOV UR6, 0x400 ;  /* 0x0000040000067882 */ /* 0x000fe20000000000 */
[----:B------:R-:W-:Y:S01]  /*0940*/  UMOV UR4, 0x1 ;  /* 0x0000000100047882 */ /* 0x000fe20000000000 */
[----:B------:R-:W-:Y:S01]  /*0950*/  ELECT P2, URZ, PT ;  /* 0x0000000000ff782f */ /* 0x000fe20003840000 */
[----:B-1----:R-:W-:Y:S02]  /*0960*/  ULEA UR5, UR5, UR6, 0x18 ;  /* 0x0000000605057291 */ /* 0x002fe4000f8ec0ff */
[----:B------:R-:W-:-:S04]  /*0970*/  UIADD3 UR6, UPT, UPT, -UR4, 0x100000, URZ ;  /* 0x0010000004067890 */ /* 0x000fc8000fffe1ff */
[----:B------:R-:W-:Y:S02]  /*0980*/  USHF.L.U32 UR7, UR6, 0xb, URZ ;  /* 0x0000000b06077899 */ /* 0x000fe400080006ff */
[----:B------:R-:W-:Y:S01]  /*0990*/  USHF.L.U32 UR6, UR6, 0x1, URZ ;  /* 0x0000000106067899 */ /* 0x000fe200080006ff */
[----:B------:R-:W1:Y:S11]  /*09a0*/  FENCE.VIEW.ASYNC.S ;  /* 0x00000000000073c6 */ /* 0x000e760000000000 */
[----:B-1----:R1:W2:Y:S01]  /*09b0*/  SYNCS.EXCH.64 URZ, [UR5+0x1c000], UR6 ;  /* 0x01c0000605ff75b2 */ /* 0x0022a20008000100 */
[----:B------:R1:W3:Y:S01]  /*09c0*/  SYNCS.EXCH.64 URZ, [UR5+0x1c010], UR6 ;  /* 0x01c0100605ff75b2 */ /* 0x0002e20008000100 */
[----:B------:R1:W4:Y:S01]  /*09d0*/  SYNCS.EXCH.64 URZ, [UR5+0x1c008], UR6 ;  /* 0x01c0080605ff75b2 */ /* 0x0003220008000100 */
[----:B------:R1:W5:Y:S01]  /*09e0*/  SYNCS.EXCH.64 URZ, [UR5+0x1c018], UR6 ;  /* 0x01c0180605ff75b2 */ /* 0x0003620008000100 */
[----:B------:R-:W-:Y:S01]  /*09f0*/  NOP ;  /* 0x0000000000007918 */ /* 0x000fe20000000000 */
.L_x_11:
[----:B------:R-:W-:Y:S01]  /*0a00*/  NOP ;  /* 0x0000000000007918 */ /* 0x000fe20000000000 */
[----:B------:R-:W-:Y:S05]  /*0a10*/  @!P1 BRA `(.L_x_12) ;  /* 0x0000000000289947 */ /* 0x000fea0003800000 */
[----:B------:R-:W-:Y:S01]  /*0a20*/  ISETP.NE.AND P1, PT, R0, 0x4, PT ;  /* 0x000000040000780c */ /* 0x000fe20003f25270 */
[----:B------:R-:W-:Y:S02]  /*0a30*/  UPLOP3.LUT UP3, UPT, UPT, UPT, UPT, 0x80, 0x8 ;  /* 0x000000000008789c */ /* 0x000fe40003f6f070 */
[----:B------:R-:W-:Y:S02]  /*0a40*/  UPLOP3.LUT UP2, UPT, UPT, UPT, UPT, 0x40, 0x4 ;  /* 0x000000000004789c */ /* 0x000fe40003f4e870 */
[----:B------:R-:W-:Y:S02]  /*0a50*/  UPLOP3.LUT UP1, UPT, UPT, UPT, UPT, 0x80, 0x8 ;  /* 0x000000000008789c */ /* 0x000fe40003f2f070 */
[----:B------:R-:W-:-:S06]  /*0a60*/  UPLOP3.LUT UP0, UPT, UPT, UPT, UPT, 0x80, 0x8 ;  /* 0x000000000008789c */ /* 0x000fcc0003f0f070 */
[----:B------:R-:W-:Y:S05]  /*0a70*/  @P1 BRA `(.L_x_13) ;  /* 0x0000000000201947 */ /* 0x000fea0003800000 */
[----:B------:R-:W-:Y:S02]  /*0a80*/  UPLOP3.LUT UP2, UPT, UPT, UPT, UPT, 0x40, 0x4 ;  /* 0x000000000004789c */ /* 0x000fe40003f4e870 */
[----:B------:R-:W-:Y:S02]  /*0a90*/  UPLOP3.LUT UP3, UPT, UPT, UPT, UPT, 0x40, 0x4 ;  /* 0x000000000004789c */ /* 0x000fe40003f6e870 */
[----:B------:R-:W-:Y:S01]  /*0aa0*/  UPLOP3.LUT UP0, UPT, UPT, UPT, UPT, 0x40, 0x4 ;  /* 0x000000000004789c */ /* 0x000fe20003f0e870 */
[----:B------:R-:W-:Y:S05]  /*0ab0*/  BRA `(.L_x_13) ;  /* 0x0000000000107947 */ /* 0x000fea0003800000 */
.L_x_12:
[----:B------:R-:W-:Y:S02]  /*0ac0*/  UPLOP3.LUT UP3, UPT, UPT, UPT, UPT, 0x40, 0x4 ;  /* 0x000000000004789c */ /* 0x000fe40003f6e870 */
[----:B------:R-:W-:Y:S02]  /*0ad0*/  UPLOP3.LUT UP2, UPT, UPT, UPT, UPT, 0x80, 0x8 ;  /* 0x000000000008789c */ /* 0x000fe40003f4f070 */
[----:B------:R-:W-:Y:S02]  /*0ae0*/  UPLOP3.LUT UP1, UPT, UPT, UPT, UPT, 0x40, 0x4 ;  /* 0x000000000004789c */ /* 0x000fe40003f2e870 */
[----:B------:R-:W-:Y:S02]  /*0af0*/  UPLOP3.LUT UP0, UPT, UPT, UPT, UPT, 0x80, 0x8 ;  /* 0x000000000008789c */ /* 0x000fe40003f0f070 */
.L_x_13:
[----:B------:R-:W1:Y:S02]  /*0b00*/  SHFL.IDX PT, R3, R69, RZ, 0x1f ;  /* 0x00001fff45037589 */ /* 0x000e6400000e0000 */
        /* <DEDUP_REMOVED lines=11> */
[----:B-1----:R1:W1:Y:S01]  /*0bc0*/  SYNCS.EXCH.64 URZ, [UR5+0x1c020], UR6 ;  /* 0x01c0200605ff75b2 */ /* 0x0022620008000100 */
[----:B------:R1:W1:Y:S01]  /*0bd0*/  SYNCS.EXCH.64 URZ, [UR5+0x1c038], UR6 ;  /* 0x01c0380605ff75b2 */ /* 0x0002620008000100 */
[----:B------:R1:W1:Y:S01]  /*0be0*/  SYNCS.EXCH.64 URZ, [UR5+0x1c028], UR6 ;  /* 0x01c0280605ff75b2 */ /* 0x0002620008000100 */
[----:B------:R1:W1:Y:S01]  /*0bf0*/  SYNCS.EXCH.64 URZ, [UR5+0x1c040], UR6 ;  /* 0x01c0400605ff75b2 */ /* 0x0002620008000100 */
[----:B------:R1:W1:Y:S01]  /*0c00*/  SYNCS.EXCH.64 URZ, [UR5+0x1c030], UR6 ;  /* 0x01c0300605ff75b2 */ /* 0x0002620008000100 */
[----:B------:R1:W1:Y:S01]  /*0c10*/  SYNCS.EXCH.64 URZ, [UR5+0x1c048], UR6 ;  /* 0x01c0480605ff75b2 */ /* 0x0002620008000100 */
[----:B------:R-:W-:Y:S01]  /*0c20*/  NOP ;  /* 0x0000000000007918 */ /* 0x000fe20000000000 */
.L_x_14:
[----:B------:R-:W2:Y:S01]  /*0c30*/  SHFL.IDX PT, R3, R69, RZ, 0x1f ;  /* 0x00001fff45037589 */ /* 0x000ea200000e0000 */
[----:B------:R-:W-:Y:S01]  /*0c40*/  NOP ;  /* 0x0000000000007918 */ /* 0x000fe20000000000 */
[----:B--2---:R-:W-:-:S13]  /*0c50*/  ISETP.NE.AND P1, PT, R3, RZ, PT ;  /* 0x000000ff0300720c */ /* 0x004fda0003f25270 */
[----:B------:R-:W-:Y:S05]  /*0c60*/  @P1 BRA `(.L_x_15) ;  /* 0x0000000000401947 */ /* 0x000fea0003800000 */
[----:B-1----:R-:W1:Y:S01]  /*0c70*/  S2UR UR6, SR_CgaCtaId ;  /* 0x00000000000679c3 */ /* 0x002e620000008800 */
[----:B------:R-:W-:Y:S01]  /*0c80*/  UMOV UR7, 0x400 ;  /* 0x0000040000077882 */ /* 0x000fe20000000000 */
[----:B------:R-:W-:Y:S01]  /*0c90*/  UMOV UR5, 0x1 ;  /* 0x0000000100057882 */ /* 0x000fe20000000000 */
[----:B------:R-:W-:Y:S01]  /*0ca0*/  UMOV UR4, 0x80 ;  /* 0x0000008000047882 */ /* 0x000fe20000000000 */
[----:B------:R-:W-:-:S04]  /*0cb0*/  UIADD3 UR8, UPT, UPT, -UR5, 0x100000, URZ ;  /* 0x0010000005087890 */ /* 0x000fc8000fffe1ff */
[----:B------:R-:W-:Y:S02]  /*0cc0*/  USHF.L.U32 UR9, UR8, 0xb, URZ ;  /* 0x0000000b08097899 */ /* 0x000fe400080006ff */
[----:B------:R-:W-:Y:S02]  /*0cd0*/  USHF.L.U32 UR8, UR8, 0x1, URZ ;  /* 0x0000000108087899 */ /* 0x000fe400080006ff */
[----:B------:R-:W-:-:S04]  /*0ce0*/  UIADD3 UR4, UPT, UPT, -UR4, 0x100000, URZ ;  /* 0x0010000004047890 */ /* 0x000fc8000fffe1ff */
[----:B------:R-:W-:Y:S02]  /*0cf0*/  USHF.L.U32 UR5, UR4, 0xb, URZ ;  /* 0x0000000b04057899 */ /* 0x000fe400080006ff */
[----:B------:R-:W-:Y:S01]  /*0d00*/  USHF.L.U32 UR4, UR4, 0x1, URZ ;  /* 0x0000000104047899 */ /* 0x000fe200080006ff */
[----:B------:R-:W-:Y:S01]  /*0d10*/  ELECT P1, URZ, PT ;  /* 0x0000000000ff782f */ /* 0x000fe20003820000 */
[----:B-1----:R-:W-:Y:S01]  /*0d20*/  ULEA UR6, UR6, UR7, 0x18 ;  /* 0x0000000706067291 */ /* 0x002fe2000f8ec0ff */
[----:B------:R-:W1:Y:S11]  /*0d30*/  FENCE.VIEW.ASYNC.S ;  /* 0x00000000000073c6 */ /* 0x000e760000000000 */
[----:B-1----:R2:W1:Y:S01]  /*0d40*/  SYNCS.EXCH.64 URZ, [UR6+0x1c050], UR8 ;  /* 0x01c0500806ff75b2 */ /* 0x0024620008000100 */
[----:B------:R2:W1:Y:S02]  /*0d50*/  SYNCS.EXCH.64 URZ, [UR6+0x1c058], UR4 ;  /* 0x01c0580406ff75b2 */ /* 0x0004640008000100 */
[----:B--2---:R-:W-:Y:S01]  /*0d60*/  NOP ;  /* 0x0000000000007918 */ /* 0x004fe20000000000 */
.L_x_15:
[----:B------:R-:W2:Y:S01]  /*0d70*/  SHFL.IDX PT, R3, R69, RZ, 0x1f ;  /* 0x00001fff45037589 */ /* 0x000ea200000e0000 */
[----:B------:R-:W-:Y:S01]  /*0d80*/  UP2UR UR4, UPR, URZ, 0x1 ;  /* 0x00000001ff047883 */ /* 0x000fe20008000000 */
[----:B------:R-:W-:Y:S01]  /*0d90*/  ISETP.NE.AND P2, PT, R0, 0x2, PT ;  /* 0x000000020000780c */ /* 0x000fe20003f45270 */
[----:B------:R-:W-:Y:S01]  /*0da0*/  UISETP.NE.AND UP0, UPT, UR58, URZ, UPT ;  /* 0x000000ff3a00728c */ /* 0x000fe2000bf05270 */
[----:B------:R-:W-:Y:S01]  /*0db0*/  NOP ;  /* 0x0000000000007918 */ /* 0x000fe20000000000 */
[----:B------:R-:W-:Y:S02]  /*0dc0*/  USEL UR48, URZ, 0x2, !UP4 ;  /* 0x00000002ff307887 */ /* 0x000fe4000e000000 */
[----:B------:R-:W-:Y:S02]  /*0dd0*/  USEL UR49, URZ, 0x2, !UP0 ;  /* 0x00000002ff317887 */ /* 0x000fe4000c000000 */
[----:B------:R-:W-:Y:S02]  /*0de0*/  UISETP.NE.AND UP0, UPT, UR4, URZ, UPT ;  /* 0x000000ff0400728c */ /* 0x000fe4000bf05270 */
[----:B------:R-:W-:-:S02]  /*0df0*/  USEL UR49, UR49, 0x1, !UP5 ;  /* 0x0000000131317887 */ /* 0x000fc4000e800000 */
[----:B------:R-:W-:Y:S01]  /*0e00*/  USEL UR48, UR48, 0x1, !UP5 ;  /* 0x0000000130307887 */ /* 0x000fe2000e800000 */
        /* <DEDUP_REMOVED lines=18> */
.L_x_16:
[----:B------:R-:W-:Y:S01]  /*0f30*/  NOP ;  /* 0x0000000000007918 */ /* 0x000fe20000000000 */
[----:B------:R-:W-:Y:S05]  /*0f40*/  @!P2 BRA `(.L_x_17) ;  /* 0x000000000024a947 */ /* 0x000fea0003800000 */
[----:B------:R-:W-:Y:S01]  /*0f50*/  ISETP.NE.AND P1, PT, R0, RZ, PT ;  /* 0x000000ff0000720c */ /* 0x000fe20003f25270 */
[----:B------:R-:W-:Y:S02]  /*0f60*/  UP2UR UR4, UPR, URZ, 0x1 ;  /* 0x00000001ff047883 */ /* 0x000fe40008000000 */
[----:B------:R-:W-:Y:S01]  /*0f70*/  UPLOP3.LUT UP0, UPT, UPT, UPT, UPT, 0x80, 0x8 ;  /* 0x000000000008789c */ /* 0x000fe20003f0f070 */
[----:B-1----:R-:W-:-:S03]  /*0f80*/  UMOV UR7, URZ ;  /* 0x000000ff00077c82 */ /* 0x002fc60008000000 */
[----:B------:R-:W-:Y:S02]  /*0f90*/  UP2UR UR37, UPR, URZ, 0x1 ;  /* 0x00000001ff257883 */ /* 0x000fe40008000000 */
[----:B------:R-:W-:-:S04]  /*0fa0*/  UISETP.NE.AND UP0, UPT, UR4, URZ, UPT ;  /* 0x000000ff0400728c */ /* 0x000fc8000bf05270 */
[----:B------:R-:W-:Y:S07]  /*0fb0*/  @P1 BRA `(.L_x_18) ;  /* 0x00000000001c1947 */ /* 0x000fee0003800000 */
[----:B------:R-:W-:Y:S01]  /*0fc0*/  UMOV UR7, 0x1 ;  /* 0x0000000100077882 */ /* 0x000fe20000000000 */
[----:B------:R-:W-:Y:S05]  /*0fd0*/  BRA `(.L_x_18) ;  /* 0x0000000000147947 */ /* 0x000fea0003800000 */
.L_x_17:
[----:B------:R-:W-:Y:S02]  /*0fe0*/  UP2UR UR4, UPR, URZ, 0x1 ;  /* 0x00000001ff047883 */ /* 0x000fe40008000000 */
[----:B------:R-:W-:Y:S01]  /*0ff0*/  UPLOP3.LUT UP0, UPT, UPT, UPT, UPT, 0x40, 0x4 ;  /* 0x000000000004789c */ /* 0x000fe20003f0e870 */
[----:B-1----:R-:W-:-:S03]  /*1000*/  UMOV UR7, 0x2 ;  /* 0x0000000200077882 */ /* 0x002fc60000000000 */
[----:B------:R-:W-:Y:S02]  /*1010*/  UP2UR UR37, UPR, URZ, 0x1 ;  /* 0x00000001ff257883 */ /* 0x000fe40008000000 */
[----:B------:R-:W-:Y:S02]  /*1020*/  UISETP.NE.AND UP0, UPT, UR4, URZ, UPT ;  /* 0x000000ff0400728c */ /* 0x000fe4000bf05270 */
.L_x_18:
[----:B------:R-:W1:Y:S02]  /*1030*/  SHFL.IDX PT, R3, R69, RZ, 0x1f ;  /* 0x00001fff45037589 */ /* 0x000e6400000e0000 */
[----:B-1----:R-:W-:-:S13]  /*1040*/  ISETP.NE.AND P1, PT, R3, RZ, PT ;  /* 0x000000ff0300720c */ /* 0x002fda0003f25270 */
[----:B------:R-:W-:Y:S05]  /*1050*/  @P1 BRA `(.L_x_19) ;  /* 0x0000000000301947 */ /* 0x000fea0003800000 */
[----:B------:R-:W1:Y:S01]  /*1060*/  S2UR UR5, SR_CgaCtaId ;  /* 0x00000000000579c3 */ /* 0x000e620000008800 */
[----:B------:R-:W-:Y:S01]  /*1070*/  UMOV UR6, 0x400 ;  /* 0x0000040000067882 */ /* 0x000fe20000000000 */
[----:B------:R-:W-:Y:S01]  /*1080*/  UMOV UR4, 0x80 ;  /* 0x0000008000047882 */ /* 0x000fe20000000000 */
[----:B------:R-:W-:Y:S01]  /*1090*/  ELECT P1, URZ, PT ;  /* 0x0000000000ff782f */ /* 0x000fe20003820000 */
[----:B------:R-:W-:-:S04]  /*10a0*/  UIADD3 UR8, UPT, UPT, -UR4, 0x100000, URZ ;  /* 0x0010000004087890 */ /* 0x000fc8000fffe1ff */
[----:B------:R-:W-:Y:S02]  /*10b0*/  USHF.L.U32 UR9, UR8, 0xb, URZ ;  /* 0x0000000b08097899 */ /* 0x000fe400080006ff */
[----:B------:R-:W-:Y:S02]  /*10c0*/  USHF.L.U32 UR8, UR8, 0x1, URZ ;  /* 0x0000000108087899 */ /* 0x000fe400080006ff */
[----:B-1----:R-:W-:Y:S01]  /*10d0*/  ULEA UR5, UR5, UR6, 0x18 ;  /* 0x0000000605057291 */ /* 0x002fe2000f8ec0ff */
[----:B------:R-:W1:Y:S11]  /*10e0*/  FENCE.VIEW.ASYNC.S ;  /* 0x00000000000073c6 */ /* 0x000e760000000000 */
[----:B-1----:R1:W2:Y:S01]  /*10f0*/  SYNCS.EXCH.64 URZ, [UR5+0x1c070], UR8 ;  /* 0x01c0700805ff75b2 */ /* 0x0022a20008000100 */
[----:B------:R1:W1:Y:S01]  /*1100*/  SYNCS.EXCH.64 URZ, [UR5+0x1c078], UR8 ;  /* 0x01c0780805ff75b2 */ /* 0x0002620008000100 */
[----:B------:R-:W-:Y:S01]  /*1110*/  NOP ;  /* 0x0000000000007918 */ /* 0x000fe20000000000 */
.L_x_19:
[----:B------:R-:W-:Y:S01]  /*1120*/  NOP ;  /* 0x0000000000007918 */ /* 0x000fe20000000000 */
[----:B------:R-:W-:Y:S05]  /*1130*/  @!P2 BRA `(.L_x_20) ;  /* 0x000000000024a947 */ /* 0x000fea0003800000 */
[----:B------:R-:W-:Y:S01]  /*1140*/  ISETP.NE.AND P1, PT, R0, 0x1, PT ;  /* 0x000000010000780c */ /* 0x000fe20003f25270 */
[----:B------:R-:W-:Y:S02]  /*1150*/  UP2UR UR4, UPR, URZ, 0x1 ;  /* 0x00000001ff047883 */ /* 0x000fe40008000000 */
[----:B------:R-:W-:Y:S01]  /*1160*/  UPLOP3.LUT UP0, UPT, UPT, UPT, UPT, 0x80, 0x8 ;  /* 0x000000000008789c */ /* 0x000fe20003f0f070 */
[----:B------:R-:W-:-:S03]  /*1170*/  UMOV UR6, URZ ;  /* 0x000000ff00067c82 */ /* 0x000fc60008000000 */
[----:B------:R-:W-:Y:S02]  /*1180*/  UP2UR UR36, UPR, URZ, 0x1 ;  /* 0x00000001ff247883 */ /* 0x000fe40008000000 */
[----:B------:R-:W-:-:S04]  /*1190*/  UISETP.NE.AND UP0, UPT, UR4, URZ, UPT ;  /* 0x000000ff0400728c */ /* 0x000fc8000bf05270 */
[----:B------:R-:W-:Y:S07]  /*11a0*/  @P1 BRA `(.L_x_21) ;  /* 0x00000000001c1947 */ /* 0x000fee0003800000 */
[----:B------:R-:W-:Y:S01]  /*11b0*/  UMOV UR6, 0x1 ;  /* 0x0000000100067882 */ /* 0x000fe20000000000 */
[----:B------:R-:W-:Y:S05]  /*11c0*/  BRA `(.L_x_21) ;  /* 0x0000000000147947 */ /* 0x000fea0003800000 */
.L_x_20:
[----:B------:R-:W-:Y:S02]  /*11d0*/  UP2UR UR4, UPR, URZ, 0x1 ;  /* 0x00000001ff047883 */ /* 0x000fe40008000000 */
[----:B------:R-:W-:Y:S01]  /*11e0*/  UPLOP3.LUT UP0, UPT, UPT, UPT, UPT, 0x40, 0x4 ;  /* 0x000000000004789c */ /* 0x000fe20003f0e870 */
[----:B------:R-:W-:-:S03]  /*11f0*/  UMOV UR6, 0x2 ;  /* 0x0000000200067882 */ /* 0x000fc60000000000 */
[----:B------:R-:W-:Y:S02]  /*1200*/  UP2UR UR36, UPR, URZ, 0x1 ;  /* 0x00000001ff247883 */ /* 0x000fe40008000000 */
[----:B------:R-:W-:Y:S02]  /*1210*/  UISETP.NE.AND UP0, UPT, UR4, URZ, UPT ;  /* 0x000000ff0400728c */ /* 0x000fe4000bf05270 */
.L_x_21:
[----:B------:R-:W3:Y:S01]  /*1220*/  SHFL.IDX PT, R3, R69, RZ, 0x1f ;  /* 0x00001fff45037589 */ /* 0x000ee200000e0000 */
[----:B------:R-:W-:Y:S02]  /*1230*/  USEL UR46, URZ, 0x1, !UP4 ;  /* 0x00000001ff2e7887 */ /* 0x000fe4000e000000 */
[----:B------:R-:W-:Y:S01]  /*1240*/  USEL UR10, URZ, 0x1, UP4 ;  /* 0x00000001ff0a7887 */ /* 0x000fe2000a000000 */
[----:B---3--:R-:W-:-:S13]  /*1250*/  ISETP.NE.AND P1, PT, R3, RZ, PT ;  /* 0x000000ff0300720c */ /* 0x008fda0003f25270 */
[----:B------:R-:W-:Y:S05]  /*1260*/  @P1 BRA `(.L_x_22) ;  /* 0x0000000000301947 */ /* 0x000fea0003800000 */
[----:B-1----:R-:W1:Y:S01]  /*1270*/  S2UR UR5, SR_CgaCtaId ;  /* 0x00000000000579c3 */ /* 0x002e620000008800 */
        /* <DEDUP_REMOVED lines=9> */
[----:B------:R3:W1:Y:S02]  /*1310*/  SYNCS.EXCH.64 URZ, [UR5+0x1c088], UR8 ;  /* 0x01c0880805ff75b2 */ /* 0x0006640008000100 */
[----:B---3--:R-:W-:Y:S01]  /*1320*/  NOP ;  /* 0x0000000000007918 */ /* 0x008fe20000000000 */
.L_x_22:
[----:B------:R-:W3:Y:S01]  /*1330*/  SHFL.IDX PT, R3, R69, RZ, 0x1f ;  /* 0x00001fff45037589 */ /* 0x000ee200000e0000 */
[----:B------:R-:W-:Y:S01]  /*1340*/  NOP ;  /* 0x0000000000007918 */ /* 0x000fe20000000000 */
[----:B---3--:R-:W-:-:S13]  /*1350*/  ISETP.NE.AND P1, PT, R3, RZ, PT ;  /* 0x000000ff0300720c */ /* 0x008fda0003f25270 */
        /* <DEDUP_REMOVED lines=15> */
[----:B------:R3:W1:Y:S01]  /*1450*/  SYNCS.EXCH.64 URZ, [UR8+0x1c0a0], UR4 ;  /* 0x01c0a00408ff75b2 */ /* 0x0006620008000100 */
[----:B------:R3:W1:Y:S01]  /*1460*/  SYNCS.EXCH.64 URZ, [UR8+0x1c098], UR12 ;  /* 0x01c0980c08ff75b2 */ /* 0x0006620008000100 */
[----:B------:R3:W1:Y:S02]  /*1470*/  SYNCS.EXCH.64 URZ, [UR8+0x1c0a8], UR4 ;  /* 0x01c0a80408ff75b2 */ /* 0x0006640008000100 */
[----:B---3--:R-:W-:Y:S01]  /*1480*/  NOP ;  /* 0x0000000000007918 */ /* 0x008fe20000000000 */
.L_x_23:
        /* <DEDUP_REMOVED lines=22> */
.L_x_24:
[----:B------:R-:W3:Y:S01]  /*15f0*/  SHFL.IDX PT, R3, R69, RZ, 0x1f ;  /* 0x00001fff45037589 */ /* 0x000ee200000e0000 */
[----:B------:R-:W-:Y:S01]  /*1600*/  NOP ;  /* 0x0000000000007918 */ /* 0x000fe20000000000 */
        /* <DEDUP_REMOVED lines=14> */
.L_x_25:
[----:B------:R-:W-:Y:S01]  /*16f0*/  ISETP.GT.AND P1, PT, R0, 0x3, PT ;  /* 0x000000030000780c */ /* 0x000fe20003f24270 */
[----:B------:R-:W-:Y:S01]  /*1700*/  NOP ;  /* 0x0000000000007918 */ /* 0x000fe20000000000 */
[----:B------:R-:W-:Y:S01]  /*1710*/  MOV R90, UR10 ;  /* 0x0000000a005a7c02 */ /* 0x000fe20008000f00 */
[----:B-12-45:R-:W-:Y:S10]  /*1720*/  BAR.SYNC.DEFER_BLOCKING 0x0 ;  /* 0x0000000000007b1d */ /* 0x036ff40000010000 */
[----:B------:R-:W-:Y:S05]  /*1730*/  @P1 BRA `(.L_x_26) ;  /* 0x0000015800d41947 */ /* 0x000fea0003800000 */
[----:B------:R-:W-:-:S13]  /*1740*/  ISETP.GE.U32.AND P0, PT, R0, 0x2, PT ;  /* 0x000000020000780c */ /* 0x000fda0003f06070 */
[----:B------:R-:W-:Y:S05]  /*1750*/  @!P0 BRA `(.L_x_27) ;  /* 0x00000100001c8947 */ /* 0x000fea0003800000 */
[----:B------:R-:W-:Y:S05]  /*1760*/  @!P2 BRA `(.L_x_28) ;  /* 0x000000280054a947 */ /* 0x000fea0003800000 */
[----:B------:R-:W-:-:S08]  /*1770*/  NOP ;  /* 0x0000000000007918 */ /* 0x000fd00000000000 */
[----:B------:R-:W1:-:S00]  /*1780*/  USETMAXREG.DEALLOC.CTAPOOL 0x20 ;  /* 0x00000020000079c8 */ /* 0x000e4000080e0500 */
[----:B------:R-:W2:Y:S08]  /*1790*/  S2UR UR4, SR_CTAID.X ;  /* 0x00000000000479c3 */ /* 0x000eb00000002500 */
[----:B-1----:R-:W1:Y:S01]  /*17a0*/  LDC R0, c[0x0][0x380] ;  /* 0x0000e000ff007b82 */ /* 0x002e620000000800 */
[----:B--2---:R-:W-:-:S06]  /*17b0*/  USHF.L.U32 UR4, UR4, 0x8, URZ ;  /* 0x0000000804047899 */ /* 0x004fcc00080006ff */
[----:B-1----:R-:W-:-:S13]  /*17c0*/  ISETP.LE.U32.AND P0, PT, R0, UR4, PT ;  /* 0x0000000400007c0c */ /* 0x002fda000bf03070 */
[----:B------:R-:W-:Y:S05]  /*17d0*/  @P0 EXIT ;  /* 0x000000000000094d */ /* 0x000fea0003800000 */
[----:B------:R-:W1:Y:S01]  /*17e0*/  S2UR UR8, SR_CgaCtaId ;  /* 0x00000000000879c3 */ /* 0x000e620000008800 */
[----:B------:R-:W-:Y:S01]  /*17f0*/  UMOV UR5, 0x40 ;  /* 0x0000004000057882 */ /* 0x000fe20000000000 */
[----:B------:R-:W-:Y:S01]  /*1800*/  NOP ;  /* 0x0000000000007918 */ /* 0x000fe20000000000 */
[----:B------:R-:W-:Y:S01]  /*1810*/  UMOV UR4, 0x400 ;  /* 0x0000040000047882 */ /* 0x000fe20000000000 */
[----:B-1----:R-:W-:Y:S02]  /*1820*/  ULEA UR5, UR8, UR5, 0x18 ;  /* 0x0000000508057291 */ /* 0x002fe4000f8ec0ff */
[----:B------:R-:W-:-:S07]  /*1830*/  ULEA UR8, UR8, UR4, 0x18 ;  /* 0x0000000408087291 */ /* 0x000fce000f8ec0ff */
[----:B------:R-:W1:Y:S02]  /*1840*/  LDS.U8 R0, [UR5+0x1c] ;  /* 0x00001c05ff007984 */ /* 0x000e640008000000 */
[----:B-1----:R-:W-:-:S13]  /*1850*/  ISETP.NE.AND P0, PT, R0, RZ, PT ;  /* 0x000000ff0000720c */ /* 0x002fda0003f05270 */
[----:B------:R-:W-:Y:S05]  /*1860*/  @P0 BRA `(.L_x_29) ;  /* 0x0000000000580947 */ /* 0x000fea0003800000 */
[----:B------:R-:W-:-:S13]  /*1870*/  ELECT P0, URZ, PT ;  /* 0x0000000000ff782f */ /* 0x000fda0003800000 */
[----:B------:R-:W-:Y:S05]  /*1880*/  @!P0 BRA `(.L_x_30) ;  /* 0x0000000000608947 */ /* 0x000fea0003800000 */
[----:B------:R-:W-:-:S05]  /*1890*/  UMOV UR4, 0x10 ;  /* 0x0000001000047882 */ /* 0x000fca0000000000 */
[----:B------:R-:W-:Y:S04]  /*18a0*/  DEPBAR.LE SB1, 0x36 ;  /* 0x00009d800000791a */ /* 0x000fe80000000000 */
[----:B------:R-:W1:Y:S02]  /*18b0*/  UTCATOMSWS.FIND_AND_SET.ALIGN UP0, UR4, UR4 ;  /* 0x00000004000475e3 */ /* 0x000e640008000800 */
[----:B-1----:R-:W-:Y:S01]  /*18c0*/  MOV R3, UR4 ;  /* 0x0000000400037c02 */ /* 0x002fe20008000f00 */
[----:B------:R-:W-:Y:S06]  /*18d0*/  BRA.U UP0, `(.L_x_31) ;  /* 0x0000000100187547 */ /* 0x000fec000b800000 */
.L_x_32:
[----:B------:R-:W-:Y:S05]  /*18e0*/  NANOSLEEP 0x64 ;  /* 0x000000640000795d */ /* 0x000fea0003800000 */
[----:B------:R-:W-:-:S05]  /*18f0*/  UMOV UR4, 0x10 ;  /* 0x0000001000047882 */ /* 0x000fca0000000000 */
[----:B------:R-:W-:Y:S04]  /*1900*/  DEPBAR.LE SB1, 0x36 ;  /* 0x00009d800000791a */ /* 0x000fe80000000000 */
[----:B------:R-:W1:Y:S02]  /*1910*/  UTCATOMSWS.FIND_AND_SET.ALIGN UP0, UR4, UR4 ;  /* 0x00000004000475e3 */ /* 0x000e640008000800 */
[----:B-1----:R-:W-:Y:S01]  /*1920*/  MOV R3, UR4 ;  /* 0x0000000400037c02 */ /* 0x002fe20008000f00 */
[----:B------:R-:W-:Y:S05]  /*1930*/  BRA.U !UP0, `(.L_x_32) ;  /* 0xfffffffd08e87547 */ /* 0x000fea000b83ffff */
.L_x_31:
[----:B------:R-:W-:-:S05]  /*1940*/  IMAD.MOV.U32 R0, RZ, RZ, 0xffff ;  /* 0x0000ffffff007424 */ /* 0x000fca00078e00ff */
[----:B------:R-:W-:Y:S01]  /*1950*/  SHF.L.U32 R2, R0, R3, RZ ;  /* 0x0000000300027219 */ /* 0x000fe200000006ff */
[----:B------:R-:W-:-:S04]  /*1960*/  HFMA2 R0, -RZ, RZ, 0, 5.9604644775390625e-08 ;  /* 0x00000001ff007431 */ /* 0x000fc800000001ff */
[----:B------:R1:W-:Y:S01]  /*1970*/  ATOMS.OR RZ, [UR5+0x14], R2 ;  /* 0x00001402ffff798c */ /* 0x0003e2000b000005 */
[----:B------:R-:W-:Y:S01]  /*1980*/  SHF.L.U32 R0, R0, R3, RZ ;  /* 0x0000000300007219 */ /* 0x000fe200000006ff */
[----:B------:R-:W-:-:S04]  /*1990*/  IMAD.SHL.U32 R3, R3, 0x20, RZ ;  /* 0x0000002003037824 */ /* 0x000fc800078e00ff */
[----:B------:R1:W-:Y:S04]  /*19a0*/  ATOMS.OR RZ, [UR5+0x18], R0 ;  /* 0x00001800ffff798c */ /* 0x0003e8000b000005 */
[----:B------:R1:W-:Y:S01]  /*19b0*/  STS [UR8+0x1c0e0], R3 ;  /* 0x01c0e003ff007988 */ /* 0x0003e20008000808 */
[----:B------:R-:W-:Y:S05]  /*19c0*/  BRA `(.L_x_30) ;  /* 0x0000000000107947 */ /* 0x000fea0003800000 */
.L_x_29:
[----:B------:R-:W-:Y:S02]  /*19d0*/  MOV R0, 0xffffffff ;  /* 0xffffffff00007802 */ /* 0x000fe40000000f00 */
[----:B------:R-:W-:-:S03]  /*19e0*/  MOV R2, 0x1a10 ;  /* 0x00001a1000027802 */ /* 0x000fc60000000f00 */
[----:B------:R1:W-:Y:S04]  /*19f0*/  STS [UR8+0x1c0e0], R0 ;  /* 0x01c0e000ff007988 */ /* 0x0003e80008000808 */
[----:B-1----:R-:W-:Y:S05]  /*1a00*/  CALL.REL.NOINC `($__internal_1_$__cuda_sm10x_tcgen05_guardrail_trap_phase_invalid_during_alloc) ;  /* 0x000001b4001c7944 */ /* 0x002fea0003c00000 */
.L_x_30:
[----:B------:R-:W-:Y:S05]  /*1a10*/  WARPSYNC.ALL ;  /* 0x0000000000007948 */ /* 0x000fea0003800000 */
[----:B------:R-:W2:Y:S02]  /*1a20*/  LDCU UR5, c[0x0][0x384] ;  /* 0x00007080ff0577ac */ /* 0x000ea40008000800 */
[----:B--2---:R-:W-:Y:S01]  /*1a30*/  ISETP.NE.AND P0, PT, RZ, UR5, PT ;  /* 0x00000005ff007c0c */ /* 0x004fe2000bf05270 */
[----:B------:R-:W-:-:S12]  /*1a40*/  NOP ;  /* 0x0000000000007918 */ /* 0x000fd80000000000 */
[----:B------:R-:W-:Y:S05]  /*1a50*/  @!P0 EXIT ;  /* 0x000000000000894d */ /* 0x000fea0003800000 */
[----:B------:R-:W-:Y:S01]  /*1a60*/  UIADD3 UR4, UPT, UPT, UR8, 0x10000, URZ ;  /* 0x0001000008047890 */ /* 0x000fe2000fffe0ff */
[----:B------:R-:W-:Y:S01]  /*1a70*/  BSSY.RECONVERGENT B0, `(.L_x_33) ;  /* 0x000000c000007945 */ /* 0x000fe20003800200 */
[----:B------:R-:W-:Y:S02]  /*1a80*/  USHF.R.U32.HI UR20, URZ, 0x4, UR8 ;  /* 0x00000004ff147899 */ /* 0x000fe40008011608 */
[----:B------:R-:W-:Y:S02]  /*1a90*/  USHF.R.U32.HI UR4, URZ, 0x4, UR4 ;  /* 0x00000004ff047899 */ /* 0x000fe40008011604 */
[----:B------:R-:W-:Y:S02]  /*1aa0*/  ULOP3.LUT UR20, UR20, 0x3fff, URZ, 0xc0, !UPT ;  /* 0x00003fff14147892 */ /* 0x000fe4000f8ec0ff */
[----:B------:R-:W-:Y:S02]  /*1ab0*/  ULOP3.LUT UR4, UR4, 0x3fff, URZ, 0xc0, !UPT ;  /* 0x00003fff04047892 */ /* 0x000fe4000f8ec0ff */
[----:B------:R-:W-:-:S02]  /*1ac0*/  ULOP3.LUT UR20, UR20, 0x10000, URZ, 0xfc, !UPT ;  /* 0x0001000014147892 */ /* 0x000fc4000f8efcff */
[----:B------:R-:W-:Y:S02]  /*1ad0*/  ULOP3.LUT UR6, UR4, 0x10000, URZ, 0xfc, !UPT ;  /* 0x0001000004067892 */ /* 0x000fe4000f8efcff */
[----:B------:R-:W-:Y:S01]  /*1ae0*/  ULOP3.LUT UR4, UR4, 0x2000000, URZ, 0xfc, !UPT ;  /* 0x0200000004047892 */ /* 0x000fe2000f8efcff */
[----:B------:R-:W-:Y:S01]  /*1af0*/  UMOV UR21, 0x40004040 ;  /* 0x4000404000157882 */ /* 0x000fe20000000000 */
[----:B------:R-:W-:Y:S01]  /*1b00*/  UMOV UR7, 0x40004040 ;  /* 0x4000404000077882 */ /* 0x000fe20000000000 */
[----:B------:R-:W-:Y:S06]  /*1b10*/  @!P4 BRA `(.L_x_34) ;  /* 0x000000000004c947 */ /* 0x000fec0003800000 */
[----:B------:R-:W-:Y:S05]  /*1b20*/  BPT.TRAP 0x1 ;  /* 0x000000040000795c */ /* 0x000fea0000300000 */
.L_x_34:
[----:B------:R-:W-:Y:S05]  /*1b30*/  BSYNC.RECONVERGENT B0 ;  /* 0x0000000000007941 */ /* 0x000fea0003800200 */
.L_x_33:
[----:B-1----:R-:W-:-:S04]  /*1b40*/  SHF.L.U32 R3, RZ, 0x1f, RZ ;  /* 0x0000001fff037819 */ /* 0x002fc800000006ff */
[----:B------:R-:W1:Y:S02]  /*1b50*/  SYNCS.PHASECHK.TRANS64.TRYWAIT P0, [UR8+0x1c000], R3 ;  /* 0x01c00003ff0075a7 */ /* 0x000e640008001108 */
[----:B-1----:R-:W-:Y:S05]  /*1b60*/  @!P0 BRA `(.L_x_35) ;  /* 0x0000019c00808947 */ /* 0x002fea0003800000 */
.L_x_390:
[----:B------:R-:W-:Y:S05]  /*1b70*/  BRA.U !UP1, `(.L_x_36) ;  /* 0x0000000109047547 */ /* 0x000fea000b800000 */
[----:B------:R-:W-:Y:S05]  /*1b80*/  BPT.TRAP 0x1 ;  /* 0x000000040000795c */ /* 0x000fea0000300000 */
.L_x_36:
[----:B------:R-:W2:Y:S01]  /*1b90*/  SYNCS.PHASECHK.TRANS64.TRYWAIT P0, [UR8+0x1c020], R3 ;  /* 0x01c02003ff0075a7 */ /* 0x000ea20008001108 */
[----:B------:R-:W-:Y:S01]  /*1ba0*/  ULOP3.LUT UR49, UR49, 0x1, URZ, 0xc0, !UPT ;  /* 0x0000000131317892 */ /* 0x000fe2000f8ec0ff */
[----:B--2---:R-:W-:Y:S11]  /*1bb0*/  @!P0 BRA `(.L_x_37) ;  /* 0x0000019c00848947 */ /* 0x004ff60003800000 */
.L_x_392:
[----:B------:R-:W-:-:S09]  /*1bc0*/  UISETP.NE.U32.AND UP0, UPT, UR49, 0x1, UPT ;  /* 0x000000013100788c */ /* 0x000fd2000bf05070 */
[----:B------:R-:W-:Y:S05]  /*1bd0*/  BRA.U !UP0, `(.L_x_38) ;  /* 0x0000000108047547 */ /* 0x000fea000b800000 */
[----:B------:R-:W-:Y:S05]  /*1be0*/  BPT.TRAP 0x1 ;  /* 0x000000040000795c */ /* 0x000fea0000300000 */
.L_x_38:
[----:B------:R-:W-:-:S05]  /*1bf0*/  HFMA2 R2, -RZ, RZ, 0, 5.9604644775390625e-08 ;  /* 0x00000001ff027431 */ /* 0x000fca00000001ff */
[----:B------:R-:W-:-:S04]  /*1c00*/  SHF.L.U32 R2, R2, 0x1f, RZ ;  /* 0x0000001f02027819 */ /* 0x000fc800000006ff */
[----:B------:R-:W2:Y:S02]  /*1c10*/  SYNCS.PHASECHK.TRANS64.TRYWAIT P0, [UR8+0x1c058], R2 ;  /* 0x01c05802ff0075a7 */ /* 0x000ea40008001108 */
[----:B--2---:R-:W-:Y:S05]  /*1c20*/  @!P0 BRA `(.L_x_39) ;  /* 0x0000019c00808947 */ /* 0x004fea0003800000 */
.L_x_394:
[----:B-1----:R-:W-:Y:S01]  /*1c30*/  IMAD.MOV.U32 R0, RZ, RZ, RZ ;  /* 0x000000ffff007224 */ /* 0x002fe200078e00ff */
[----:B------:R-:W-:Y:S02]  /*1c40*/  UIADD3 UR46, UPT, UPT, UR6, 0x2, URZ ;  /* 0x00000002062e7890 */ /* 0x000fe4000fffe0ff */
[----:B------:R-:W-:Y:S02]  /*1c50*/  UIADD3 UR64, UPT, UPT, UR20, 0x2, URZ ;  /* 0x0000000214407890 */ /* 0x000fe4000fffe0ff */
[C---:B------:R-:W-:Y:S01]  /*1c60*/  R2UR UR16, R0.reuse ;  /* 0x00000000001072ca */ /* 0x040fe200000e0000 */
[----:B------:R-:W-:Y:S01]  /*1c70*/  UIADD3 UR42, UPT, UPT, UR6, 0x4, URZ ;  /* 0x00000004062a7890 */ /* 0x000fe2000fffe0ff */
        /* <DEDUP_REMOVED lines=12> */
[----:B------:R-:W-:Y:S01]  /*1d40*/  R2UR UR9, R0 ;  /* 0x00000000000972ca */ /* 0x000fe200000e0000 */
[----:B------:R-:W-:-:S02]  /*1d50*/  UIADD3 UR56, UPT, UPT, UR20, 0x402, URZ ;  /* 0x0000040214387890 */ /* 0x000fc4000fffe0ff */
[----:B------:R-:W-:Y:S02]  /*1d60*/  UIADD3 UR26, UPT, UPT, UR6, 0x204, URZ ;  /* 0x00000204061a7890 */ /* 0x000fe4000fffe0ff */
[----:B------:R-:W-:Y:S02]  /*1d70*/  UIADD3 UR54, UPT, UPT, UR20, 0x404, URZ ;  /* 0x0000040414367890 */ /* 0x000fe4000fffe0ff */
[----:B------:R-:W-:Y:S01]  /*1d80*/  UIADD3 UR22, UPT, UPT, UR6, 0x206, URZ ;  /* 0x0000020606167890 */ /* 0x000fe2000fffe0ff */
[----:B------:R-:W-:Y:S01]  /*1d90*/  UMOV UR50, 0x0 ;  /* 0x0000000000327882 */ /* 0x000fe20000000000 */
[----:B------:R-:W-:Y:S01]  /*1da0*/  UMOV UR51, 0x8100010 ;  /* 0x0810001000337882 */ /* 0x000fe20000000000 */
[----:B------:R-:W-:Y:S01]  /*1db0*/  UIADD3 UR52, UPT, UPT, UR20, 0x406, URZ ;  /* 0x0000040614347890 */ /* 0x000fe2000fffe0ff */
[----:B------:R1:W-:Y:S01]  /*1dc0*/  UTCHMMA gdesc[UR20], gdesc[UR6], tmem[UR16], tmem[UR50], idesc[UR51], !UPT ;  /* 0x00ff3206140075ea */ /* 0x0003e2000f800010 */
[----:B------:R-:W-:Y:S01]  /*1dd0*/  UMOV UR44, 0x0 ;  /* 0x00000000002c7882 */ /* 0x000fe20000000000 */
        /* <DEDUP_REMOVED lines=11> */
[----:B------:R1:W-:Y:S01]  /*1e90*/  UTCHMMA gdesc[UR64], gdesc[UR46], tmem[UR15], tmem[UR44], idesc[UR45], UPT ;  /* 0x00ff2c2e400075ea */ /* 0x0003e2000b80000f */
        /* <DEDUP_REMOVED lines=20> */
[----:B------:R1:W-:Y:S01]  /*1fe0*/  UTCHMMA gdesc[UR54], gdesc[UR26], tmem[UR10], tmem[UR24], idesc[UR25], UPT ;  /* 0x00ff181a360075ea */ /* 0x0003e2000b80000a */
[----:B------:R1:W-:Y:S01]  /*1ff0*/  UTCHMMA gdesc[UR52], gdesc[UR22], tmem[UR9], tmem[UR18], idesc[UR19], UPT ;  /* 0x00ff1216340075ea */ /* 0x0003e2000b800009 */
[----:B------:R-:W-:-:S09]  /*2000*/  UISETP.NE.AND UP4, UPT, UR49, URZ, UPT ;  /* 0x000000ff3100728c */ /* 0x000fd2000bf85270 */
[----:B------:R-:W-:Y:S05]  /*2010*/  BRA.U UP4, `(.L_x_40) ;  /* 0x0000000104047547 */ /* 0x000fea000b800000 */
[----:B-1----:R-:W-:Y:S05]  /*2020*/  BPT.TRAP 0x1 ;  /* 0x000000040000795c */ /* 0x002fea0000300000 */
.L_x_40:
[----:B-1----:R-:W-:Y:S01]  /*2030*/  UIADD3 UR9, UPT, UPT, UR8, 0x1c050, URZ ;  /* 0x0001c05008097890 */ /* 0x002fe2000fffe0ff */
[----:B------:R-:W-:Y:S08]  /*2040*/  BSSY.RECONVERGENT B0, `(.L_x_41) ;  /* 0x0000004000007945 */ /* 0x000ff00003800200 */
[----:B------:R1:W-:Y:S01]  /*2050*/  UTCBAR [UR9], URZ ;  /* 0x000000ff090073e9 */ /* 0x0003e200080000ff */
[----:B------:R-:W-:Y:S05]  /*2060*/  @!P4 BRA `(.L_x_42) ;  /* 0x000000000004c947 */ /* 0x000fea0003800000 */
[----:B-1----:R-:W-:Y:S05]  /*2070*/  BPT.TRAP 0x1 ;  /* 0x000000040000795c */ /* 0x002fea0000300000 */
.L_x_42:
[----:B-1----:R-:W-:Y:S05]  /*2080*/  BSYNC.RECONVERGENT B0 ;  /* 0x0000000000007941 */ /* 0x002fea0003800200 */
.L_x_41:
[----:B------:R-:W1:Y:S01]  /*2090*/  SYNCS.PHASECHK.TRANS64.TRYWAIT P0, [UR8+0x1c008], R3 ;  /* 0x01c00803ff0075a7 */ /* 0x000e620008001108 */
[----:B------:R-:W-:Y:S01]  /*20a0*/  ULOP3.LUT UR48, UR48, 0x1, URZ, 0xc0, !UPT ;  /* 0x0000000130307892 */ /* 0x000fe2000f8ec0ff */
[----:B-1----:R-:W-:Y:S11]  /*20b0*/  @!P0 BRA `(.L_x_43) ;  /* 0x0000019800748947 */ /* 0x002ff60003800000 */
.L_x_396:
[----:B------:R-:W-:-:S09]  /*20c0*/  UISETP.NE.U32.AND UP0, UPT, UR48, 0x1, UPT ;  /* 0x000000013000788c */ /* 0x000fd2000bf05070 */
[----:B------:R-:W-:Y:S05]  /*20d0*/  BRA.U !UP0, `(.L_x_44) ;  /* 0x0000000108047547 */ /* 0x000fea000b800000 */
[----:B------:R-:W-:Y:S05]  /*20e0*/  BPT.TRAP 0x1 ;  /* 0x000000040000795c */ /* 0x000fea0000300000 */
.L_x_44:
[----:B------:R-:W3:Y:S02]  /*20f0*/  SYNCS.PHASECHK.TRANS64.TRYWAIT P0, [UR8+0x1c068], R2 ;  /* 0x01c06802ff0075a7 */ /* 0x000ee40008001108 */
[----:B---3--:R-:W-:Y:S05]  /*2100*/  @!P0 BRA `(.L_x_45) ;  /* 0x0000019800788947 */ /* 0x008fea0003800000 */
.L_x_398:
[----:B-1----:R-:W-:Y:S01]  /*2110*/  IMAD.MOV.U32 R0, RZ, RZ, 0x80 ;  /* 0x00000080ff007424 */ /* 0x002fe200078e00ff */
        /* <DEDUP_REMOVED lines=13> */
[----:B------:R-:W-:Y:S01]  /*21f0*/  UMOV UR50, 0x0 ;  /* 0x0000000000327882 */ /* 0x000fe20000000000 */
[C---:B------:R-:W-:Y:S01]  /*2200*/  R2UR UR10, R0.reuse ;  /* 0x00000000000a72ca */ /* 0x040fe200000e0000 */
[----:B------:R-:W-:Y:S01]  /*2210*/  UMOV UR51, 0x8100010 ;  /* 0x0810001000337882 */ /* 0x000fe20000000000 */
[----:B------:R-:W-:Y:S01]  /*2220*/  R2UR UR9, R0 ;  /* 0x00000000000972ca */ /* 0x000fe200000e0000 */
[----:B------:R-:W-:Y:S01]  /*2230*/  UIADD3 UR52, UPT, UPT, UR20, 0xc06, URZ ;  /* 0x00000c0614347890 */ /* 0x000fe2000fffe0ff */
        /* <DEDUP_REMOVED lines=9> */
[----:B------:R1:W-:Y:S01]  /*22d0*/  UTCHMMA gdesc[UR66], gdesc[UR6], tmem[UR16], tmem[UR50], idesc[UR51], !UPT ;  /* 0x00ff3206420075ea */ /* 0x0003e2000f800010 */
        /* <DEDUP_REMOVED lines=30> */
.L_x_46:
[----:B-1----:R-:W-:-:S09]  /*24c0*/  UIADD3 UR9, UPT, UPT, UR8, 0x1c060, URZ ;  /* 0x0001c06008097890 */ /* 0x002fd2000fffe0ff */
[----:B------:R1:W-:Y:S01]  /*24d0*/  UTCBAR [UR9], URZ ;  /* 0x000000ff090073e9 */ /* 0x0003e200080000ff */
[----:B------:R-:W-:Y:S05]  /*24e0*/  BRA.U !UP1, `(.L_x_47) ;  /* 0x0000000109047547 */ /* 0x000fea000b800000 */
[----:B-1----:R-:W-:Y:S05]  /*24f0*/  BPT.TRAP 0x1 ;  /* 0x000000040000795c */ /* 0x002fea0000300000 */
.L_x_47:
[----:B-1----:R-:W-:-:S09]  /*2500*/  UIADD3 UR9, UPT, UPT, UR8, 0x1c038, URZ ;  /* 0x0001c03808097890 */ /* 0x002fd2000fffe0ff */
[----:B------:R1:W-:Y:S01]  /*2510*/  UTCBAR [UR9], URZ ;  /* 0x000000ff090073e9 */ /* 0x0003e200080000ff */
[----:B------:R-:W-:Y:S05]  /*2520*/  BRA.U !UP1, `(.L_x_48) ;  /* 0x0000000109047547 */ /* 0x000fea000b800000 */
[----:B-1----:R-:W-:Y:S05]  /*2530*/  BPT.TRAP 0x1 ;  /* 0x000000040000795c */ /* 0x002fea0000300000 */
.L_x_48:
[----:B------:R-:W3:Y:S02]  /*2540*/  SYNCS.PHASECHK.TRANS64.TRYWAIT P0, [UR8+0x1c028], R3 ;  /* 0x01c02803ff0075a7 */ /* 0x000ee40008001108 */
[----:B---3--:R-:W-:Y:S05]  /*2550*/  @!P0 BRA `(.L_x_49) ;  /* 0x00000194007c8947 */ /* 0x008fea0003800000 */
.L_x_400:
[----:B------:R-:W-:Y:S05]  /*2560*/  BRA.U UP5, `(.L_x_50) ;  /* 0x0000000105047547 */ /* 0x000fea000b800000 */
[----:B-1----:R-:W-:Y:S05]  /*2570*/  BPT.TRAP 0x1 ;  /* 0x000000040000795c */ /* 0x002fea0000300000 */
.L_x_50:
[----:B------:R-:W4:Y:S02]  /*2580*/  SYNCS.PHASECHK.TRANS64.TRYWAIT P0, [UR8+0x1c0a0], R2 ;  /* 0x01c0a002ff0075a7 */ /* 0x000f240008001108 */
[----:B----4-:R-:W-:Y:S05]  /*2590*/  @!P0 BRA `(.L_x_51) ;  /* 0x0000019400848947 */ /* 0x010fea0003800000 */
.L_x_402:
[----:B------:R-:W-:Y:S05]  /*25a0*/  BRA.U UP4, `(.L_x_52) ;  /* 0x0000000104047547 */ /* 0x000fea000b800000 */
[----:B-1----:R-:W-:Y:S05]  /*25b0*/  BPT.TRAP 0x1 ;  /* 0x000000040000795c */ /* 0x002fea0000300000 */
.L_x_52:
[----:B------:R-:W4:Y:S02]  /*25c0*/  SYNCS.PHASECHK.TRANS64.TRYWAIT P0, [UR8+0x1c058], R3 ;  /* 0x01c05803ff0075a7 */ /* 0x000f240008001108 */
[----:B----4-:R-:W-:Y:S05]  /*25d0*/  @!P0 BRA `(.L_x_53) ;  /* 0x00000194008c8947 */ /* 0x010fea0003800000 */
.L_x_404:
[----:B---3--:R-:W-:Y:S01]  /*25e0*/  IMAD.MOV.U32 R0, RZ, RZ, 0x20 ;  /* 0x00000020ff007424 */ /* 0x008fe200078e00ff */
[----:B------:R-:W-:Y:S02]  /*25f0*/  UIADD3 UR34, UPT, UPT, UR4, 0x400, URZ ;  /* 0x0000040004227890 */ /* 0x000fe4000fffe0ff */
[----:B------:R-:W-:Y:S02]  /*2600*/  UIADD3 UR32, UPT, UPT, UR4, 0x480, URZ ;  /* 0x0000048004207890 */ /* 0x000fe4000fffe0ff */
[----:B------:R-:W-:Y:S01]  /*2610*/  R2UR UR15, R0 ;  /* 0x00000000000f72ca */ /* 0x000fe200000e0000 */
[----:B------:R-:W-:Y:S01]  /*2620*/  IMAD.MOV.U32 R0, RZ, RZ, 0x100 ;  /* 0x00000100ff007424 */ /* 0x000fe200078e00ff */
[----:B------:R-:W-:Y:S02]  /*2630*/  UIADD3 UR30, UPT, UPT, UR4, 0x500, URZ ;  /* 0x00000500041e7890 */ /* 0x000fe4000fffe0ff */
[----:B------:R-:W-:Y:S02]  /*2640*/  UIADD3 UR28, UPT, UPT, UR4, 0x580, URZ ;  /* 0x00000580041c7890 */ /* 0x000fe4000fffe0ff */
[----:B------:R-:W-:Y:S01]  /*2650*/  R2UR UR16, R0 ;  /* 0x00000000001072ca */ /* 0x000fe200000e0000 */
[----:B------:R-:W-:Y:S01]  /*2660*/  IMAD.MOV.U32 R0, RZ, RZ, 0x28 ;  /* 0x00000028ff007424 */ /* 0x000fe200078e00ff */
[----:B------:R-:W-:Y:S01]  /*2670*/  UMOV UR26, 0x0 ;  /* 0x00000000001a7882 */ /* 0x000fe20000000000 */
[----:B------:R-:W-:Y:S01]  /*2680*/  UMOV UR27, 0x8210010 ;  /* 0x08210010001b7882 */ /* 0x000fe20000000000 */
[----:B------:R-:W-:Y:S01]  /*2690*/  UMOV UR35, 0x40004040 ;  /* 0x4000404000237882 */ /* 0x000fe20000000000 */
[----:B------:R-:W-:Y:S01]  /*26a0*/  UMOV UR24, 0x0 ;  /* 0x0000000000187882 */ /* 0x000fe20000000000 */
        /* <DEDUP_REMOVED lines=9> */
[----:B------:R3:W-:Y:S01]  /*2740*/  UTCHMMA tmem[UR15], gdesc[UR34], tmem[UR16], tmem[UR26], idesc[UR27], !UPT ;  /* 0x00ff1a220f0079ea */ /* 0x0007e2000f800010 */
[----:B------:R-:W-:Y:S01]  /*2750*/  UMOV UR18, 0x0 ;  /* 0x0000000000127882 */ /* 0x000fe20000000000 */
[----:B------:R-:W-:Y:S01]  /*2760*/  UMOV UR19, 0x8210010 ;  /* 0x0821001000137882 */ /* 0x000fe20000000000 */
[----:B------:R-:W-:Y:S01]  /*2770*/  R2UR UR11, R0 ;  /* 0x00000000000b72ca */ /* 0x000fe200000e0000 */
[----:B------:R-:W-:Y:S01]  /*2780*/  IMAD.MOV.U32 R0, RZ, RZ, 0x100 ;  /* 0x00000100ff007424 */ /* 0x000fe200078e00ff */
[----:B------:R-:W-:-:S04]  /*2790*/  UMOV UR29, 0x40004040 ;  /* 0x40004040001d7882 */ /* 0x000fc80000000000 */
[----:B------:R-:W-:Y:S01]  /*27a0*/  R2UR UR12, R0 ;  /* 0x00000000000c72ca */ /* 0x000fe200000e0000 */
[----:B------:R-:W-:Y:S01]  /*27b0*/  IMAD.MOV.U32 R0, RZ, RZ, 0x38 ;  /* 0x00000038ff007424 */ /* 0x000fe200078e00ff */
[----:B------:R3:W-:Y:S04]  /*27c0*/  UTCHMMA tmem[UR13], gdesc[UR32], tmem[UR14], tmem[UR24], idesc[UR25], UPT ;  /* 0x00ff18200d0079ea */ /* 0x0007e8000b80000e */
[----:B-1----:R-:W-:Y:S01]  /*27d0*/  R2UR UR9, R0 ;  /* 0x00000000000972ca */ /* 0x002fe200000e0000 */
[----:B------:R-:W-:-:S05]  /*27e0*/  IMAD.MOV.U32 R0, RZ, RZ, 0x100 ;  /* 0x00000100ff007424 */ /* 0x000fca00078e00ff */
[----:B------:R-:W-:Y:S01]  /*27f0*/  R2UR UR10, R0 ;  /* 0x00000000000a72ca */ /* 0x000fe200000e0000 */
[----:B------:R3:W-:-:S12]  /*2800*/  UTCHMMA tmem[UR11], gdesc[UR30], tmem[UR12], tmem[UR22], idesc[UR23], UPT ;  /* 0x00ff161e0b0079ea */ /* 0x0007d8000b80000c */
[----:B------:R3:W-:Y:S01]  /*2810*/  UTCHMMA tmem[UR9], gdesc[UR28], tmem[UR10], tmem[UR18], idesc[UR19], UPT ;  /* 0x00ff121c090079ea */ /* 0x0007e2000b80000a */
[----:B------:R-:W-:Y:S05]  /*2820*/  BRA.U UP5, `(.L_x_54) ;  /* 0x0000000105047547 */ /* 0x000fea000b800000 */
[----:B---3--:R-:W-:Y:S05]  /*2830*/  BPT.TRAP 0x1 ;  /* 0x000000040000795c */ /* 0x008fea0000300000 */
.L_x_54:
[----:B---3--:R-:W-:Y:S01]  /*2840*/  UIADD3 UR9, UPT, UPT, UR8, 0x1c090, URZ ;  /* 0x0001c09008097890 */ /* 0x008fe2000fffe0ff */
[----:B------:R-:W-:Y:S01]  /*2850*/  HFMA2 R6, -RZ, RZ, 0, 5.9604644775390625e-08 ;  /* 0x00000001ff067431 */ /* 0x000fe200000001ff */
[----:B------:R-:W-:Y:S01]  /*2860*/  UISETP.GE.AND UP0, UPT, UR5, 0x41, UPT ;  /* 0x000000410500788c */ /* 0x000fe2000bf06270 */
[----:B--2---:R-:W-:Y:S01]  /*2870*/  MOV R5, RZ ;  /* 0x000000ff00057202 */ /* 0x004fe20000000f00 */
[----:B------:R-:W-:Y:S01]  /*2880*/  UMOV UR18, URZ ;  /* 0x000000ff00127c82 */ /* 0x000fe20008000000 */
[----:B------:R-:W-:Y:S01]  /*2890*/  UMOV UR8, 0x400 ;  /* 0x0000040000087882 */ /* 0x000fe20000000000 */
[----:B------:R-:W-:-:S03]  /*28a0*/  UMOV UR17, 0x1 ;  /* 0x0000000100117882 */ /* 0x000fc60000000000 */
[----:B------:R1:W-:Y:S02]  /*28b0*/  UTCBAR [UR9], URZ ;  /* 0x000000ff090073e9 */ /* 0x0003e400080000ff */
[----:B------:R-:W-:Y:S05]  /*28c0*/  BRA.U !UP0, `(.L_x_55) ;  /* 0x0000001108987547 */ /* 0x000fea000b800000 */
[----:B------:R-:W-:Y:S01]  /*28d0*/  UIADD3 UR5, UPT, UPT, UR5, 0x3f, URZ ;  /* 0x0000003f05057890 */ /* 0x000fe2000fffe0ff */
[----:B------:R-:W-:Y:S01]  /*28e0*/  CS2R R4, SRZ ;  /* 0x0000000000047805 */ /* 0x000fe2000001ff00 */
[----:B------:R-:W-:Y:S01]  /*28f0*/  IMAD.MOV.U32 R6, RZ, RZ, 0x1 ;  /* 0x00000001ff067424 */ /* 0x000fe200078e00ff */
[----:B------:R-:W-:Y:S01]  /*2900*/  MOV R2, RZ ;  /* 0x000000ff00027202 */ /* 0x000fe20000000f00 */
[----:B------:R-:W-:Y:S01]  /*2910*/  USHF.R.S32.HI UR19, URZ, 0x1f, UR5 ;  /* 0x0000001fff137899 */ /* 0x000fe20008011405 */
[----:B------:R-:W-:Y:S01]  /*2920*/  UMOV UR70, 0x2 ;  /* 0x0000000200467882 */ /* 0x000fe20000000000 */
[----:B------:R-:W-:Y:S02]  /*2930*/  UMOV UR17, 0x1 ;  /* 0x0000000100117882 */ /* 0x000fe40000000000 */
[----:B------:R-:W-:Y:S01]  /*2940*/  ULEA.HI UR19, UR19, UR5, URZ, 0x6 ;  /* 0x0000000513137291 */ /* 0x000fe2000f8f30ff */
[----:B------:R-:W-:Y:S01]  /*2950*/  UMOV UR18, URZ ;  /* 0x000000ff00127c82 */ /* 0x000fe20008000000 */
[----:B------:R-:W-:-:S02]  /*2960*/  UMOV UR14, 0x1 ;  /* 0x00000001000e7882 */ /* 0x000fc40000000000 */
[----:B------:R-:W-:-:S12]  /*2970*/  USHF.R.S32.HI UR19, URZ, 0x6, UR19 ;  /* 0x00000006ff137899 */ /* 0x000fd80008011413 */
.L_x_74:
[----:B--2---:R-:W-:Y:S05]  /*2980*/  BRA.U !UP1, `(.L_x_56) ;  /* 0x0000000109047547 */ /* 0x004fea000b800000 */
[----:B-1----:R-:W-:Y:S05]  /*2990*/  BPT.TRAP 0x1 ;  /* 0x000000040000795c */ /* 0x002fea0000300000 */
.L_x_56:
[----:B------:R-:W2:Y:S01]  /*29a0*/  S2UR UR15, SR_CgaCtaId ;  /* 0x00000000000f79c3 */ /* 0x000ea20000008800 */
[----:B------:R-:W-:Y:S01]  /*29b0*/  UMOV UR5, 0x400 ;  /* 0x0000040000057882 */ /* 0x000fe20000000000 */
[----:B------:R-:W-:Y:S01]  /*29c0*/  SHF.L.U32 R3, R2, 0x1f, RZ ;  /* 0x0000001f02037819 */ /* 0x000fe200000006ff */
[----:B--2---:R-:W-:Y:S04]  /*29d0*/  ULEA UR15, UR15, UR5, 0x18 ;  /* 0x000000050f0f7291 */ /* 0x004fe8000f8ec0ff */
[----:B------:R-:W-:Y:S09]  /*29e0*/  ULEA UR5, UR70, UR15, 0x3 ;  /* 0x0000000f46057291 */ /* 0x000ff2000f8e18ff */
[----:B------:R-:W2:Y:S02]  /*29f0*/  SYNCS.PHASECHK.TRANS64.TRYWAIT P0, [UR5+0x1c020], R3 ;  /* 0x01c02003ff0075a7 */ /* 0x000ea40008001105 */
[----:B--2---:R-:W-:Y:S05]  /*2a00*/  @!P0 BRA `(.L_x_57) ;  /* 0x0000019000988947 */ /* 0x004fea0003800000 */
.L_x_406:
[----:B------:R-:W-:Y:S01]  /*2a10*/  UIADD3 UR23, UPT, UPT, UR70, 0x1, URZ ;  /* 0x0000000146177890 */ /* 0x000fe2000fffe0ff */
[----:B--2---:R-:W-:Y:S01]  /*2a20*/  IMAD.MOV.U32 R0, RZ, RZ, RZ ;  /* 0x000000ffff007224 */ /* 0x004fe200078e00ff */
[----:B------:R-:W-:Y:S02]  /*2a30*/  ULEA UR70, UR70, UR6, 0xa ;  /* 0x0000000646467291 */ /* 0x000fe4000f8e50ff */
[----:B------:R-:W-:Y:S02]  /*2a40*/  UIADD3 UR62, UPT, UPT, UR20, 0x2, URZ ;  /* 0x00000002143e7890 */ /* 0x000fe4000fffe0ff */
        /* <DEDUP_REMOVED lines=11> */
[C---:B-1----:R-:W-:Y:S01]  /*2b00*/  R2UR UR9, R0.reuse ;  /* 0x00000000000972ca */ /* 0x042fe200000e0000 */
[----:B------:R-:W-:Y:S01]  /*2b10*/  UIADD3 UR42, UPT, UPT, UR20, 0x400, URZ ;  /* 0x00000400142a7890 */ /* 0x000fe2000fffe0ff */
[C---:B------:R-:W-:Y:S01]  /*2b20*/  R2UR UR8, R0.reuse ;  /* 0x00000000000872ca */ /* 0x040fe200000e0000 */
[----:B------:R-:W-:Y:S01]  /*2b30*/  UIADD3 UR38, UPT, UPT, UR70, 0x202, URZ ;  /* 0x0000020246267890 */ /* 0x000fe2000fffe0ff */
[----:B------:R-:W-:Y:S01]  /*2b40*/  R2UR UR5, R0 ;  /* 0x00000000000572ca */ /* 0x000fe200000e0000 */
[----:B------:R-:W-:Y:S02]  /*2b50*/  UIADD3 UR36, UPT, UPT, UR20, 0x402, URZ ;  /* 0x0000040214247890 */ /* 0x000fe4000fffe0ff */
[----:B------:R-:W-:Y:S02]  /*2b60*/  UIADD3 UR32, UPT, UPT, UR70, 0x204, URZ ;  /* 0x0000020446207890 */ /* 0x000fe4000fffe0ff */
[----:B------:R-:W-:Y:S02]  /*2b70*/  UIADD3 UR30, UPT, UPT, UR20, 0x404, URZ ;  /* 0x00000404141e7890 */ /* 0x000fe4000fffe0ff */
[----:B------:R-:W-:Y:S02]  /*2b80*/  UIADD3 UR26, UPT, UPT, UR70, 0x206, URZ ;  /* 0x00000206461a7890 */ /* 0x000fe4000fffe0ff */
[----:B------:R-:W-:Y:S02]  /*2b90*/  UIADD3 UR24, UPT, UPT, UR20, 0x406, URZ ;  /* 0x0000040614187890 */ /* 0x000fe4000fffe0ff */
[----:B------:R-:W-:Y:S02]  /*2ba0*/  UISETP.NE.AND UP4, UPT, UR49, URZ, UPT ;  /* 0x000000ff3100728c */ /* 0x000fe4000bf85270 */
[----:B------:R-:W-:Y:S01]  /*2bb0*/  UISETP.NE.AND UP0, UPT, UR23, 0x3, UPT ;  /* 0x000000031700788c */ /* 0x000fe2000bf05270 */
[----:B------:R-:W-:Y:S01]  /*2bc0*/  UMOV UR71, 0x40004040 ;  /* 0x4000404000477882 */ /* 0x000fe20000000000 */
[----:B------:R-:W-:Y:S02]  /*2bd0*/  UMOV UR68, 0x0 ;  /* 0x0000000000447882 */ /* 0x000fe40000000000 */
[----:B------:R-:W-:Y:S01]  /*2be0*/  USEL UR16, URZ, 0x1, UP0 ;  /* 0x00000001ff107887 */ /* 0x000fe20008000000 */
        /* <DEDUP_REMOVED lines=36> */
[----:B------:R-:W-:Y:S01]  /*2e30*/  LOP3.LUT R2, R2, UR16, RZ, 0x3c, !PT ;  /* 0x0000001002027c12 */ /* 0x000fe2000f8e3cff */
[----:B------:R-:W-:Y:S01]  /*2e40*/  USEL UR16, UR23, URZ, UP0 ;  /* 0x000000ff17107287 */ /* 0x000fe20008000000 */
[----:B------:R1:W-:Y:S01]  /*2e50*/  UTCHMMA gdesc[UR24], gdesc[UR26], tmem[UR5], tmem[UR66], idesc[UR67], UPT ;  /* 0x00ff421a180075ea */ /* 0x0003e2000b800005 */
[----:B------:R-:W-:Y:S10]  /*2e60*/  BRA.U UP4, `(.L_x_58) ;  /* 0x0000000104047547 */ /* 0x000ff4000b800000 */
[----:B-1----:R-:W-:Y:S05]  /*2e70*/  BPT.TRAP 0x1 ;  /* 0x000000040000795c */ /* 0x002fea0000300000 */
.L_x_58:
[----:B------:R-:W-:Y:S01]  /*2e80*/  LOP3.LUT R4, R4, 0x1, RZ, 0x3c, !PT ;  /* 0x0000000104047812 */ /* 0x000fe200078e3cff */
[----:B-1----:R-:W-:Y:S09]  /*2e90*/  UIADD3 UR5, UPT, UPT, UR15, 0x1c050, URZ ;  /* 0x0001c0500f057890 */ /* 0x002ff2000fffe0ff */
[----:B------:R1:W-:Y:S01]  /*2ea0*/  UTCBAR [UR5], URZ ;  /* 0x000000ff050073e9 */ /* 0x0003e200080000ff */
[----:B------:R-:W-:Y:S05]  /*2eb0*/  BRA.U UP5, `(.L_x_59) ;  /* 0x0000000105047547 */ /* 0x000fea000b800000 */
[----:B-1----:R-:W-:Y:S05]  /*2ec0*/  BPT.TRAP 0x1 ;  /* 0x000000040000795c */ /* 0x002fea0000300000 */
.L_x_59:
[----:B------:R-:W-:Y:S01]  /*2ed0*/  SHF.L.U32 R3, R6, 0x1f, RZ ;  /* 0x0000001f06037819 */ /* 0x000fe200000006ff */
[----:B------:R-:W-:Y:S03]  /*2ee0*/  UISETP.NE.AND UP3, UPT, UR48, URZ, UPT ;  /* 0x000000ff3000728c */ /* 0x000fe6000bf65270 */
[----:B------:R-:W2:Y:S02]  /*2ef0*/  SYNCS.PHASECHK.TRANS64.TRYWAIT P0, [UR15+0x1c0a8], R3 ;  /* 0x01c0a803ff0075a7 */ /* 0x000ea4000800110f */
[----:B--2---:R-:W-:Y:S06]  /*2f00*/  @!P0 BRA `(.L_x_60) ;  /* 0x0000018c00708947 */ /* 0x004fec0003800000 */
.L_x_408:
[----:B------:R-:W-:Y:S05]  /*2f10*/  BRA.U UP3, `(.L_x_61) ;  /* 0x0000000103047547 */ /* 0x000fea000b800000 */
[----:B-1----:R-:W-:Y:S05]  /*2f20*/  BPT.TRAP 0x1 ;  /* 0x000000040000795c */ /* 0x002fea0000300000 */
.L_x_61:
[----:B--2---:R-:W-:Y:S04]  /*2f30*/  SHF.L.U32 R3, R5, 0x1f, RZ ;  /* 0x0000001f05037819 */ /* 0x004fe800000006ff */
[----:B------:R-:W2:Y:S02]  /*2f40*/  SYNCS.PHASECHK.TRANS64.TRYWAIT P0, [UR15+0x1c068], R3 ;  /* 0x01c06803ff0075a7 */ /* 0x000ea4000800110f */
[----:B--2---:R-:W-:Y:S05]  /*2f50*/  @!P0 BRA `(.L_x_62) ;  /* 0x0000018c00748947 */ /* 0x004fea0003800000 */
.L_x_410:
[----:B------:R-:W-:Y:S01]  /*2f60*/  ULEA UR34, UR14, UR4, 0xa ;  /* 0x000000040e227291 */ /* 0x000fe2000f8e50ff */
[----:B--2---:R-:W-:Y:S01]  /*2f70*/  IMAD.MOV.U32 R0, RZ, RZ, 0xa0 ;  /* 0x000000a0ff007424 */ /* 0x004fe200078e00ff */
[----:B------:R-:W-:Y:S02]  /*2f80*/  UISETP.NE.U32.AND UP0, UPT, UR18, URZ, UPT ;  /* 0x000000ff1200728c */ /* 0x000fe4000bf05070 */
[----:B------:R-:W-:Y:S02]  /*2f90*/  UIADD3 UR30, UPT, UPT, UR34, 0x80, URZ ;  /* 0x00000080221e7890 */ /* 0x000fe4000fffe0ff */
[----:B------:R-:W-:Y:S01]  /*2fa0*/  UIADD3 UR28, UPT, UPT, UR34, 0x100, URZ ;  /* 0x00000100221c7890 */ /* 0x000fe2000fffe0ff */
[----:B------:R-:W-:Y:S01]  /*2fb0*/  R2UR UR13, R0 ;  /* 0x00000000000d72ca */ /* 0x000fe200000e0000 */
[----:B------:R-:W-:Y:S01]  /*2fc0*/  UIADD3 UR24, UPT, UPT, UR34, 0x180, URZ ;  /* 0x0000018022187890 */ /* 0x000fe2000fffe0ff */
        /* <DEDUP_REMOVED lines=19> */
[----:B------:R2:W-:Y:S04]  /*3100*/  UTCHMMA tmem[UR13], gdesc[UR34], tmem[UR22], tmem[UR46], idesc[UR47], UP0 ;  /* 0x00ff2e220d0079ea */ /* 0x0005e80008000016 */
[----:B------:R-:W-:Y:S01]  /*3110*/  R2UR UR9, R0 ;  /* 0x00000000000972ca */ /* 0x000fe200000e0000 */
[----:B------:R-:W-:Y:S05]  /*3120*/  IMAD.MOV.U32 R0, RZ, RZ, 0x180 ;  /* 0x00000180ff007424 */ /* 0x000fea00078e00ff */
[----:B------:R-:W-:Y:S01]  /*3130*/  R2UR UR10, R0 ;  /* 0x00000000000a72ca */ /* 0x000fe200000e0000 */
[----:B------:R-:W-:Y:S01]  /*3140*/  IMAD.MOV.U32 R0, RZ, RZ, 0xb8 ;  /* 0x000000b8ff007424 */ /* 0x000fe200078e00ff */
[----:B------:R2:W-:Y:S04]  /*3150*/  UTCHMMA tmem[UR11], gdesc[UR30], tmem[UR12], tmem[UR42], idesc[UR43], UPT ;  /* 0x00ff2a1e0b0079ea */ /* 0x0005e8000b80000c */
[----:B-1----:R-:W-:Y:S01]  /*3160*/  R2UR UR5, R0 ;  /* 0x00000000000572ca */ /* 0x002fe200000e0000 */
[----:B------:R-:W-:Y:S05]  /*3170*/  IMAD.MOV.U32 R0, RZ, RZ, 0x180 ;  /* 0x00000180ff007424 */ /* 0x000fea00078e00ff */
[----:B------:R-:W-:Y:S01]  /*3180*/  R2UR UR8, R0 ;  /* 0x00000000000872ca */ /* 0x000fe200000e0000 */
[----:B------:R2:W-:Y:S11]  /*3190*/  UTCHMMA tmem[UR9], gdesc[UR28], tmem[UR10], tmem[UR40], idesc[UR41], UPT ;  /* 0x00ff281c090079ea */ /* 0x0005f6000b80000a */
[----:B------:R-:W-:Y:S01]  /*31a0*/  @!UPT UIADD3 URZ, UPT, UPT, URZ, URZ, URZ ;  /* 0x000000fffffff290 */ /* 0x000fe2000fffe0ff */
[----:B------:R2:W-:Y:S01]  /*31b0*/  UTCHMMA tmem[UR5], gdesc[UR24], tmem[UR8], tmem[UR36], idesc[UR37], UPT ;  /* 0x00ff2418050079ea */ /* 0x0005e2000b800008 */
[----:B------:R-:W-:Y:S05]  /*31c0*/  BRA.U UP5, `(.L_x_63) ;  /* 0x0000000105047547 */ /* 0x000fea000b800000 */
[----:B--2---:R-:W-:Y:S05]  /*31d0*/  BPT.TRAP 0x1 ;  /* 0x000000040000795c */ /* 0x004fea0000300000 */
.L_x_63:
[----:B------:R-:W-:Y:S01]  /*31e0*/  LOP3.LUT R6, R6, 0x1, RZ, 0x3c, !PT ;  /* 0x0000000106067812 */ /* 0x000fe200078e3cff */
[----:B--2---:R-:W-:Y:S09]  /*31f0*/  UIADD3 UR5, UPT, UPT, UR15, 0x1c098, URZ ;  /* 0x0001c0980f057890 */ /* 0x004ff2000fffe0ff */
[----:B------:R1:W-:Y:S01]  /*3200*/  UTCBAR [UR5], URZ ;  /* 0x000000ff050073e9 */ /* 0x0003e200080000ff */
[----:B------:R-:W-:Y:S05]  /*3210*/  BRA.U !UP1, `(.L_x_64) ;  /* 0x0000000109047547 */ /* 0x000fea000b800000 */
[----:B-1----:R-:W-:Y:S05]  /*3220*/  BPT.TRAP 0x1 ;  /* 0x000000040000795c */ /* 0x002fea0000300000 */
.L_x_64:
[----:B------:R-:W-:Y:S01]  /*3230*/  ULEA UR18, UR17, UR15, 0x3 ;  /* 0x0000000f11127291 */ /* 0x000fe2000f8e18ff */
[----:B------:R-:W-:Y:S01]  /*3240*/  IMAD.MOV.U32 R0, RZ, RZ, 0x80 ;  /* 0x00000080ff007424 */ /* 0x000fe200078e00ff */
[----:B------:R-:W-:Y:S02]  /*3250*/  UIADD3 UR68, UPT, UPT, UR20, 0x800, URZ ;  /* 0x0000080014447890 */ /* 0x000fe4000fffe0ff */
        /* <DEDUP_REMOVED lines=8> */
[----:B------:R2:W-:Y:S01]  /*32e0*/  UTCBAR [UR18], URZ ;  /* 0x000000ff120073e9 */ /* 0x0005e200080000ff */
        /* <DEDUP_REMOVED lines=9> */
[----:B-1----:R-:W-:Y:S01]  /*3380*/  R2UR UR5, R0 ;  /* 0x00000000000572ca */ /* 0x002fe200000e0000 */
[----:B------:R-:W-:Y:S01]  /*3390*/  UISETP.NE.AND UP0, UPT, UR17, 0x3, UPT ;  /* 0x000000031100788c */ /* 0x000fe2000bf05270 */
[----:B------:R-:W-:Y:S01]  /*33a0*/  UMOV UR69, 0x40004040 ;  /* 0x4000404000457882 */ /* 0x000fe20000000000 */
[----:B------:R-:W-:Y:S02]  /*33b0*/  UMOV UR66, 0x0 ;  /* 0x0000000000427882 */ /* 0x000fe40000000000 */
[----:B------:R-:W-:Y:S01]  /*33c0*/  USEL UR17, UR17, URZ, UP0 ;  /* 0x000000ff11117287 */ /* 0x000fe20008000000 */
        /* <DEDUP_REMOVED lines=35> */
[----:B------:R-:W-:Y:S02]  /*3600*/  UMOV UR23, 0x8100010 ;  /* 0x0810001000177882 */ /* 0x000fe40000000000 */
[----:B------:R2:W-:Y:S01]  /*3610*/  UTCHMMA gdesc[UR24], gdesc[UR26], tmem[UR5], tmem[UR22], idesc[UR23], UPT ;  /* 0x00ff161a180075ea */ /* 0x0005e2000b800005 */
[----:B------:R-:W-:Y:S05]  /*3620*/  BRA.U UP3, `(.L_x_65) ;  /* 0x0000000103047547 */ /* 0x000fea000b800000 */
[----:B--2---:R-:W-:Y:S05]  /*3630*/  BPT.TRAP 0x1 ;  /* 0x000000040000795c */ /* 0x004fea0000300000 */
.L_x_65:
[----:B--2---:R-:W-:Y:S09]  /*3640*/  UIADD3 UR5, UPT, UPT, UR15, 0x1c060, URZ ;  /* 0x0001c0600f057890 */ /* 0x004ff2000fffe0ff */
[----:B------:R1:W-:Y:S01]  /*3650*/  UTCBAR [UR5], URZ ;  /* 0x000000ff050073e9 */ /* 0x0003e200080000ff */
[----:B------:R-:W-:Y:S05]  /*3660*/  BRA.U !UP1, `(.L_x_66) ;  /* 0x0000000109047547 */ /* 0x000fea000b800000 */
[----:B-1----:R-:W-:Y:S05]  /*3670*/  BPT.TRAP 0x1 ;  /* 0x000000040000795c */ /* 0x002fea0000300000 */
.L_x_66:
[----:B-1----:R-:W-:Y:S02]  /*3680*/  ULEA UR5, UR17, UR15, 0x3 ;  /* 0x0000000f11057291 */ /* 0x002fe4000f8e18ff */
[----:B------:R-:W-:Y:S02]  /*3690*/  UIADD3 UR17, UPT, UPT, UR17, 0x1, URZ ;  /* 0x0000000111117890 */ /* 0x000fe4000fffe0ff */
[----:B------:R-:W-:Y:S02]  /*36a0*/  UIADD3 UR8, UPT, UPT, UR5, 0x1c038, URZ ;  /* 0x0001c03805087890 */ /* 0x000fe4000fffe0ff */
[----:B------:R-:W-:Y:S04]  /*36b0*/  UISETP.NE.AND UP0, UPT, UR17, 0x3, UPT ;  /* 0x000000031100788c */ /* 0x000fe8000bf05270 */
[----:B------:R-:W-:Y:S03]  /*36c0*/  USEL UR17, UR17, URZ, UP0 ;  /* 0x000000ff11117287 */ /* 0x000fe60008000000 */
[----:B------:R1:W-:Y:S01]  /*36d0*/  UTCBAR [UR8], URZ ;  /* 0x000000ff080073e9 */ /* 0x0003e200080000ff */
[----:B------:R-:W-:Y:S08]  /*36e0*/  BRA.U !UP1, `(.L_x_67) ;  /* 0x0000000109047547 */ /* 0x000ff0000b800000 */
[----:B-1----:R-:W-:Y:S05]  /*36f0*/  BPT.TRAP 0x1 ;  /* 0x000000040000795c */ /* 0x002fea0000300000 */
.L_x_67:
[----:B------:R-:W-:Y:S01]  /*3700*/  ULEA UR5, UR16, UR15, 0x3 ;  /* 0x0000000f10057291 */ /* 0x000fe2000f8e18ff */
[----:B------:R-:W-:Y:S08]  /*3710*/  SHF.L.U32 R3, R2, 0x1f, RZ ;  /* 0x0000001f02037819 */ /* 0x000ff000000006ff */
[----:B------:R-:W2:Y:S02]  /*3720*/  SYNCS.PHASECHK.TRANS64.TRYWAIT P0, [UR5+0x1c020], R3 ;  /* 0x01c02003ff0075a7 */ /* 0x000ea40008001105 */
[----:B--2---:R-:W-:Y:S05]  /*3730*/  @!P0 BRA `(.L_x_68) ;  /* 0x0000018400948947 */ /* 0x004fea0003800000 */
.L_x_412:
[----:B------:R-:W-:Y:S05]  /*3740*/  BRA.U UP5, `(.L_x_69) ;  /* 0x0000000105047547 */ /* 0x000fea000b800000 */
[----:B-1----:R-:W-:Y:S05]  /*3750*/  BPT.TRAP 0x1 ;  /* 0x000000040000795c */ /* 0x002fea0000300000 */
.L_x_69:
[----:B--2---:R-:W-:Y:S04]  /*3760*/  SHF.L.U32 R3, R6, 0x1f, RZ ;  /* 0x0000001f06037819 */ /* 0x004fe800000006ff */
[----:B------:R-:W2:Y:S02]  /*3770*/  SYNCS.PHASECHK.TRANS64.TRYWAIT P0, [UR15+0x1c0a0], R3 ;  /* 0x01c0a003ff0075a7 */ /* 0x000ea4000800110f */
[----:B--2---:R-:W-:Y:S05]  /*3780*/  @!P0 BRA `(.L_x_70) ;  /* 0x0000018400988947 */ /* 0x004fea0003800000 */
.L_x_414:
[----:B------:R-:W-:Y:S05]  /*3790*/  BRA.U UP4, `(.L_x_71) ;  /* 0x0000000104047547 */ /* 0x000fea000b800000 */
[----:B-1----:R-:W-:Y:S05]  /*37a0*/  BPT.TRAP 0x1 ;  /* 0x000000040000795c */ /* 0x002fea0000300000 */
.L_x_71:
[----:B--2---:R-:W-:Y:S04]  /*37b0*/  SHF.L.U32 R3, R4, 0x1f, RZ ;  /* 0x0000001f04037819 */ /* 0x004fe800000006ff */
[----:B------:R-:W2:Y:S02]  /*37c0*/  SYNCS.PHASECHK.TRANS64.TRYWAIT P0, [UR15+0x1c058], R3 ;  /* 0x01c05803ff0075a7 */ /* 0x000ea4000800110f */
[----:B--2---:R-:W-:Y:S05]  /*37d0*/  @!P0 BRA `(.L_x_72) ;  /* 0x00000184009c8947 */ /* 0x004fea0003800000 */
.L_x_416:
[----:B-1----:R-:W-:Y:S01]  /*37e0*/  USHF.L.U32 UR8, UR16, 0xa, URZ ;  /* 0x0000000a10087899 */ /* 0x002fe200080006ff */
[----:B--2---:R-:W-:Y:S01]  /*37f0*/  IMAD.MOV.U32 R0, RZ, RZ, 0x20 ;  /* 0x00000020ff007424 */ /* 0x004fe200078e00ff */
[----:B------:R-:W-:Y:S01]  /*3800*/  UMOV UR37, 0x40004040 ;  /* 0x4000404000257882 */ /* 0x000fe20000000000 */
[----:B------:R-:W-:Y:S01]  /*3810*/  UMOV UR28, 0x0 ;  /* 0x00000000001c7882 */ /* 0x000fe20000000000 */
[----:B------:R-:W-:Y:S02]  /*3820*/  UIADD3 UR36, UPT, UPT, UR8, UR4, URZ ;  /* 0x0000000408247290 */ /* 0x000fe4000fffe0ff */
[----:B------:R-:W-:Y:S01]  /*3830*/  R2UR UR14, R0 ;  /* 0x00000000000e72ca */ /* 0x000fe200000e0000 */
[----:B------:R-:W-:Y:S01]  /*3840*/  IMAD.MOV.U32 R0, RZ, RZ, 0x100 ;  /* 0x00000100ff007424 */ /* 0x000fe200078e00ff */
[----:B------:R-:W-:Y:S02]  /*3850*/  UIADD3 UR34, UPT, UPT, UR36, 0x80, URZ ;  /* 0x0000008024227890 */ /* 0x000fe4000fffe0ff */
[----:B------:R-:W-:Y:S02]  /*3860*/  UIADD3 UR32, UPT, UPT, UR36, 0x100, URZ ;  /* 0x0000010024207890 */ /* 0x000fe4000fffe0ff */
        /* <DEDUP_REMOVED lines=15> */
[----:B------:R1:W-:Y:S01]  /*3960*/  UTCHMMA tmem[UR14], gdesc[UR36], tmem[UR18], tmem[UR28], idesc[UR29], UPT ;  /* 0x00ff1c240e0079ea */ /* 0x0003e2000b800012 */
[----:B------:R-:W-:Y:S01]  /*3970*/  UMOV UR22, 0x0 ;  /* 0x0000000000167882 */ /* 0x000fe20000000000 */
[----:B------:R-:W-:Y:S02]  /*3980*/  UMOV UR23, 0x8210010 ;  /* 0x0821001000177882 */ /* 0x000fe40000000000 */
[----:B------:R-:W-:Y:S01]  /*3990*/  R2UR UR10, R0 ;  /* 0x00000000000a72ca */ /* 0x000fe200000e0000 */
[----:B------:R-:W-:Y:S05]  /*39a0*/  IMAD.MOV.U32 R0, RZ, RZ, 0x100 ;  /* 0x00000100ff007424 */ /* 0x000fea00078e00ff */
[----:B------:R-:W-:Y:S01]  /*39b0*/  R2UR UR11, R0 ;  /* 0x00000000000b72ca */ /* 0x000fe200000e0000 */
[----:B------:R-:W-:Y:S01]  /*39c0*/  IMAD.MOV.U32 R0, RZ, RZ, 0x38 ;  /* 0x00000038ff007424 */ /* 0x000fe200078e00ff */
[----:B------:R1:W-:Y:S04]  /*39d0*/  UTCHMMA tmem[UR12], gdesc[UR34], tmem[UR13], tmem[UR26], idesc[UR27], UPT ;  /* 0x00ff1a220c0079ea */ /* 0x0003e8000b80000d */
[----:B------:R-:W-:Y:S01]  /*39e0*/  R2UR UR5, R0 ;  /* 0x00000000000572ca */ /* 0x000fe200000e0000 */
[----:B------:R-:W-:Y:S05]  /*39f0*/  IMAD.MOV.U32 R0, RZ, RZ, 0x100 ;  /* 0x00000100ff007424 */ /* 0x000fea00078e00ff */
[----:B------:R-:W-:Y:S01]  /*3a00*/  R2UR UR9, R0 ;  /* 0x00000000000972ca */ /* 0x000fe200000e0000 */
[----:B------:R1:W-:Y:S11]  /*3a10*/  UTCHMMA tmem[UR10], gdesc[UR32], tmem[UR11], tmem[UR24], idesc[UR25], UPT ;  /* 0x00ff18200a0079ea */ /* 0x0003f6000b80000b */
[----:B------:R-:W-:Y:S01]  /*3a20*/  @!UPT UIADD3 URZ, UPT, UPT, URZ, URZ, URZ ;  /* 0x000000fffffff290 */ /* 0x000fe2000fffe0ff */
[----:B------:R1:W-:Y:S01]  /*3a30*/  UTCHMMA tmem[UR5], gdesc[UR30], tmem[UR9], tmem[UR22], idesc[UR23], UPT ;  /* 0x00ff161e050079ea */ /* 0x0003e2000b800009 */
[----:B------:R-:W-:Y:S05]  /*3a40*/  BRA.U UP5, `(.L_x_73) ;  /* 0x0000000105047547 */ /* 0x000fea000b800000 */
[----:B-1----:R-:W-:Y:S05]  /*3a50*/  BPT.TRAP 0x1 ;  /* 0x000000040000795c */ /* 0x002fea0000300000 */
.L_x_73:
[----:B------:R-:W-:Y:S01]  /*3a60*/  UIADD3 UR15, UPT, UPT, UR15, 0x1c090, URZ ;  /* 0x0001c0900f0f7890 */ /* 0x000fe2000fffe0ff */
[----:B------:R-:W-:Y:S01]  /*3a70*/  LOP3.LUT R5, R5, 0x1, RZ, 0x3c, !PT ;  /* 0x0000000105057812 */ /* 0x000fe200078e3cff */
[----:B------:R-:W-:Y:S02]  /*3a80*/  UIADD3 UR70, UPT, UPT, UR16, 0x1, URZ ;  /* 0x0000000110467890 */ /* 0x000fe4000fffe0ff */
[----:B------:R-:W-:Y:S02]  /*3a90*/  UISETP.GT.AND UP0, UPT, UR19, 0x2, UPT ;  /* 0x000000021300788c */ /* 0x000fe4000bf04270 */
[----:B------:R-:W-:Y:S02]  /*3aa0*/  UISETP.NE.AND UP2, UPT, UR70, 0x3, UPT ;  /* 0x000000034600788c */ /* 0x000fe4000bf45270 */
[----:B------:R-:W-:Y:S01]  /*3ab0*/  UIADD3 UR19, UPT, UPT, UR19, -0x1, URZ ;  /* 0xffffffff13137890 */ /* 0x000fe2000fffe0ff */
[----:B------:R2:W-:Y:S01]  /*3ac0*/  UTCBAR [UR15], URZ ;  /* 0x000000ff0f0073e9 */ /* 0x0005e200080000ff */
[----:B-1----:R-:W-:Y:S02]  /*3ad0*/  USEL UR5, URZ, 0x1, UP2 ;  /* 0x00000001ff057887 */ /* 0x002fe40009000000 */
[----:B------:R-:W-:Y:S01]  /*3ae0*/  USEL UR70, UR70, URZ, UP2 ;  /* 0x000000ff46467287 */ /* 0x000fe20009000000 */
[----:B------:R-:W-:Y:S01]  /*3af0*/  UMOV UR18, 0x1 ;  /* 0x0000000100127882 */ /* 0x000fe20000000000 */
[----:B------:R-:W-:Y:S02]  /*3b00*/  UMOV UR14, UR16 ;  /* 0x00000010000e7c82 */ /* 0x000fe40008000000 */
[----:B------:R-:W-:Y:S01]  /*3b10*/  LOP3.LUT R2, R2, UR5, RZ, 0x3c, !PT ;  /* 0x0000000502027c12 */ /* 0x000fe2000f8e3cff */
[----:B------:R-:W-:Y:S05]  /*3b20*/  BRA.U UP0, `(.L_x_74) ;  /* 0xffffffed00947547 */ /* 0x000fea000b83ffff */
.L_x_55:
[----:B------:R-:W-:Y:S04]  /*3b30*/  BSSY.RECONVERGENT B0, `(.L_x_75) ;  /* 0x0000003000007945 */ /* 0x000fe80003800200 */
[----:B------:R-:W-:Y:S05]  /*3b40*/  @!P4 BRA `(.L_x_76) ;  /* 0x000000000004c947 */ /* 0x000fea0003800000 */
[----:B-12---:R-:W-:Y:S05]  /*3b50*/  BPT.TRAP 0x1 ;  /* 0x000000040000795c */ /* 0x006fea0000300000 */
.L_x_76:
[----:B-12---:R-:W-:Y:S05]  /*3b60*/  BSYNC.RECONVERGENT B0 ;  /* 0x0000000000007941 */ /* 0x006fea0003800200 */
.L_x_75:
[----:B------:R-:W1:Y:S01]  /*3b70*/  S2UR UR5, SR_CgaCtaId ;  /* 0x00000000000579c3 */ /* 0x000e620000008800 */
[----:B------:R-:W-:Y:S01]  /*3b80*/  UMOV UR6, 0x400 ;  /* 0x0000040000067882 */ /* 0x000fe20000000000 */
[----:B------:R-:W-:Y:S01]  /*3b90*/  BSSY.RECONVERGENT B0, `(.L_x_77) ;  /* 0x0000006000007945 */ /* 0x000fe20003800200 */
[----:B-1----:R-:W-:-:S04]  /*3ba0*/  ULEA UR5, UR5, UR6, 0x18 ;  /* 0x0000000605057291 */ /* 0x002fc8000f8ec0ff */
[----:B------:R-:W-:-:S09]  /*3bb0*/  UIADD3 UR5, UPT, UPT, UR5, 0x1c010, URZ ;  /* 0x0001c01005057890 */ /* 0x000fd2000fffe0ff */
[----:B------:R1:W-:Y:S01]  /*3bc0*/  UTCBAR [UR5], URZ ;  /* 0x000000ff050073e9 */ /* 0x0003e200080000ff */
[----:B------:R-:W-:Y:S05]  /*3bd0*/  @!P4 BRA `(.L_x_78) ;  /* 0x000000000004c947 */ /* 0x000fea0003800000 */
[----:B-1----:R-:W-:Y:S05]  /*3be0*/  BPT.TRAP 0x1 ;  /* 0x000000040000795c */ /* 0x002fea0000300000 */
.L_x_78:
[----:B-1----:R-:W-:Y:S05]  /*3bf0*/  BSYNC.RECONVERGENT B0 ;  /* 0x0000000000007941 */ /* 0x002fea0003800200 */
.L_x_77:
[----:B------:R-:W1:Y:S01]  /*3c00*/  S2UR UR5, SR_CgaCtaId ;  /* 0x00000000000579c3 */ /* 0x000e620000008800 */
[----:B------:R-:W-:Y:S02]  /*3c10*/  UMOV UR6, 0x400 ;  /* 0x0000040000067882 */ /* 0x000fe40000000000 */
[----:B-1----:R-:W-:-:S04]  /*3c20*/  ULEA UR5, UR5, UR6, 0x18 ;  /* 0x0000000605057291 */ /* 0x002fc8000f8ec0ff */
[----:B------:R-:W-:-:S09]  /*3c30*/  UIADD3 UR5, UPT, UPT, UR5, 0x1c018, URZ ;  /* 0x0001c01805057890 */ /* 0x000fd2000fffe0ff */
[----:B------:R1:W-:Y:S01]  /*3c40*/  UTCBAR [UR5], URZ ;  /* 0x000000ff050073e9 */ /* 0x0003e200080000ff */
[----:B------:R-:W-:Y:S05]  /*3c50*/  BRA.U UP5, `(.L_x_79) ;  /* 0x0000000105047547 */ /* 0x000fea000b800000 */
[----:B-1----:R-:W-:Y:S05]  /*3c60*/  BPT.TRAP 0x1 ;  /* 0x000000040000795c */ /* 0x002fea0000300000 */
.L_x_79:
[----:B------:R-:W2:Y:S01]  /*3c70*/  S2UR UR14, SR_CgaCtaId ;  /* 0x00000000000e79c3 */ /* 0x000ea20000008800 */
[----:B-1----:R-:W-:Y:S01]  /*3c80*/  UMOV UR5, 0x400 ;  /* 0x0000040000057882 */ /* 0x002fe20000000000 */
[----:B------:R-:W-:Y:S01]  /*3c90*/  SHF.L.U32 R3, R6, 0x1f, RZ ;  /* 0x0000001f06037819 */ /* 0x000fe200000006ff */
[----:B--2---:R-:W-:-:S09]  /*3ca0*/  ULEA UR14, UR14, UR5, 0x18 ;  /* 0x000000050e0e7291 */ /* 0x004fd2000f8ec0ff */
[----:B------:R-:W1:Y:S02]  /*3cb0*/  SYNCS.PHASECHK.TRANS64.TRYWAIT P0, [UR14+0x1c0a8], R3 ;  /* 0x01c0a803ff0075a7 */ /* 0x000e64000800110e */
[----:B-1----:R-:W-:Y:S05]  /*3cc0*/  @!P0 BRA `(.L_x_80) ;  /* 0x0000018000788947 */ /* 0x002fea0003800000 */
.L_x_418:
[----:B------:R-:W-:Y:S05]  /*3cd0*/  BRA.U UP3, `(.L_x_81) ;  /* 0x0000000103047547 */ /* 0x000fea000b800000 */
[----:B------:R-:W-:Y:S05]  /*3ce0*/  BPT.TRAP 0x1 ;  /* 0x000000040000795c */ /* 0x000fea0000300000 */
.L_x_81:
[----:B------:R-:W-:-:S04]  /*3cf0*/  SHF.L.U32 R5, R5, 0x1f, RZ ;  /* 0x0000001f05057819 */ /* 0x000fc800000006ff */
[----:B------:R-:W2:Y:S02]  /*3d00*/  SYNCS.PHASECHK.TRANS64.TRYWAIT P0, [UR14+0x1c068], R5 ;  /* 0x01c06805ff0075a7 */ /* 0x000ea4000800110e */
[----:B--2---:R-:W-:Y:S05]  /*3d10*/  @!P0 BRA `(.L_x_82) ;  /* 0x00000180007c8947 */ /* 0x004fea0003800000 */
.L_x_420:
[----:B-1----:R-:W-:Y:S01]  /*3d20*/  IMAD.MOV.U32 R0, RZ, RZ, 0xa0 ;  /* 0x000000a0ff007424 */ /* 0x002fe200078e00ff */
[----:B------:R-:W-:Y:S02]  /*3d30*/  UIADD3 UR20, UPT, UPT, UR8, UR4, URZ ;  /* 0x0000000408147290 */ /* 0x000fe4000fffe0ff */
[----:B------:R-:W-:Y:S02]  /*3d40*/  UISETP.NE.U32.AND UP0, UPT, UR18, URZ, UPT ;  /* 0x000000ff1200728c */ /* 0x000fe4000bf05070 */
[----:B------:R-:W-:Y:S01]  /*3d50*/  R2UR UR12, R0 ;  /* 0x00000000000c72ca */ /* 0x000fe200000e0000 */
[----:B------:R-:W-:Y:S01]  /*3d60*/  IMAD.MOV.U32 R0, RZ, RZ, 0x180 ;  /* 0x00000180ff007424 */ /* 0x000fe200078e00ff */
[----:B------:R-:W-:Y:S02]  /*3d70*/  UIADD3 UR32, UPT, UPT, UR20, 0x80, URZ ;  /* 0x0000008014207890 */ /* 0x000fe4000fffe0ff */
[----:B------:R-:W-:Y:S02]  /*3d80*/  UIADD3 UR30, UPT, UPT, UR20, 0x100, URZ ;  /* 0x00000100141e7890 */ /* 0x000fe4000fffe0ff */
[----:B------:R-:W-:Y:S01]  /*3d90*/  R2UR UR13, R0 ;  /* 0x00000000000d72ca */ /* 0x000fe200000e0000 */
[----:B------:R-:W-:Y:S01]  /*3da0*/  IMAD.MOV.U32 R0, RZ, RZ, 0xa8 ;  /* 0x000000a8ff007424 */ /* 0x000fe200078e00ff */
[----:B------:R-:W-:Y:S01]  /*3db0*/  UIADD3 UR28, UPT, UPT, UR20, 0x180, URZ ;  /* 0x00000180141c7890 */ /* 0x000fe2000fffe0ff */
[----:B------:R-:W-:Y:S01]  /*3dc0*/  UMOV UR26, 0x0 ;  /* 0x00000000001a7882 */ /* 0x000fe20000000000 */
[----:B------:R-:W-:-:S02]  /*3dd0*/  UMOV UR27, 0x8210010 ;  /* 0x08210010001b7882 */ /* 0x000fc40000000000 */
        /* <DEDUP_REMOVED lines=11> */
[----:B------:R1:W-:Y:S01]  /*3e90*/  UTCHMMA tmem[UR12], gdesc[UR20], tmem[UR13], tmem[UR26], idesc[UR27], UP0 ;  /* 0x00ff1a140c0079ea */ /* 0x0003e2000800000d */
[----:B------:R-:W-:Y:S01]  /*3ea0*/  R2UR UR7, R0 ;  /* 0x00000000000772ca */ /* 0x000fe200000e0000 */
[----:B------:R-:W-:Y:S01]  /*3eb0*/  IMAD.MOV.U32 R0, RZ, RZ, 0x180 ;  /* 0x00000180ff007424 */ /* 0x000fe200078e00ff */
[----:B------:R-:W-:Y:S01]  /*3ec0*/  UMOV UR18, 0x0 ;  /* 0x0000000000127882 */ /* 0x000fe20000000000 */
[----:B------:R-:W-:Y:S01]  /*3ed0*/  UMOV UR19, 0x8210010 ;  /* 0x0821001000137882 */ /* 0x000fe20000000000 */
[----:B------:R-:W-:-:S02]  /*3ee0*/  UMOV UR29, 0x40004040 ;  /* 0x40004040001d7882 */ /* 0x000fc40000000000 */
[----:B------:R-:W-:Y:S01]  /*3ef0*/  R2UR UR9, R0 ;  /* 0x00000000000972ca */ /* 0x000fe200000e0000 */
[----:B------:R-:W-:Y:S01]  /*3f00*/  IMAD.MOV.U32 R0, RZ, RZ, 0xb8 ;  /* 0x000000b8ff007424 */ /* 0x000fe200078e00ff */
[----:B------:R1:W-:Y:S04]  /*3f10*/  UTCHMMA tmem[UR10], gdesc[UR32], tmem[UR11], tmem[UR24], idesc[UR25], UPT ;  /* 0x00ff18200a0079ea */ /* 0x0003e8000b80000b */
[----:B------:R-:W-:Y:S01]  /*3f20*/  R2UR UR5, R0 ;  /* 0x00000000000572ca */ /* 0x000fe200000e0000 */
[----:B------:R-:W-:-:S05]  /*3f30*/  IMAD.MOV.U32 R0, RZ, RZ, 0x180 ;  /* 0x00000180ff007424 */ /* 0x000fca00078e00ff */
[----:B------:R-:W-:Y:S01]  /*3f40*/  R2UR UR6, R0 ;  /* 0x00000000000672ca */ /* 0x000fe200000e0000 */
[----:B------:R1:W-:-:S12]  /*3f50*/  UTCHMMA tmem[UR7], gdesc[UR30], tmem[UR9], tmem[UR22], idesc[UR23], UPT ;  /* 0x00ff161e070079ea */ /* 0x0003d8000b800009 */
[----:B------:R1:W-:Y:S01]  /*3f60*/  UTCHMMA tmem[UR5], gdesc[UR28], tmem[UR6], tmem[UR18], idesc[UR19], UPT ;  /* 0x00ff121c050079ea */ /* 0x0003e2000b800006 */
[----:B------:R-:W-:Y:S05]  /*3f70*/  BRA.U UP5, `(.L_x_83) ;  /* 0x0000000105047547 */ /* 0x000fea000b800000 */
[----:B-1----:R-:W-:Y:S05]  /*3f80*/  BPT.TRAP 0x1 ;  /* 0x000000040000795c */ /* 0x002fea0000300000 */
.L_x_83:
[----:B------:R-:W-:-:S09]  /*3f90*/  UIADD3 UR4, UPT, UPT, UR14, 0x1c098, URZ ;  /* 0x0001c0980e047890 */ /* 0x000fd2000fffe0ff */
[----:B------:R2:W-:Y:S01]  /*3fa0*/  UTCBAR [UR4], URZ ;  /* 0x000000ff040073e9 */ /* 0x0005e200080000ff */
[----:B------:R-:W-:Y:S05]  /*3fb0*/  BRA.U !UP1, `(.L_x_84) ;  /* 0x0000000109047547 */ /* 0x000fea000b800000 */
[----:B-12---:R-:W-:Y:S05]  /*3fc0*/  BPT.TRAP 0x1 ;  /* 0x000000040000795c */ /* 0x006fea0000300000 */
.L_x_84:
[----:B--2---:R-:W-:-:S04]  /*3fd0*/  ULEA UR4, UR17, UR14, 0x3 ;  /* 0x0000000e11047291 */ /* 0x004fc8000f8e18ff */
[----:B------:R-:W-:-:S09]  /*3fe0*/  UIADD3 UR4, UPT, UPT, UR4, 0x1c038, URZ ;  /* 0x0001c03804047890 */ /* 0x000fd2000fffe0ff */
[----:B------:R2:W-:Y:S01]  /*3ff0*/  UTCBAR [UR4], URZ ;  /* 0x000000ff040073e9 */ /* 0x0005e200080000ff */
[----:B------:R-:W-:Y:S05]  /*4000*/  BRA.U UP4, `(.L_x_85) ;  /* 0x0000000104047547 */ /* 0x000fea000b800000 */
[----:B-12---:R-:W-:Y:S05]  /*4010*/  BPT.TRAP 0x1 ;  /* 0x000000040000795c */ /* 0x006fea0000300000 */
.L_x_85:
[----:B--2---:R-:W-:-:S09]  /*4020*/  UIADD3 UR4, UPT, UPT, UR14, 0x1c050, URZ ;  /* 0x0001c0500e047890 */ /* 0x004fd2000fffe0ff */
[----:B------:R2:W-:Y:S01]  /*4030*/  UTCBAR [UR4], URZ ;  /* 0x000000ff040073e9 */ /* 0x0005e200080000ff */
[----:B------:R-:W-:Y:S05]  /*4040*/  BRA.U UP3, `(.L_x_86) ;  /* 0x0000000103047547 */ /* 0x000fea000b800000 */
[----:B-12---:R-:W-:Y:S05]  /*4050*/  BPT.TRAP 0x1 ;  /* 0x000000040000795c */ /* 0x006fea0000300000 */
.L_x_86:
[----:B------:R-:W-:-:S13]  /*4060*/  ELECT P0, URZ, PT ;  /* 0x0000000000ff782f */ /* 0x000fda0003800000 */
[----:B-12---:R-:W-:Y:S05]  /*4070*/  @!P0 EXIT ;  /* 0x000000000000894d */ /* 0x006fea0003800000 */
[----:B------:R-:W-:-:S09]  /*4080*/  UIADD3 UR14, UPT, UPT, UR14, 0x1c060, URZ ;  /* 0x0001c0600e0e7890 */ /* 0x000fd2000fffe0ff */
[----:B------:R1:W-:Y:S01]  /*4090*/  UTCBAR [UR14], URZ ;  /* 0x000000ff0e0073e9 */ /* 0x0003e200080000ff */
[----:B------:R-:W-:Y:S01]  /*40a0*/  NOP ;  /* 0x0000000000007918 */ /* 0x000fe20000000000 */
[----:B-1----:R-:W-:Y:S05]  /*40b0*/  EXIT ;  /* 0x000000000000794d */ /* 0x002fea0003800000 */
.L_x_28:
[----:B------:R-:W-:-:S08]  /*40c0*/  NOP ;  /* 0x0000000000007918 */ /* 0x000fd00000000000 */
[----:B------:R-:W1:-:S00]  /*40d0*/  USETMAXREG.DEALLOC.CTAPOOL 0x60 ;  /* 0x00000060000079c8 */ /* 0x000e4000080e0500 */
[----:B-1----:R-:W1:Y:S01]  /*40e0*/  S2R R0, SR_CTAID.X ;  /* 0x0000000000007919 */ /* 0x002e620000002500 */
[----:B------:R-:W2:Y:S01]  /*40f0*/  LDCU UR4, c[0x0][0x380] ;  /* 0x00007000ff0477ac */ /* 0x000ea20008000800 */
[----:B-1----:R-:W-:-:S04]  /*4100*/  SHF.L.U32 R17, R0, 0x8, RZ ;  /* 0x0000000800117819 */ /* 0x002fc800000006ff */
[----:B--2---:R-:W-:-:S13]  /*4110*/  ISETP.GE.U32.AND P0, PT, R17, UR4, PT ;  /* 0x0000000411007c0c */ /* 0x004fda000bf06070 */
[----:B------:R-:W-:Y:S05]  /*4120*/  @P0 EXIT ;  /* 0x000000000000094d */ /* 0x000fea0003800000 */
[----:B------:R-:W1:Y:S01]  /*4130*/  LDCU UR5, c[0x0][0x384] ;  /* 0x00007080ff0577ac */ /* 0x000e620008000800 */
[----:B------:R-:W2:Y:S01]  /*4140*/  LDCU.64 UR48, c[0x0][0x358] ;  /* 0x00006b00ff3077ac */ /* 0x000ea20008000a00 */
[----:B-1----:R-:W-:-:S09]  /*4150*/  UISETP.NE.AND UP0, UPT, UR5, URZ, UPT ;  /* 0x000000ff0500728c */ /* 0x002fd2000bf05270 */
[----:B--2---:R-:W-:Y:S05]  /*4160*/  BRA.U UP0, `(.L_x_87) ;  /* 0x0000005100e47547 */ /* 0x004fea000b800000 */
[----:B------:R-:W-:-:S09]  /*4170*/  UISETP.NE.AND UP0, UPT, UR38, URZ, UPT ;  /* 0x000000ff2600728c */ /* 0x000fd2000bf05270 */
[----:B------:R-:W-:Y:S05]  /*4180*/  BRA.U UP0, `(.L_x_88) ;  /* 0x0000000100047547 */ /* 0x000fea000b800000 */
[----:B------:R-:W-:Y:S05]  /*4190*/  BPT.TRAP 0x1 ;  /* 0x000000040000795c */ /* 0x000fea0000300000 */
.L_x_88:
[----:B------:R-:W1:Y:S01]  /*41a0*/  S2R R16, SR_CgaCtaId ;  /* 0x0000000000107919 */ /* 0x000e620000008800 */
[----:B------:R-:W-:Y:S01]  /*41b0*/  IMAD.MOV.U32 R3, RZ, RZ, 0x1 ;  /* 0x00000001ff037424 */ /* 0x000fe200078e00ff */
[----:B------:R-:W-:Y:S02]  /*41c0*/  MOV R5, 0x400 ;  /* 0x0000040000057802 */ /* 0x000fe40000000f00 */
[----:B------:R-:W-:Y:S02]  /*41d0*/  LOP3.LUT P1, R18, R2, 0x7f, RZ, 0xc0, !PT ;  /* 0x0000007f02127812 */ /* 0x000fe4000782c0ff */
[----:B------:R-:W-:Y:S02]  /*41e0*/  SHF.L.U32 R3, R3, 0x1f, RZ ;  /* 0x0000001f03037819 */ /* 0x000fe400000006ff */
[----:B-1----:R-:W-:-:S04]  /*41f0*/  LEA R16, R16, R5, 0x18 ;  /* 0x0000000510107211 */ /* 0x002fc800078ec0ff */
[----:B------:R-:W1:Y:S02]  /*4200*/  SYNCS.PHASECHK.TRANS64.TRYWAIT P0, [R16+URZ+0x1c0c0], R3 ;  /* 0x01c0c003100075a7 */ /* 0x000e6400080011ff */
[----:B-1----:R-:W-:Y:S05]  /*4210*/  @!P0 BRA `(.L_x_89) ;  /* 0x0000017c00548947 */ /* 0x002fea0003800000 */
.L_x_421:
[----:B------:R-:W-:Y:S04]  /*4220*/  BSSY.RECONVERGENT B6, `(.L_x_90) ;  /* 0x000023d000067945 */ /* 0x000fe80003800200 */
[----:B------:R-:W-:Y:S05]  /*4230*/  @P1 BRA `(.L_x_91) ;  /* 0x0000002000ec1947 */ /* 0x000fea0003800000 */
[----:B------:R-:W2:Y:S01]  /*4240*/  S2UR UR4, SR_CTAID.Z ;  /* 0x00000000000479c3 */ /* 0x000ea20000002700 */
[----:B-1----:R-:W1:Y:S01]  /*4250*/  S2R R3, SR_CTAID.Y ;  /* 0x0000000000037919 */ /* 0x002e620000002600 */
[----:B------:R-:W2:Y:S01]  /*4260*/  LDCU UR6, c[0x0][0x370] ;  /* 0x00006e00ff0677ac */ /* 0x000ea20008000800 */
[----:B------:R-:W3:Y:S01]  /*4270*/  LDCU UR5, c[0x0][0x374] ;  /* 0x00006e80ff0577ac */ /* 0x000ee20008000800 */
[----:B--2---:R-:W-:-:S04]  /*4280*/  UIMAD UR4, UR6, UR4, URZ ;  /* 0x00000004060472a4 */ /* 0x004fc8000f8e02ff */
[----:B------:R-:W-:-:S04]  /*4290*/  UIADD3 UR4, UPT, UPT, URZ, -UR4, URZ ;  /* 0x80000004ff047290 */ /* 0x000fc8000fffe0ff */
[----:B---3--:R-:W-:Y:S01]  /*42a0*/  UIMAD UR4, UR4, UR5, URZ ;  /* 0x00000005040472a4 */ /* 0x008fe2000f8e02ff */
[----:B-1----:R-:W-:-:S05]  /*42b0*/  IMAD R3, R3, UR6, R0 ;  /* 0x0000000603037c24 */ /* 0x002fca000f8e0200 */
[----:B------:R-:W-:-:S13]  /*42c0*/  ISETP.NE.AND P0, PT, R3, UR4, PT ;  /* 0x0000000403007c0c */ /* 0x000fda000bf05270 */
[----:B------:R-:W-:Y:S05]  /*42d0*/  @P0 BRA `(.L_x_91) ;  /* 0x0000002000c40947 */ /* 0x000fea0003800000 */
[----:B------:R-:W1:Y:S01]  /*42e0*/  LDC.64 R10, c[0x4][0xa0] ;  /* 0x01002800ff0a7b82 */ /* 0x000e620000000a00 */
[----:B------:R-:W-:Y:S01]  /*42f0*/  MOV R25, 0x0 ;  /* 0x0000000000197802 */ /* 0x000fe20000000f00 */
[----:B------:R-:W2:Y:S01]  /*4300*/  LDCU.64 UR4, c[0x4][0xd0] ;  /* 0x01001a00ff0477ac */ /* 0x000ea20008000a00 */
[----:B------:R-:W-:Y:S01]  /*4310*/  IADD3 R24, P0, PT, R22, 0x8, RZ ;  /* 0x0000000816187810 */ /* 0x000fe20007f1e0ff */
[----:B------:R-:W-:Y:S01]  /*4320*/  IMAD.MOV.U32 R6, RZ, RZ, R22 ;  /* 0x000000ffff067224 */ /* 0x000fe200078e0016 */
[----:B------:R-:W-:-:S03]  /*4330*/  MOV R7, R19 ;  /* 0x0000001300077202 */ /* 0x000fc60000000f00 */
[----:B------:R3:W4:Y:S01]  /*4340*/  LDC.64 R8, c[0x4][R25] ;  /* 0x0100000019087b82 */ /* 0x0007220000000a00 */
[----:B------:R-:W-:Y:S02]  /*4350*/  IMAD.X R23, RZ, RZ, R19, P0 ;  /* 0x000000ffff177224 */ /* 0x000fe400000e0613 */
[----:B--2---:R-:W-:Y:S01]  /*4360*/  IMAD.U32 R4, RZ, RZ, UR4 ;  /* 0x00000004ff047e24 */ /* 0x004fe2000f8e00ff */
[----:B------:R-:W-:Y:S01]  /*4370*/  MOV R5, UR5 ;  /* 0x0000000500057c02 */ /* 0x000fe20008000f00 */
[----:B-1----:R3:W-:Y:S04]  /*4380*/  STL.64 [R1], R10 ;  /* 0x0000000a01007387 */ /* 0x0027e80000100a00 */
[----:B------:R-:W-:-:S07]  /*4390*/  LEPC R20, `(.L_x_92) ;  /* 0x000000001014794e */ /* 0x000fce0000000000 */
[----:B---34-:R-:W-:Y:S05]  /*43a0*/  CALL.ABS.NOINC R8 ;  /* 0x0000000008007343 */ /* 0x018fea0003c00000 */
.L_x_92:
[----:B------:R-:W-:Y:S01]  /*43b0*/  IMAD.MOV.U32 R8, RZ, RZ, 0x3 ;  /* 0x00000003ff087424 */ /* 0x000fe200078e00ff */
[----:B------:R1:W2:Y:S01]  /*43c0*/  LDC.64 R10, c[0x4][R25] ;  /* 0x01000000190a7b82 */ /* 0x0002a20000000a00 */
[----:B------:R-:W-:Y:S01]  /*43d0*/  IMAD.MOV.U32 R9, RZ, RZ, 0x4 ;  /* 0x00000004ff097424 */ /* 0x000fe200078e00ff */
[----:B------:R-:W3:Y:S01]  /*43e0*/  LDCU.64 UR4, c[0x4][0xe8] ;  /* 0x01001d00ff0477ac */ /* 0x000ee20008000a00 */
[----:B------:R-:W-:Y:S01]  /*43f0*/  MOV R6, R24 ;  /* 0x0000001800067202 */ /* 0x000fe20000000f00 */
[----:B------:R1:W-:Y:S01]  /*4400*/  STL [R1+0x10], R8 ;  /* 0x0000100801007387 */ /* 0x0003e20000100800 */
[----:B------:R-:W-:-:S03]  /*4410*/  MOV R7, R23 ;  /* 0x0000001700077202 */ /* 0x000fc60000000f00 */
[----:B------:R1:W-:Y:S01]  /*4420*/  STL.64 [R1+0x8], R8 ;  /* 0x0000080801007387 */ /* 0x0003e20000100a00 */
[----:B---3--:R-:W-:Y:S01]  /*4430*/  MOV R4, UR4 ;  /* 0x0000000400047c02 */ /* 0x008fe20008000f00 */
[----:B------:R-:W-:Y:S02]  /*4440*/  IMAD.U32 R5, RZ, RZ, UR5 ;  /* 0x00000005ff057e24 */ /* 0x000fe4000f8e00ff */
[----:B------:R-:W-:-:S07]  /*4450*/  LEPC R20, `(.L_x_93) ;  /* 0x000000001014794e */ /* 0x000fce0000000000 */
[----:B-12---:R-:W-:Y:S05]  /*4460*/  CALL.ABS.NOINC R10 ;  /* 0x000000000a007343 */ /* 0x006fea0003c00000 */
.L_x_93:
[----:B------:R1:W2:Y:S01]  /*4470*/  LDC.64 R8, c[0x4][R25] ;  /* 0x0100000019087b82 */ /* 0x0002a20000000a00 */
[----:B------:R-:W3:Y:S01]  /*4480*/  LDCU.64 UR4, c[0x4][0xe0] ;  /* 0x01001c00ff0477ac */ /* 0x000ee20008000a00 */
[----:B------:R-:W-:Y:S01]  /*4490*/  CS2R R6, SRZ ;  /* 0x0000000000067805 */ /* 0x000fe2000001ff00 */
[----:B---3--:R-:W-:Y:S01]  /*44a0*/  IMAD.U32 R4, RZ, RZ, UR4 ;  /* 0x00000004ff047e24 */ /* 0x008fe2000f8e00ff */
[----:B------:R-:W-:-:S04]  /*44b0*/  MOV R5, UR5 ;  /* 0x0000000500057c02 */ /* 0x000fc80008000f00 */
[----:B------:R-:W-:-:S07]  /*44c0*/  LEPC R20, `(.L_x_94) ;  /* 0x000000001014794e */ /* 0x000fce0000000000 */
[----:B-12---:R-:W-:Y:S05]  /*44d0*/  CALL.ABS.NOINC R8 ;  /* 0x0000000008007343 */ /* 0x006fea0003c00000 */
.L_x_94:
[----:B------:R1:W2:Y:S01]  /*44e0*/  LDC.64 R8, c[0x4][R25] ;  /* 0x0100000019087b82 */ /* 0x0002a20000000a00 */
[----:B------:R-:W3:Y:S01]  /*44f0*/  LDCU.64 UR4, c[0x4][0xf0] ;  /* 0x01001e00ff0477ac */ /* 0x000ee20008000a00 */
[----:B------:R-:W-:Y:S01]  /*4500*/  CS2R R6, SRZ ;  /* 0x0000000000067805 */ /* 0x000fe2000001ff00 */
[----:B---3--:R-:W-:Y:S01]  /*4510*/  IMAD.U32 R4, RZ, RZ, UR4 ;  /* 0x00000004ff047e24 */ /* 0x008fe2000f8e00ff */
[----:B------:R-:W-:-:S04]  /*4520*/  MOV R5, UR5 ;  /* 0x0000000500057c02 */ /* 0x000fc80008000f00 */
[----:B------:R-:W-:-:S07]  /*4530*/  LEPC R20, `(.L_x_95) ;  /* 0x000000001014794e */ /* 0x000fce0000000000 */
[----:B-12---:R-:W-:Y:S05]  /*4540*/  CALL.ABS.NOINC R8 ;  /* 0x0000000008007343 */ /* 0x006fea0003c00000 */
.L_x_95:
[----:B------:R1:W2:Y:S01]  /*4550*/  LDC.64 R8, c[0x4][R25] ;  /* 0x0100000019087b82 */ /* 0x0002a20000000a00 */
[----:B------:R-:W3:Y:S01]  /*4560*/  LDCU.64 UR4, c[0x4][0xf8] ;  /* 0x01001f00ff0477ac */ /* 0x000ee20008000a00 */
[----:B------:R-:W-:Y:S01]  /*4570*/  CS2R R6, SRZ ;  /* 0x0000000000067805 */ /* 0x000fe2000001ff00 */
[----:B---3--:R-:W-:Y:S01]  /*4580*/  IMAD.U32 R4, RZ, RZ, UR4 ;  /* 0x00000004ff047e24 */ /* 0x008fe2000f8e00ff */
[----:B------:R-:W-:-:S04]  /*4590*/  MOV R5, UR5 ;  /* 0x0000000500057c02 */ /* 0x000fc80008000f00 */
[----:B------:R-:W-:-:S07]  /*45a0*/  LEPC R20, `(.L_x_96) ;  /* 0x000000001014794e */ /* 0x000fce0000000000 */
[----:B-12---:R-:W-:Y:S05]  /*45b0*/  CALL.ABS.NOINC R8 ;  /* 0x0000000008007343 */ /* 0x006fea0003c00000 */
.L_x_96:
[----:B------:R-:W-:Y:S01]  /*45c0*/  HFMA2 R0, -RZ, RZ, 0, 9.5367431640625e-07 ;  /* 0x00000010ff007431 */ /* 0x000fe200000001ff */
[----:B------:R1:W2:Y:S01]  /*45d0*/  LDC.64 R8, c[0x4][R25] ;  /* 0x0100000019087b82 */ /* 0x0002a20000000a00 */
[----:B------:R-:W3:Y:S01]  /*45e0*/  LDCU.64 UR4, c[0x4][0xc8] ;  /* 0x01001900ff0477ac */ /* 0x000ee20008000a00 */
[----:B------:R-:W-:Y:S01]  /*45f0*/  MOV R6, R22 ;  /* 0x0000001600067202 */ /* 0x000fe20000000f00 */
[----:B------:R-:W-:Y:S01]  /*4600*/  IMAD.MOV.U32 R7, RZ, RZ, R19 ;  /* 0x000000ffff077224 */ /* 0x000fe200078e0013 */
[----:B------:R1:W-:Y:S01]  /*4610*/  STL [R1], R0 ;  /* 0x0000000001007387 */ /* 0x0003e20000100800 */
[----:B---3--:R-:W-:Y:S01]  /*4620*/  MOV R4, UR4 ;  /* 0x0000000400047c02 */ /* 0x008fe20008000f00 */
[----:B------:R-:W-:-:S04]  /*4630*/  IMAD.U32 R5, RZ, RZ, UR5 ;  /* 0x00000005ff057e24 */ /* 0x000fc8000f8e00ff */
[----:B------:R-:W-:-:S07]  /*4640*/  LEPC R20, `(.L_x_97) ;  /* 0x000000001014794e */ /* 0x000fce0000000000 */
[----:B-12---:R-:W-:Y:S05]  /*4650*/  CALL.ABS.NOINC R8 ;  /* 0x0000000008007343 */ /* 0x006fea0003c00000 */
.L_x_97:
[----:B------:R-:W1:Y:S01]  /*4660*/  S2R R3, SR_SWINHI ;  /* 0x0000000000037919 */ /* 0x000e620000002f00 */
[----:B------:R2:W3:Y:S01]  /*4670*/  LDC.64 R8, c[0x4][R25] ;  /* 0x0100000019087b82 */ /* 0x0004e20000000a00 */
[----:B------:R-:W4:Y:S01]  /*4680*/  LDCU.64 UR4, c[0x4][0x100] ;  /* 0x01002000ff0477ac */ /* 0x000f220008000a00 */
[----:B------:R-:W-:Y:S02]  /*4690*/  MOV R6, R22 ;  /* 0x0000001600067202 */ /* 0x000fe40000000f00 */
[----:B------:R-:W-:Y:S01]  /*46a0*/  MOV R7, R19 ;  /* 0x0000001300077202 */ /* 0x000fe20000000f00 */
[----:B----4-:R-:W-:Y:S02]  /*46b0*/  IMAD.U32 R4, RZ, RZ, UR4 ;  /* 0x00000004ff047e24 */ /* 0x010fe4000f8e00ff */
[----:B------:R-:W-:Y:S01]  /*46c0*/  IMAD.U32 R5, RZ, RZ, UR5 ;  /* 0x00000005ff057e24 */ /* 0x000fe2000f8e00ff */
[----:B------:R-:W-:Y:S02]  /*46d0*/  MOV R10, R16 ;  /* 0x00000010000a7202 */ /* 0x000fe40000000f00 */
[----:B-1----:R-:W-:-:S05]  /*46e0*/  MOV R11, R3 ;  /* 0x00000003000b7202 */ /* 0x002fca0000000f00 */
[----:B------:R2:W-:Y:S02]  /*46f0*/  STL.64 [R1], R10 ;  /* 0x0000000a01007387 */ /* 0x0005e40000100a00 */
[----:B------:R-:W-:-:S07]  /*4700*/  LEPC R20, `(.L_x_98) ;  /* 0x000000001014794e */ /* 0x000fce0000000000 */
[----:B--23--:R-:W-:Y:S05]  /*4710*/  CALL.ABS.NOINC R8 ;  /* 0x0000000008007343 */ /* 0x00cfea0003c00000 */
.L_x_98:
[----:B------:R-:W1:Y:S01]  /*4720*/  LDC.64 R10, c[0x4][0xd8] ;  /* 0x01003600ff0a7b82 */ /* 0x000e620000000a00 */
[----:B------:R-:W2:Y:S01]  /*4730*/  LDCU.64 UR4, c[0x4][0xd0] ;  /* 0x01001a00ff0477ac */ /* 0x000ea20008000a00 */
[----:B------:R-:W-:Y:S02]  /*4740*/  MOV R6, R22 ;  /* 0x0000001600067202 */ /* 0x000fe40000000f00 */
[----:B------:R-:W-:-:S04]  /*4750*/  MOV R7, R19 ;  /* 0x0000001300077202 */ /* 0x000fc80000000f00 */
[----:B------:R3:W4:Y:S01]  /*4760*/  LDC.64 R8, c[0x4][R25] ;  /* 0x0100000019087b82 */ /* 0x0007220000000a00 */
[----:B--2---:R-:W-:Y:S02]  /*4770*/  IMAD.U32 R4, RZ, RZ, UR4 ;  /* 0x00000004ff047e24 */ /* 0x004fe4000f8e00ff */
[----:B------:R-:W-:Y:S01]  /*4780*/  IMAD.U32 R5, RZ, RZ, UR5 ;  /* 0x00000005ff057e24 */ /* 0x000fe2000f8e00ff */
[----:B-1----:R3:W-:Y:S04]  /*4790*/  STL.64 [R1], R10 ;  /* 0x0000000a01007387 */ /* 0x0027e80000100a00 */
[----:B------:R-:W-:-:S07]  /*47a0*/  LEPC R20, `(.L_x_99) ;  /* 0x000000001014794e */ /* 0x000fce0000000000 */
[----:B---34-:R-:W-:Y:S05]  /*47b0*/  CALL.ABS.NOINC R8 ;  /* 0x0000000008007343 */ /* 0x018fea0003c00000 */
.L_x_99:
[----:B------:R-:W-:Y:S01]  /*47c0*/  HFMA2 R0, -RZ, RZ, 0, 2.384185791015625e-06 ;  /* 0x00000028ff007431 */ /* 0x000fe200000001ff */
        /* <DEDUP_REMOVED lines=9> */
.L_x_100:
        /* <DEDUP_REMOVED lines=10> */
.L_x_101:
[----:B------:R1:W2:Y:S01]  /*4900*/  LDC.64 R8, c[0x4][R25] ;  /* 0x0100000019087b82 */ /* 0x0002a20000000a00 */
[----:B------:R-:W3:Y:S01]  /*4910*/  LDCU.64 UR4, c[0x4][0xe0] ;  /* 0x01001c00ff0477ac */ /* 0x000ee20008000a00 */
[----:B------:R-:W-:Y:S01]  /*4920*/  CS2R R6, SRZ ;  /* 0x0000000000067805 */ /* 0x000fe2000001ff00 */
[----:B---3--:R-:W-:Y:S01]  /*4930*/  IMAD.U32 R4, RZ, RZ, UR4 ;  /* 0x00000004ff047e24 */ /* 0x008fe2000f8e00ff */
[----:B------:R-:W-:-:S04]  /*4940*/  MOV R5, UR5 ;  /* 0x0000000500057c02 */ /* 0x000fc80008000f00 */
[----:B------:R-:W-:-:S07]  /*4950*/  LEPC R20, `(.L_x_102) ;  /* 0x000000001014794e */ /* 0x000fce0000000000 */
[----:B-12---:R-:W-:Y:S05]  /*4960*/  CALL.ABS.NOINC R8 ;  /* 0x0000000008007343 */ /* 0x006fea0003c00000 */
.L_x_102:
[----:B------:R-:W-:Y:S01]  /*4970*/  HFMA2 R0, -RZ, RZ, 0, 4.76837158203125e-07 ;  /* 0x00000008ff007431 */ /* 0x000fe200000001ff */
        /* <DEDUP_REMOVED lines=9> */
.L_x_103:
[----:B------:R-:W-:Y:S01]  /*4a10*/  HFMA2 R0, -RZ, RZ, 0, 2.6226043701171875e-06 ;  /* 0x0000002cff007431 */ /* 0x000fe200000001ff */
        /* <DEDUP_REMOVED lines=9> */
.L_x_104:
[----:B------:R1:W2:Y:S01]  /*4ab0*/  LDC.64 R8, c[0x4][R25] ;  /* 0x0100000019087b82 */ /* 0x0002a20000000a00 */
[----:B------:R-:W3:Y:S01]  /*4ac0*/  LDCU.64 UR4, c[0x4][0xe0] ;  /* 0x01001c00ff0477ac */ /* 0x000ee20008000a00 */
[----:B------:R-:W-:Y:S01]  /*4ad0*/  CS2R R6, SRZ ;  /* 0x0000000000067805 */ /* 0x000fe2000001ff00 */
[----:B---3--:R-:W-:Y:S01]  /*4ae0*/  IMAD.U32 R4, RZ, RZ, UR4 ;  /* 0x00000004ff047e24 */ /* 0x008fe2000f8e00ff */
[----:B------:R-:W-:-:S04]  /*4af0*/  MOV R5, UR5 ;  /* 0x0000000500057c02 */ /* 0x000fc80008000f00 */
[----:B------:R-:W-:-:S07]  /*4b00*/  LEPC R20, `(.L_x_105) ;  /* 0x000000001014794e */ /* 0x000fce0000000000 */
[----:B-12---:R-:W-:Y:S05]  /*4b10*/  CALL.ABS.NOINC R8 ;  /* 0x0000000008007343 */ /* 0x006fea0003c00000 */
.L_x_105:
        /* <DEDUP_REMOVED lines=10> */
.L_x_106:
[----:B------:R-:W-:Y:S01]  /*4bc0*/  HFMA2 R0, -RZ, RZ, 0, 2.443790435791015625e-06 ;  /* 0x00000029ff007431 */ /* 0x000fe200000001ff */
        /* <DEDUP_REMOVED lines=9> */
.L_x_107:
        /* <DEDUP_REMOVED lines=10> */
.L_x_108:
        /* <DEDUP_REMOVED lines=10> */
.L_x_109:
[----:B------:R1:W2:Y:S01]  /*4da0*/  LDC.64 R8, c[0x4][R25] ;  /* 0x0100000019087b82 */ /* 0x0002a20000000a00 */
[----:B------:R-:W3:Y:S01]  /*4db0*/  LDCU.64 UR4, c[0x4][0xe0] ;  /* 0x01001c00ff0477ac */ /* 0x000ee20008000a00 */
[----:B------:R-:W-:Y:S01]  /*4dc0*/  CS2R R6, SRZ ;  /* 0x0000000000067805 */ /* 0x000fe2000001ff00 */
[----:B---3--:R-:W-:Y:S01]  /*4dd0*/  IMAD.U32 R4, RZ, RZ, UR4 ;  /* 0x00000004ff047e24 */ /* 0x008fe2000f8e00ff */
[----:B------:R-:W-:-:S04]  /*4de0*/  MOV R5, UR5 ;  /* 0x0000000500057c02 */ /* 0x000fc80008000f00 */
[----:B------:R-:W-:-:S07]  /*4df0*/  LEPC R20, `(.L_x_110) ;  /* 0x000000001014794e */ /* 0x000fce0000000000 */
[----:B-12---:R-:W-:Y:S05]  /*4e00*/  CALL.ABS.NOINC R8 ;  /* 0x0000000008007343 */ /* 0x006fea0003c00000 */
.L_x_110:
[----:B------:R-:W-:Y:S01]  /*4e10*/  HFMA2 R0, -RZ, RZ, 0, 3.814697265625e-06 ;  /* 0x00000040ff007431 */ /* 0x000fe200000001ff */
        /* <DEDUP_REMOVED lines=9> */
.L_x_111:
        /* <DEDUP_REMOVED lines=10> */
.L_x_112:
[----:B------:R1:W2:Y:S01]  /*4f50*/  LDC.64 R8, c[0x4][R25] ;  /* 0x0100000019087b82 */ /* 0x0002a20000000a00 */
[----:B------:R-:W3:Y:S01]  /*4f60*/  LDCU.64 UR4, c[0x4][0xe0] ;  /* 0x01001c00ff0477ac */ /* 0x000ee20008000a00 */
[----:B------:R-:W-:Y:S01]  /*4f70*/  CS2R R6, SRZ ;  /* 0x0000000000067805 */ /* 0x000fe2000001ff00 */
[----:B---3--:R-:W-:Y:S01]  /*4f80*/  IMAD.U32 R4, RZ, RZ, UR4 ;  /* 0x00000004ff047e24 */ /* 0x008fe2000f8e00ff */
[----:B------:R-:W-:-:S04]  /*4f90*/  MOV R5, UR5 ;  /* 0x0000000500057c02 */ /* 0x000fc80008000f00 */
[----:B------:R-:W-:-:S07]  /*4fa0*/  LEPC R20, `(.L_x_113) ;  /* 0x000000001014794e */ /* 0x000fce0000000000 */
[----:B-12---:R-:W-:Y:S05]  /*4fb0*/  CALL.ABS.NOINC R8 ;  /* 0x0000000008007343 */ /* 0x006fea0003c00000 */
.L_x_113:
[----:B------:R-:W-:Y:S01]  /*4fc0*/  HFMA2 R0, -RZ, RZ, 0, 1.1920928955078125e-07 ;  /* 0x00000002ff007431 */ /* 0x000fe200000001ff */
        /* <DEDUP_REMOVED lines=9> */
.L_x_114:
        /* <DEDUP_REMOVED lines=10> */
.L_x_115:
        /* <DEDUP_REMOVED lines=10> */
.L_x_116:
        /* <DEDUP_REMOVED lines=10> */
.L_x_117:
[----:B------:R1:W2:Y:S01]  /*5240*/  LDC.64 R8, c[0x4][R25] ;  /* 0x0100000019087b82 */ /* 0x0002a20000000a00 */
[----:B------:R-:W3:Y:S01]  /*5250*/  LDCU.64 UR4, c[0x4][0xe0] ;  /* 0x01001c00ff0477ac */ /* 0x000ee20008000a00 */
[----:B------:R-:W-:Y:S01]  /*5260*/  CS2R R6, SRZ ;  /* 0x0000000000067805 */ /* 0x000fe2000001ff00 */
[----:B---3--:R-:W-:Y:S01]  /*5270*/  IMAD.U32 R4, RZ, RZ, UR4 ;  /* 0x00000004ff047e24 */ /* 0x008fe2000f8e00ff */
[----:B------:R-:W-:-:S04]  /*5280*/  MOV R5, UR5 ;  /* 0x0000000500057c02 */ /* 0x000fc80008000f00 */
[----:B------:R-:W-:-:S07]  /*5290*/  LEPC R20, `(.L_x_118) ;  /* 0x000000001014794e */ /* 0x000fce0000000000 */
[----:B-12---:R-:W-:Y:S05]  /*52a0*/  CALL.ABS.NOINC R8 ;  /* 0x0000000008007343 */ /* 0x006fea0003c00000 */
.L_x_118:
[----:B------:R-:W-:Y:S01]  /*52b0*/  HFMA2 R0, -RZ, RZ, 0, 5.9604644775390625e-08 ;  /* 0x00000001ff007431 */ /* 0x000fe200000001ff */
        /* <DEDUP_REMOVED lines=9> */
.L_x_119:
        /* <DEDUP_REMOVED lines=10> */
.L_x_120:
[----:B------:R1:W2:Y:S01]  /*53f0*/  LDC.64 R8, c[0x4][R25] ;  /* 0x0100000019087b82 */ /* 0x0002a20000000a00 */
[----:B------:R-:W3:Y:S01]  /*5400*/  LDCU.64 UR4, c[0x4][0xe0] ;  /* 0x01001c00ff0477ac */ /* 0x000ee20008000a00 */
[----:B------:R-:W-:Y:S01]  /*5410*/  CS2R R6, SRZ ;  /* 0x0000000000067805 */ /* 0x000fe2000001ff00 */
[----:B---3--:R-:W-:Y:S01]  /*5420*/  IMAD.U32 R4, RZ, RZ, UR4 ;  /* 0x00000004ff047e24 */ /* 0x008fe2000f8e00ff */
[----:B------:R-:W-:-:S04]  /*5430*/  MOV R5, UR5 ;  /* 0x0000000500057c02 */ /* 0x000fc80008000f00 */
[----:B------:R-:W-:-:S07]  /*5440*/  LEPC R20, `(.L_x_121) ;  /* 0x000000001014794e */ /* 0x000fce0000000000 */
[----:B-12---:R-:W-:Y:S05]  /*5450*/  CALL.ABS.NOINC R8 ;  /* 0x0000000008007343 */ /* 0x006fea0003c00000 */
.L_x_121:
        /* <DEDUP_REMOVED lines=10> */
.L_x_122:
        /* <DEDUP_REMOVED lines=10> */
.L_x_123:
        /* <DEDUP_REMOVED lines=10> */
.L_x_124:
        /* <DEDUP_REMOVED lines=10> */
.L_x_125:
        /* <DEDUP_REMOVED lines=10> */
.L_x_126:
        /* <DEDUP_REMOVED lines=10> */
.L_x_127:
[----:B------:R1:W2:Y:S01]  /*5820*/  LDC.64 R8, c[0x4][R25] ;  /* 0x0100000019087b82 */ /* 0x0002a20000000a00 */
[----:B------:R-:W3:Y:S01]  /*5830*/  LDCU.64 UR4, c[0x4][0xe0] ;  /* 0x01001c00ff0477ac */ /* 0x000ee20008000a00 */
[----:B------:R-:W-:Y:S01]  /*5840*/  CS2R R6, SRZ ;  /* 0x0000000000067805 */ /* 0x000fe2000001ff00 */
[----:B---3--:R-:W-:Y:S01]  /*5850*/  IMAD.U32 R4, RZ, RZ, UR4 ;  /* 0x00000004ff047e24 */ /* 0x008fe2000f8e00ff */
[----:B------:R-:W-:-:S04]  /*5860*/  MOV R5, UR5 ;  /* 0x0000000500057c02 */ /* 0x000fc80008000f00 */
[----:B------:R-:W-:-:S07]  /*5870*/  LEPC R20, `(.L_x_128) ;  /* 0x000000001014794e */ /* 0x000fce0000000000 */
[----:B-12---:R-:W-:Y:S05]  /*5880*/  CALL.ABS.NOINC R8 ;  /* 0x0000000008007343 */ /* 0x006fea0003c00000 */
.L_x_128:
        /* <DEDUP_REMOVED lines=10> */
.L_x_129:
        /* <DEDUP_REMOVED lines=10> */
.L_x_130:
[----:B------:R1:W2:Y:S01]  /*59d0*/  LDC.64 R8, c[0x4][R25] ;  /* 0x0100000019087b82 */ /* 0x0002a20000000a00 */
[----:B------:R-:W3:Y:S01]  /*59e0*/  LDCU.64 UR4, c[0x4][0xe0] ;  /* 0x01001c00ff0477ac */ /* 0x000ee20008000a00 */
[----:B------:R-:W-:Y:S01]  /*59f0*/  CS2R R6, SRZ ;  /* 0x0000000000067805 */ /* 0x000fe2000001ff00 */
[----:B---3--:R-:W-:Y:S01]  /*5a00*/  IMAD.U32 R4, RZ, RZ, UR4 ;  /* 0x00000004ff047e24 */ /* 0x008fe2000f8e00ff */
[----:B------:R-:W-:-:S04]  /*5a10*/  MOV R5, UR5 ;  /* 0x0000000500057c02 */ /* 0x000fc80008000f00 */
[----:B------:R-:W-:-:S07]  /*5a20*/  LEPC R20, `(.L_x_131) ;  /* 0x000000001014794e */ /* 0x000fce0000000000 */
[----:B-12---:R-:W-:Y:S05]  /*5a30*/  CALL.ABS.NOINC R8 ;  /* 0x0000000008007343 */ /* 0x006fea0003c00000 */
.L_x_131:
[----:B------:R-:W-:Y:S01]  /*5a40*/  HFMA2 R0, -RZ, RZ, 0, 6.103515625e-05 ;  /* 0x00000400ff007431 */ /* 0x000fe200000001ff */
        /* <DEDUP_REMOVED lines=9> */
.L_x_132:
        /* <DEDUP_REMOVED lines=10> */
.L_x_133:
        /* <DEDUP_REMOVED lines=10> */
.L_x_134:
        /* <DEDUP_REMOVED lines=10> */
.L_x_135:
[----:B------:R1:W2:Y:S01]  /*5cc0*/  LDC.64 R8, c[0x4][R25] ;  /* 0x0100000019087b82 */ /* 0x0002a20000000a00 */
[----:B------:R-:W3:Y:S01]  /*5cd0*/  LDCU.64 UR4, c[0x4][0xe0] ;  /* 0x01001c00ff0477ac */ /* 0x000ee20008000a00 */
[----:B------:R-:W-:Y:S01]  /*5ce0*/  CS2R R6, SRZ ;  /* 0x0000000000067805 */ /* 0x000fe2000001ff00 */
[----:B---3--:R-:W-:Y:S01]  /*5cf0*/  IMAD.U32 R4, RZ, RZ, UR4 ;  /* 0x00000004ff047e24 */ /* 0x008fe2000f8e00ff */
[----:B------:R-:W-:-:S04]  /*5d00*/  MOV R5, UR5 ;  /* 0x0000000500057c02 */ /* 0x000fc80008000f00 */
[----:B------:R-:W-:-:S07]  /*5d10*/  LEPC R20, `(.L_x_136) ;  /* 0x000000001014794e */ /* 0x000fce0000000000 */
[----:B-12---:R-:W-:Y:S05]  /*5d20*/  CALL.ABS.NOINC R8 ;  /* 0x0000000008007343 */ /* 0x006fea0003c00000 */
.L_x_136:
        /* <DEDUP_REMOVED lines=10> */
.L_x_137:
        /* <DEDUP_REMOVED lines=10> */
.L_x_138:
[----:B------:R1:W2:Y:S01]  /*5e70*/  LDC.64 R8, c[0x4][R25] ;  /* 0x0100000019087b82 */ /* 0x0002a20000000a00 */
[----:B------:R-:W3:Y:S01]  /*5e80*/  LDCU.64 UR4, c[0x4][0xe0] ;  /* 0x01001c00ff0477ac */ /* 0x000ee20008000a00 */
[----:B------:R-:W-:Y:S01]  /*5e90*/  CS2R R6, SRZ ;  /* 0x0000000000067805 */ /* 0x000fe2000001ff00 */
[----:B---3--:R-:W-:Y:S01]  /*5ea0*/  IMAD.U32 R4, RZ, RZ, UR4 ;  /* 0x00000004ff047e24 */ /* 0x008fe2000f8e00ff */
[----:B------:R-:W-:-:S04]  /*5eb0*/  MOV R5, UR5 ;  /* 0x0000000500057c02 */ /* 0x000fc80008000f00 */
[----:B------:R-:W-:-:S07]  /*5ec0*/  LEPC R20, `(.L_x_139) ;  /* 0x000000001014794e */ /* 0x000fce0000000000 */
[----:B-12---:R-:W-:Y:S05]  /*5ed0*/  CALL.ABS.NOINC R8 ;  /* 0x0000000008007343 */ /* 0x006fea0003c00000 */
.L_x_139:
[----:B------:R-:W-:Y:S01]  /*5ee0*/  HFMA2 R0, -RZ, RZ, 0, 3.0517578125e-05 ;  /* 0x00000200ff007431 */ /* 0x000fe200000001ff */
        /* <DEDUP_REMOVED lines=9> */
.L_x_140:
        /* <DEDUP_REMOVED lines=10> */
.L_x_141:
        /* <DEDUP_REMOVED lines=10> */
.L_x_142:
        /* <DEDUP_REMOVED lines=10> */
.L_x_143:
[----:B------:R1:W2:Y:S01]  /*6160*/  LDC.64 R8, c[0x4][R25] ;  /* 0x0100000019087b82 */ /* 0x0002a20000000a00 */
[----:B------:R-:W3:Y:S01]  /*6170*/  LDCU.64 UR4, c[0x4][0xe0] ;  /* 0x01001c00ff0477ac */ /* 0x000ee20008000a00 */
[----:B------:R-:W-:Y:S01]  /*6180*/  CS2R R6, SRZ ;  /* 0x0000000000067805 */ /* 0x000fe2000001ff00 */
[----:B---3--:R-:W-:Y:S01]  /*6190*/  IMAD.U32 R4, RZ, RZ, UR4 ;  /* 0x00000004ff047e24 */ /* 0x008fe2000f8e00ff */
[----:B------:R-:W-:-:S04]  /*61a0*/  MOV R5, UR5 ;  /* 0x0000000500057c02 */ /* 0x000fc80008000f00 */
[----:B------:R-:W-:-:S07]  /*61b0*/  LEPC R20, `(.L_x_144) ;  /* 0x000000001014794e */ /* 0x000fce0000000000 */
[----:B-12---:R-:W-:Y:S05]  /*61c0*/  CALL.ABS.NOINC R8 ;  /* 0x0000000008007343 */ /* 0x006fea0003c00000 */
.L_x_144:
[----:B------:R1:W-:Y:S01]  /*61d0*/  STL [R1], RZ ;  /* 0x000000ff01007387 */ /* 0x0003e20000100800 */
[----:B------:R1:W2:Y:S01]  /*61e0*/  LDC.64 R8, c[0x4][R25] ;  /* 0x0100000019087b82 */ /* 0x0002a20000000a00 */
[----:B------:R-:W3:Y:S01]  /*61f0*/  LDCU.64 UR4, c[0x4][0xc8] ;  /* 0x01001900ff0477ac */ /* 0x000ee20008000a00 */
[----:B------:R-:W-:Y:S02]  /*6200*/  MOV R6, R22 ;  /* 0x0000001600067202 */ /* 0x000fe40000000f00 */
[----:B------:R-:W-:Y:S01]  /*6210*/  MOV R7, R19 ;  /* 0x0000001300077202 */ /* 0x000fe20000000f00 */
[----:B---3--:R-:W-:Y:S02]  /*6220*/  IMAD.U32 R4, RZ, RZ, UR4 ;  /* 0x00000004ff047e24 */ /* 0x008fe4000f8e00ff */
[----:B------:R-:W-:Y:S02]  /*6230*/  IMAD.U32 R5, RZ, RZ, UR5 ;  /* 0x00000005ff057e24 */ /* 0x000fe4000f8e00ff */
[----:B------:R-:W-:-:S07]  /*6240*/  LEPC R20, `(.L_x_145) ;  /* 0x000000001014794e */ /* 0x000fce0000000000 */
[----:B-12---:R-:W-:Y:S05]  /*6250*/  CALL.ABS.NOINC R8 ;  /* 0x0000000008007343 */ /* 0x006fea0003c00000 */
.L_x_145:
        /* <DEDUP_REMOVED lines=10> */
.L_x_146:
[----:B------:R1:W2:Y:S01]  /*6300*/  LDC.64 R8, c[0x4][R25] ;  /* 0x0100000019087b82 */ /* 0x0002a20000000a00 */
[----:B------:R-:W3:Y:S01]  /*6310*/  LDCU.64 UR4, c[0x4][0xe0] ;  /* 0x01001c00ff0477ac */ /* 0x000ee20008000a00 */
[----:B------:R-:W-:Y:S01]  /*6320*/  CS2R R6, SRZ ;  /* 0x0000000000067805 */ /* 0x000fe2000001ff00 */
[----:B---3--:R-:W-:Y:S01]  /*6330*/  IMAD.U32 R4, RZ, RZ, UR4 ;  /* 0x00000004ff047e24 */ /* 0x008fe2000f8e00ff */
[----:B------:R-:W-:-:S04]  /*6340*/  MOV R5, UR5 ;  /* 0x0000000500057c02 */ /* 0x000fc80008000f00 */
[----:B------:R-:W-:-:S07]  /*6350*/  LEPC R20, `(.L_x_147) ;  /* 0x000000001014794e */ /* 0x000fce0000000000 */
[----:B-12---:R-:W-:Y:S05]  /*6360*/  CALL.ABS.NOINC R8 ;  /* 0x0000000008007343 */ /* 0x006fea0003c00000 */
.L_x_147:
[----:B------:R-:W-:Y:S01]  /*6370*/  HFMA2 R0, -RZ, RZ, 0, 2 ;  /* 0x00004000ff007431 */ /* 0x000fe200000001ff */
        /* <DEDUP_REMOVED lines=9> */
.L_x_148:
        /* <DEDUP_REMOVED lines=10> */
.L_x_149:
        /* <DEDUP_REMOVED lines=10> */
.L_x_150:
        /* <DEDUP_REMOVED lines=10> */
.L_x_91:
[----:B------:R-:W-:Y:S05]  /*65f0*/  BSYNC.RECONVERGENT B6 ;  /* 0x0000000000067941 */ /* 0x000fea0003800200 */
.L_x_90:
[----:B-1----:R-:W1:Y:S01]  /*6600*/  S2R R3, SR_SWINHI ;  /* 0x0000000000037919 */ /* 0x002e620000002f00 */
[----:B------:R-:W-:Y:S01]  /*6610*/  IMAD.SHL.U32 R32, R2, 0x2, RZ ;  /* 0x0000000202207824 */ /* 0x000fe200078e00ff */
[----:B------:R-:W2:Y:S04]  /*6620*/  LDCU.64 UR4, c[0x0][0x880] ;  /* 0x00011000ff0477ac */ /* 0x000ea80008000a00 */
[----:B------:R-:W-:Y:S02]  /*6630*/  LOP3.LUT R32, R32, 0xfe, RZ, 0xc0, !PT ;  /* 0x000000fe20207812 */ /* 0x000fe400078ec0ff */
[----:B--2---:R-:W-:-:S04]  /*6640*/  ISETP.NE.U32.AND P6, PT, RZ, UR4, PT ;  /* 0x00000004ff007c0c */ /* 0x004fc8000bfc5070 */
[----:B------:R-:W-:Y:S02]  /*6650*/  ISETP.NE.AND.EX P6, PT, RZ, UR5, PT, P6 ;  /* 0x00000005ff007c0c */ /* 0x000fe4000bfc5360 */
[----:B------:R-:W-:Y:S02]  /*6660*/  MOV R4, R16 ;  /* 0x0000001000047202 */ /* 0x000fe40000000f00 */
[----:B-1----:R-:W-:-:S03]  /*6670*/  MOV R5, R3 ;  /* 0x0000000300057202 */ /* 0x002fc60000000f00 */
[----:B------:R-:W-:-:S03]  /*6680*/  IMAD.WIDE.U32 R32, R32, 0x2, R4 ;  /* 0x0000000220207825 */ /* 0x000fc600078e0004 */
[C---:B------:R-:W-:Y:S02]  /*6690*/  IADD3 R5, P1, PT, R32.reuse, 0x200, RZ ;  /* 0x0000020020057810 */ /* 0x040fe40007f3e0ff */
[C---:B------:R-:W-:Y:S02]  /*66a0*/  IADD3 R3, P0, PT, R32.reuse, 0x800, RZ ;  /* 0x0000080020037810 */ /* 0x040fe40007f1e0ff */
[C-C-:B------:R-:W-:Y:S01]  /*66b0*/  SHF.R.U64 R11, R32.reuse, 0x3, R33.reuse ;  /* 0x00000003200b7819 */ /* 0x140fe20000001221 */
[--C-:B------:R-:W-:Y:S01]  /*66c0*/  IMAD.X R47, RZ, RZ, R33.reuse, P1 ;  /* 0x000000ffff2f7224 */ /* 0x100fe200008e0621 */
[C---:B------:R-:W-:Y:S01]  /*66d0*/  IADD3 R7, P1, PT, R32.reuse, 0xa00, RZ ;  /* 0x00000a0020077810 */ /* 0x040fe20007f3e0ff */
[----:B------:R-:W-:Y:S01]  /*66e0*/  IMAD.X R45, RZ, RZ, R33, P0 ;  /* 0x000000ffff2d7224 */ /* 0x000fe200000e0621 */
[C---:B------:R-:W-:Y:S02]  /*66f0*/  IADD3 R9, P0, PT, R32.reuse, 0x1000, RZ ;  /* 0x0000100020097810 */ /* 0x040fe40007f1e0ff */
[C---:B------:R-:W-:Y:S01]  /*6700*/  SHF.R.U64 R0, R5.reuse, 0x3, R47 ;  /* 0x0000000305007819 */ /* 0x040fe2000000122f */
[----:B------:R-:W-:Y:S01]  /*6710*/  IMAD.X R43, RZ, RZ, R33, P1 ;  /* 0x000000ffff2b7224 */ /* 0x000fe200008e0621 */
[C---:B------:R-:W-:Y:S01]  /*6720*/  LOP3.LUT R10, R32.reuse, 0x70, R11, 0x78, !PT ;  /* 0x00000070200a7812 */ /* 0x040fe200078e780b */
[--C-:B------:R-:W-:Y:S01]  /*6730*/  IMAD.X R41, RZ, RZ, R33.reuse, P0 ;  /* 0x000000ffff297224 */ /* 0x100fe200000e0621 */
[----:B------:R-:W-:Y:S01]  /*6740*/  LOP3.LUT R46, R5, 0x70, R0, 0x78, !PT ;  /* 0x00000070052e7812 */ /* 0x000fe200078e7800 */
[----:B------:R-:W-:Y:S01]  /*6750*/  IMAD.MOV.U32 R11, RZ, RZ, R33 ;  /* 0x000000ffff0b7224 */ /* 0x000fe200078e0021 */
[----:B------:R-:W-:-:S02]  /*6760*/  IADD3 R5, P0, PT, R32, 0x1200, RZ ;  /* 0x0000120020057810 */ /* 0x000fc40007f1e0ff */
[----:B------:R-:W-:Y:S02]  /*6770*/  SHF.R.U64 R0, R3, 0x3, R45 ;  /* 0x0000000303007819 */ /* 0x000fe4000000122d */
[----:B------:R-:W-:Y:S01]  /*6780*/  SHF.R.U64 R2, R9, 0x3, R41 ;  /* 0x0000000309027819 */ /* 0x000fe20000001229 */
[----:B------:R-:W-:Y:S01]  /*6790*/  IMAD.X R39, RZ, RZ, R33, P0 ;  /* 0x000000ffff277224 */ /* 0x000fe200000e0621 */
[----:B------:R-:W-:Y:S01]  /*67a0*/  LOP3.LUT R44, R3, 0x70, R0, 0x78, !PT ;  /* 0x00000070032c7812 */ /* 0x000fe200078e7800 */
[----:B------:R1:W-:Y:S01]  /*67b0*/  ST.E desc[UR48][R10.64], RZ ;  /* 0x000000ff0a007985 */ /* 0x0003e2000c101930 */
[C---:B------:R-:W-:Y:S02]  /*67c0*/  IADD3 R3, P0, PT, R32.reuse, 0x1800, RZ ;  /* 0x0000180020037810 */ /* 0x040fe40007f1e0ff */
[----:B------:R-:W-:Y:S01]  /*67d0*/  SHF.R.U64 R0, R7, 0x3, R43 ;  /* 0x0000000307007819 */ /* 0x000fe2000000122b */
[----:B------:R-:W-:Y:S01]  /*67e0*/  ST.E desc[UR48][R46.64], RZ ;  /* 0x000000ff2e007985 */ /* 0x000fe2000c101930 */
[----:B------:R-:W-:Y:S01]  /*67f0*/  LOP3.LUT R40, R9, 0x70, R2, 0x78, !PT ;  /* 0x0000007009287812 */ /* 0x000fe200078e7802 */
[----:B------:R-:W-:Y:S01]  /*6800*/  IMAD.X R37, RZ, RZ, R33, P0 ;  /* 0x000000ffff257224 */ /* 0x000fe200000e0621 */
[----:B------:R-:W-:Y:S01]  /*6810*/  LOP3.LUT R42, R7, 0x70, R0, 0x78, !PT ;  /* 0x00000070072a7812 */ /* 0x000fe200078e7800 */
[----:B------:R-:W-:Y:S01]  /*6820*/  ST.E desc[UR48][R44.64], RZ ;  /* 0x000000ff2c007985 */ /* 0x000fe2000c101930 */
[----:B------:R-:W-:-:S02]  /*6830*/  IADD3 R9, P0, PT, R32, 0x2000, RZ ;  /* 0x0000200020097810 */ /* 0x000fc40007f1e0ff */
[C---:B------:R-:W-:Y:S01]  /*6840*/  SHF.R.U64 R0, R5.reuse, 0x3, R39 ;  /* 0x0000000305007819 */ /* 0x040fe20000001227 */
[----:B------:R2:W-:Y:S01]  /*6850*/  ST.E desc[UR48][R42.64], RZ ;  /* 0x000000ff2a007985 */ /* 0x0005e2000c101930 */
[C---:B------:R-:W-:Y:S01]  /*6860*/  IADD3 R7, P1, PT, R32.reuse, 0x1a00, RZ ;  /* 0x00001a0020077810 */ /* 0x040fe20007f3e0ff */
[--C-:B------:R-:W-:Y:S01]  /*6870*/  IMAD.X R31, RZ, RZ, R33.reuse, P0 ;  /* 0x000000ffff1f7224 */ /* 0x100fe200000e0621 */
[----:B------:R-:W-:Y:S01]  /*6880*/  LOP3.LUT R38, R5, 0x70, R0, 0x78, !PT ;  /* 0x0000007005267812 */ /* 0x000fe200078e7800 */
[----:B------:R-:W-:Y:S01]  /*6890*/  ST.E desc[UR48][R40.64], RZ ;  /* 0x000000ff28007985 */ /* 0x000fe2000c101930 */
[----:B------:R-:W-:Y:S01]  /*68a0*/  IADD3 R5, P0, PT, R32, 0x2200, RZ ;  /* 0x0000220020057810 */ /* 0x000fe20007f1e0ff */
[----:B------:R-:W-:Y:S01]  /*68b0*/  IMAD.X R35, RZ, RZ, R33, P1 ;  /* 0x000000ffff237224 */ /* 0x000fe200008e0621 */
[----:B------:R-:W-:Y:S01]  /*68c0*/  SHF.R.U64 R0, R3, 0x3, R37 ;  /* 0x0000000303007819 */ /* 0x000fe20000001225 */
[----:B------:R-:W-:Y:S01]  /*68d0*/  ST.E desc[UR48][R38.64], RZ ;  /* 0x000000ff26007985 */ /* 0x000fe2000c101930 */
[----:B------:R-:W-:Y:S01]  /*68e0*/  SHF.R.U64 R2, R9, 0x3, R31 ;  /* 0x0000000309027819 */ /* 0x000fe2000000121f */
[----:B------:R-:W-:Y:S01]  /*68f0*/  IMAD.X R29, RZ, RZ, R33, P0 ;  /* 0x000000ffff1d7224 */ /* 0x000fe200000e0621 */
[----:B------:R-:W-:-:S02]  /*6900*/  LOP3.LUT R36, R3, 0x70, R0, 0x78, !PT ;  /* 0x0000007003247812 */ /* 0x000fc400078e7800 */
[C---:B------:R-:W-:Y:S02]  /*6910*/  IADD3 R3, P0, PT, R32.reuse, 0x2800, RZ ;  /* 0x0000280020037810 */ /* 0x040fe40007f1e0ff */
[----:B------:R-:W-:Y:S01]  /*6920*/  SHF.R.U64 R0, R7, 0x3, R35 ;  /* 0x0000000307007819 */ /* 0x000fe20000001223 */
[----:B------:R3:W-:Y:S01]  /*6930*/  ST.E desc[UR48][R36.64], RZ ;  /* 0x000000ff24007985 */ /* 0x0007e2000c101930 */
[----:B------:R-:W-:Y:S01]  /*6940*/  LOP3.LUT R30, R9, 0x70, R2, 0x78, !PT ;  /* 0x00000070091e7812 */ /* 0x000fe200078e7802 */
[----:B------:R-:W-:Y:S01]  /*6950*/  IMAD.X R27, RZ, RZ, R33, P0 ;  /* 0x000000ffff1b7224 */ /* 0x000fe200000e0621 */
[----:B------:R-:W-:Y:S02]  /*6960*/  LOP3.LUT R34, R7, 0x70, R0, 0x78, !PT ;  /* 0x0000007007227812 */ /* 0x000fe400078e7800 */
[C---:B------:R-:W-:Y:S02]  /*6970*/  IADD3 R9, P0, PT, R32.reuse, 0x3000, RZ ;  /* 0x0000300020097810 */ /* 0x040fe40007f1e0ff */
[C---:B------:R-:W-:Y:S01]  /*6980*/  SHF.R.U64 R0, R5.reuse, 0x3, R29 ;  /* 0x0000000305007819 */ /* 0x040fe2000000121d */
[----:B------:R-:W-:Y:S01]  /*6990*/  ST.E desc[UR48][R34.64], RZ ;  /* 0x000000ff22007985 */ /* 0x000fe2000c101930 */
[C---:B------:R-:W-:Y:S01]  /*69a0*/  IADD3 R7, P1, PT, R32.reuse, 0x2a00, RZ ;  /* 0x00002a0020077810 */ /* 0x040fe20007f3e0ff */
[--C-:B------:R-:W-:Y:S01]  /*69b0*/  IMAD.X R23, RZ, RZ, R33.reuse, P0 ;  /* 0x000000ffff177224 */ /* 0x100fe200000e0621 */
[----:B------:R-:W-:Y:S01]  /*69c0*/  LOP3.LUT R28, R5, 0x70, R0, 0x78, !PT ;  /* 0x00000070051c7812 */ /* 0x000fe200078e7800 */
[----:B------:R-:W-:Y:S01]  /*69d0*/  ST.E desc[UR48][R30.64], RZ ;  /* 0x000000ff1e007985 */ /* 0x000fe2000c101930 */
[----:B------:R-:W-:Y:S01]  /*69e0*/  IADD3 R5, P0, PT, R32, 0x3200, RZ ;  /* 0x0000320020057810 */ /* 0x000fe20007f1e0ff */
[----:B------:R-:W-:Y:S01]  /*69f0*/  IMAD.X R25, RZ, RZ, R33, P1 ;  /* 0x000000ffff197224 */ /* 0x000fe200008e0621 */
[----:B------:R-:W-:Y:S01]  /*6a00*/  SHF.R.U64 R0, R3, 0x3, R27 ;  /* 0x0000000303007819 */ /* 0x000fe2000000121b */
[----:B------:R4:W-:Y:S01]  /*6a10*/  ST.E desc[UR48][R28.64], RZ ;  /* 0x000000ff1c007985 */ /* 0x0009e2000c101930 */
[----:B------:R-:W-:Y:S01]  /*6a20*/  SHF.R.U64 R2, R9, 0x3, R23 ;  /* 0x0000000309027819 */ /* 0x000fe20000001217 */
[----:B------:R-:W-:Y:S01]  /*6a30*/  IMAD.X R21, RZ, RZ, R33, P0 ;  /* 0x000000ffff157224 */ /* 0x000fe200000e0621 */
[----:B------:R-:W-:-:S02]  /*6a40*/  LOP3.LUT R26, R3, 0x70, R0, 0x78, !PT ;  /* 0x00000070031a7812 */ /* 0x000fc400078e7800 */
[C---:B------:R-:W-:Y:S02]  /*6a50*/  IADD3 R3, P0, PT, R32.reuse, 0x3800, RZ ;  /* 0x0000380020037810 */ /* 0x040fe40007f1e0ff */
[----:B------:R-:W-:Y:S01]  /*6a60*/  SHF.R.U64 R0, R7, 0x3, R25 ;  /* 0x0000000307007819 */ /* 0x000fe20000001219 */
[----:B------:R-:W-:Y:S01]  /*6a70*/  ST.E desc[UR48][R26.64], RZ ;  /* 0x000000ff1a007985 */ /* 0x000fe2000c101930 */
[----:B------:R-:W-:Y:S01]  /*6a80*/  LOP3.LUT R22, R9, 0x70, R2, 0x78, !PT ;  /* 0x0000007009167812 */ /* 0x000fe200078e7802 */
[----:B------:R-:W-:Y:S01]  /*6a90*/  IMAD.X R15, RZ, RZ, R33, P0 ;  /* 0x000000ffff0f7224 */ /* 0x000fe200000e0621 */
[C---:B------:R-:W-:Y:S02]  /*6aa0*/  IADD3 R2, P0, PT, R32.reuse, 0x4000, RZ ;  /* 0x0000400020027810 */ /* 0x040fe40007f1e0ff */
[----:B------:R-:W-:Y:S02]  /*6ab0*/  SHF.R.U64 R4, R5, 0x3, R21 ;  /* 0x0000000305047819 */ /* 0x000fe40000001215 */
[----:B------:R-:W-:Y:S01]  /*6ac0*/  LOP3.LUT R24, R7, 0x70, R0, 0x78, !PT ;  /* 0x0000007007187812 */ /* 0x000fe200078e7800 */
[----:B-1----:R-:W-:Y:S01]  /*6ad0*/  IMAD.X R11, RZ, RZ, R33, P0 ;  /* 0x000000ffff0b7224 */ /* 0x002fe200000e0621 */
[----:B------:R-:W-:-:S02]  /*6ae0*/  IADD3 R0, P1, PT, R32, 0x3a00, RZ ;  /* 0x00003a0020007810 */ /* 0x000fc40007f3e0ff */
[----:B------:R-:W-:Y:S01]  /*6af0*/  LOP3.LUT R20, R5, 0x70, R4, 0x78, !PT ;  /* 0x0000007005147812 */ /* 0x000fe200078e7804 */
[----:B------:R-:W-:Y:S01]  /*6b00*/  ST.E desc[UR48][R24.64], RZ ;  /* 0x000000ff18007985 */ /* 0x000fe2000c101930 */
[----:B------:R-:W-:Y:S01]  /*6b10*/  IADD3 R4, P0, PT, R32, 0x4200, RZ ;  /* 0x0000420020047810 */ /* 0x000fe20007f1e0ff */
[----:B------:R-:W-:Y:S01]  /*6b20*/  IMAD.X R13, RZ, RZ, R33, P1 ;  /* 0x000000ffff0d7224 */ /* 0x000fe200008e0621 */
[C---:B------:R-:W-:Y:S01]  /*6b30*/  SHF.R.U64 R6, R3.reuse, 0x3, R15 ;  /* 0x0000000303067819 */ /* 0x040fe2000000120f */
[----:B------:R1:W-:Y:S01]  /*6b40*/  ST.E desc[UR48][R22.64], RZ ;  /* 0x000000ff16007985 */ /* 0x0003e2000c101930 */
[----:B------:R-:W-:Y:S01]  /*6b50*/  SHF.R.U64 R5, R2, 0x3, R11 ;  /* 0x0000000302057819 */ /* 0x000fe2000000120b */
[----:B------:R-:W-:Y:S01]  /*6b60*/  IMAD.X R9, RZ, RZ, R33, P0 ;  /* 0x000000ffff097224 */ /* 0x000fe200000e0621 */
[----:B------:R-:W-:Y:S01]  /*6b70*/  LOP3.LUT R14, R3, 0x70, R6, 0x78, !PT ;  /* 0x00000070030e7812 */ /* 0x000fe200078e7806 */
[----:B------:R-:W-:Y:S01]  /*6b80*/  ST.E desc[UR48][R20.64], RZ ;  /* 0x000000ff14007985 */ /* 0x000fe2000c101930 */
[----:B------:R-:W-:-:S02]  /*6b90*/  IADD3 R6, P0, PT, R32, 0x4800, RZ ;  /* 0x0000480020067810 */ /* 0x000fc40007f1e0ff */
[----:B------:R-:W-:Y:S01]  /*6ba0*/  SHF.R.U64 R3, R0, 0x3, R13 ;  /* 0x0000000300037819 */ /* 0x000fe2000000120d */
[----:B------:R-:W-:Y:S01]  /*6bb0*/  ST.E desc[UR48][R14.64], RZ ;  /* 0x000000ff0e007985 */ /* 0x000fe2000c101930 */
[----:B------:R-:W-:Y:S01]  /*6bc0*/  LOP3.LUT R10, R2, 0x70, R5, 0x78, !PT ;  /* 0x00000070020a7812 */ /* 0x000fe200078e7805 */
[----:B------:R-:W-:Y:S01]  /*6bd0*/  IMAD.X R49, RZ, RZ, R33, P0 ;  /* 0x000000ffff317224 */ /* 0x000fe200000e0621 */
[----:B------:R-:W-:Y:S02]  /*6be0*/  LOP3.LUT R12, R0, 0x70, R3, 0x78, !PT ;  /* 0x00000070000c7812 */ /* 0x000fe400078e7803 */
[----:B------:R-:W-:Y:S02]  /*6bf0*/  IADD3 R2, P0, PT, R32, 0x5000, RZ ;  /* 0x0000500020027810 */ /* 0x000fe40007f1e0ff */
[----:B------:R-:W-:Y:S01]  /*6c00*/  SHF.R.U64 R3, R4, 0x3, R9 ;  /* 0x0000000304037819 */ /* 0x000fe20000001209 */
[----:B------:R5:W-:Y:S01]  /*6c10*/  ST.E desc[UR48][R12.64], RZ ;  /* 0x000000ff0c007985 */ /* 0x000be2000c101930 */
[----:B------:R-:W-:Y:S01]  /*6c20*/  IADD3 R0, P1, PT, R32, 0x4a00, RZ ;  /* 0x00004a0020007810 */ /* 0x000fe20007f3e0ff */
[----:B------:R-:W-:Y:S01]  /*6c30*/  IMAD.X R51, RZ, RZ, R33, P0 ;  /* 0x000000ffff337224 */ /* 0x000fe200000e0621 */
        /* <DEDUP_REMOVED lines=9> */
[----:B------:R-:W-:Y:S02]  /*6cd0*/  IADD3 R4, P0, PT, R32, 0x5800, RZ ;  /* 0x0000580020047810 */ /* 0x000fe40007f1e0ff */
        /* <DEDUP_REMOVED lines=8> */
[----:B------:R-:W-:Y:S01]  /*6d60*/  IADD3 R2, P1, PT, R32, 0x5a00, RZ ;  /* 0x00005a0020027810 */ /* 0x000fe20007f3e0ff */
[----:B------:R-:W-:Y:S01]  /*6d70*/  IMAD.X R57, RZ, RZ, R33, P0 ;  /* 0x000000ffff397224 */ /* 0x000fe200000e0621 */
[----:B------:R-:W-:Y:S01]  /*6d80*/  LOP3.LUT R54, R3, 0x70, R0, 0x78, !PT ;  /* 0x0000007003367812 */ /* 0x000fe200078e7800 */
[----:B------:R5:W-:Y:S01]  /*6d90*/  ST.E desc[UR48][R50.64], RZ ;  /* 0x000000ff32007985 */ /* 0x000be2000c101930 */
[C---:B------:R-:W-:Y:S01]  /*6da0*/  SHF.R.U64 R3, R4.reuse, 0x3, R7 ;  /* 0x0000000304037819 */ /* 0x040fe20000001207 */
[----:B------:R-:W-:Y:S01]  /*6db0*/  IMAD.X R59, RZ, RZ, R33, P1 ;  /* 0x000000ffff3b7224 */ /* 0x000fe200008e0621 */
[----:B------:R-:W-:Y:S01]  /*6dc0*/  SHF.R.U64 R0, R5, 0x3, R57 ;  /* 0x0000000305007819 */ /* 0x000fe20000001239 */
[----:B------:R5:W-:Y:S01]  /*6dd0*/  ST.E desc[UR48][R54.64], RZ ;  /* 0x000000ff36007985 */ /* 0x000be2000c101930 */
[----:B------:R-:W-:-:S02]  /*6de0*/  LOP3.LUT R6, R4, 0x70, R3, 0x78, !PT ;  /* 0x0000007004067812 */ /* 0x000fc400078e7803 */
[----:B------:R-:W-:Y:S02]  /*6df0*/  LOP3.LUT R56, R5, 0x70, R0, 0x78, !PT ;  /* 0x0000007005387812 */ /* 0x000fe400078e7800 */
[----:B------:R-:W-:Y:S01]  /*6e00*/  IADD3 R0, P0, PT, R32, 0x6200, RZ ;  /* 0x0000620020007810 */ /* 0x000fe20007f1e0ff */
[----:B------:R5:W-:Y:S01]  /*6e10*/  ST.E desc[UR48][R6.64], RZ ;  /* 0x000000ff06007985 */ /* 0x000be2000c101930 */
[----:B------:R-:W-:-:S03]  /*6e20*/  SHF.R.U64 R3, R2, 0x3, R59 ;  /* 0x0000000302037819 */ /* 0x000fc6000000123b */
[----:B------:R-:W-:Y:S01]  /*6e30*/  IMAD.X R61, RZ, RZ, R33, P0 ;  /* 0x000000ffff3d7224 */ /* 0x000fe200000e0621 */
[----:B------:R-:W-:Y:S02]  /*6e40*/  LOP3.LUT R58, R2, 0x70, R3, 0x78, !PT ;  /* 0x00000070023a7812 */ /* 0x000fe400078e7803 */
[----:B------:R-:W-:Y:S02]  /*6e50*/  IADD3 R3, P0, PT, R32, 0x6a00, RZ ;  /* 0x00006a0020037810 */ /* 0x000fe40007f1e0ff */
[----:B------:R-:W-:Y:S01]  /*6e60*/  SHF.R.U64 R5, R0, 0x3, R61 ;  /* 0x0000000300057819 */ /* 0x000fe2000000123d */
[----:B------:R-:W-:Y:S01]  /*6e70*/  ST.E desc[UR48][R58.64], RZ ;  /* 0x000000ff3a007985 */ /* 0x000fe2000c101930 */
[----:B------:R-:W-:Y:S01]  /*6e80*/  IADD3 R2, P1, PT, R32, 0x6800, RZ ;  /* 0x0000680020027810 */ /* 0x000fe20007f3e0ff */
[----:B------:R-:W-:Y:S01]  /*6e90*/  IMAD.X R63, RZ, RZ, R33, P0 ;  /* 0x000000ffff3f7224 */ /* 0x000fe200000e0621 */
[----:B------:R-:W-:Y:S01]  /*6ea0*/  LOP3.LUT R60, R0, 0x70, R5, 0x78, !PT ;  /* 0x00000070003c7812 */ /* 0x000fe200078e7805 */
[----:B------:R5:W-:Y:S02]  /*6eb0*/  ST.E desc[UR48][R56.64], RZ ;  /* 0x000000ff38007985 */ /* 0x000be4000c101930 */
[----:B------:R-:W-:Y:S01]  /*6ec0*/  IMAD.X R65, RZ, RZ, R33, P1 ;  /* 0x000000ffff417224 */ /* 0x000fe200008e0621 */
[C---:B------:R-:W-:Y:S01]  /*6ed0*/  SHF.R.U64 R0, R3.reuse, 0x3, R63 ;  /* 0x0000000303007819 */ /* 0x040fe2000000123f */
[----:B------:R5:W-:Y:S03]  /*6ee0*/  ST.E desc[UR48][R60.64], RZ ;  /* 0x000000ff3c007985 */ /* 0x000be6000c101930 */
[----:B------:R-:W-:-:S02]  /*6ef0*/  LOP3.LUT R62, R3, 0x70, R0, 0x78, !PT ;  /* 0x00000070033e7812 */ /* 0x000fc400078e7800 */
[----:B------:R-:W-:Y:S02]  /*6f00*/  IADD3 R0, P0, PT, R32, 0x7000, RZ ;  /* 0x0000700020007810 */ /* 0x000fe40007f1e0ff */
[----:B------:R-:W-:-:S03]  /*6f10*/  SHF.R.U64 R5, R2, 0x3, R65 ;  /* 0x0000000302057819 */ /* 0x000fc60000001241 */
[----:B--2---:R-:W-:Y:S01]  /*6f20*/  IMAD.X R43, RZ, RZ, R33, P0 ;  /* 0x000000ffff2b7224 */ /* 0x004fe200000e0621 */
[----:B------:R-:W-:Y:S02]  /*6f30*/  IADD3 R3, P0, PT, R32, 0x7800, RZ ;  /* 0x0000780020037810 */ /* 0x000fe40007f1e0ff */
[----:B------:R-:W-:Y:S02]  /*6f40*/  LOP3.LUT R64, R2, 0x70, R5, 0x78, !PT ;  /* 0x0000007002407812 */ /* 0x000fe400078e7805 */
[----:B------:R-:W-:Y:S01]  /*6f50*/  SHF.R.U64 R5, R0, 0x3, R43 ;  /* 0x0000000300057819 */ /* 0x000fe2000000122b */
[----:B------:R-:W-:Y:S01]  /*6f60*/  IMAD.X R45, RZ, RZ, R33, P0 ;  /* 0x000000ffff2d7224 */ /* 0x000fe200000e0621 */
[----:B------:R-:W-:Y:S01]  /*6f70*/  IADD3 R2, P1, PT, R32, 0x7200, RZ ;  /* 0x0000720020027810 */ /* 0x000fe20007f3e0ff */
[----:B------:R-:W-:Y:S01]  /*6f80*/  ST.E desc[UR48][R64.64], RZ ;  /* 0x000000ff40007985 */ /* 0x000fe2000c101930 */
[----:B------:R-:W-:Y:S02]  /*6f90*/  LOP3.LUT R42, R0, 0x70, R5, 0x78, !PT ;  /* 0x00000070002a7812 */ /* 0x000fe400078e7805 */
[C---:B------:R-:W-:Y:S01]  /*6fa0*/  SHF.R.U64 R0, R3.reuse, 0x3, R45 ;  /* 0x0000000303007819 */ /* 0x040fe2000000122d */
[----:B------:R-:W-:Y:S01]  /*6fb0*/  IMAD.X R47, RZ, RZ, R33, P1 ;  /* 0x000000ffff2f7224 */ /* 0x000fe200008e0621 */
[----:B------:R2:W-:Y:S02]  /*6fc0*/  ST.E desc[UR48][R62.64], RZ ;  /* 0x000000ff3e007985 */ /* 0x0005e4000c101930 */
[----:B------:R-:W-:-:S02]  /*6fd0*/  LOP3.LUT R44, R3, 0x70, R0, 0x78, !PT ;  /* 0x00000070032c7812 */ /* 0x000fc400078e7800 */
[----:B------:R-:W-:Y:S01]  /*6fe0*/  IADD3 R0, P0, PT, R32, 0x7a00, RZ ;  /* 0x00007a0020007810 */ /* 0x000fe20007f1e0ff */
[----:B------:R2:W-:Y:S01]  /*6ff0*/  ST.E desc[UR48][R42.64], RZ ;  /* 0x000000ff2a007985 */ /* 0x0005e2000c101930 */
[----:B------:R-:W-:-:S03]  /*7000*/  SHF.R.U64 R5, R2, 0x3, R47 ;  /* 0x0000000302057819 */ /* 0x000fc6000000122f */
[----:B---3--:R-:W-:Y:S01]  /*7010*/  IMAD.X R37, RZ, RZ, R33, P0 ;  /* 0x000000ffff257224 */ /* 0x008fe200000e0621 */
        /* <DEDUP_REMOVED lines=12> */
[----:B------:R-:W-:Y:S01]  /*70e0*/  ST.E desc[UR48][R36.64], RZ ;  /* 0x000000ff24007985 */ /* 0x000fe2000c101930 */
[----:B------:R-:W-:-:S03]  /*70f0*/  SHF.R.U64 R5, R2, 0x3, R41 ;  /* 0x0000000302057819 */ /* 0x000fc60000001229 */
[----:B----4-:R-:W-:Y:S01]  /*7100*/  IMAD.X R29, RZ, RZ, R33, P0 ;  /* 0x000000ffff1d7224 */ /* 0x010fe200000e0621 */
        /* <DEDUP_REMOVED lines=14> */
[----:B-1----:R-:W-:Y:S01]  /*71f0*/  IMAD.X R23, RZ, RZ, R33, P0 ;  /* 0x000000ffff177224 */ /* 0x002fe200000e0621 */
[----:B------:R-:W-:Y:S02]  /*7200*/  IADD3 R3, P0, PT, R32, 0x1e00, RZ ;  /* 0x00001e0020037810 */ /* 0x000fe40007f1e0ff */
[----:B------:R-:W-:Y:S02]  /*7210*/  LOP3.LUT R34, R2, 0x70, R5, 0x78, !PT ;  /* 0x0000007002227812 */ /* 0x000fe400078e7805 */
[----:B------:R-:W-:Y:S01]  /*7220*/  SHF.R.U64 R5, R0, 0x3, R23 ;  /* 0x0000000300057819 */ /* 0x000fe20000001217 */
[----:B------:R-:W-:Y:S01]  /*7230*/  IMAD.X R25, RZ, RZ, R33, P0 ;  /* 0x000000ffff197224 */ /* 0x000fe200000e0621 */
[----:B------:R-:W-:Y:S01]  /*7240*/  IADD3 R2, P1, PT, R32, 0x1c00, RZ ;  /* 0x00001c0020027810 */ /* 0x000fe20007f3e0ff */
[----:B------:R1:W-:Y:S01]  /*7250*/  ST.E desc[UR48][R34.64], RZ ;  /* 0x000000ff22007985 */ /* 0x0003e2000c101930 */
        /* <DEDUP_REMOVED lines=8> */
[----:B-----5:R-:W-:Y:S01]  /*72e0*/  IMAD.X R13, RZ, RZ, R33, P0 ;  /* 0x000000ffff0d7224 */ /* 0x020fe200000e0621 */
        /* <DEDUP_REMOVED lines=14> */
[----:B------:R-:W-:Y:S01]  /*73d0*/  IMAD.X R9, RZ, RZ, R33, P0 ;  /* 0x000000ffff097224 */ /* 0x000fe200000e0621 */
        /* <DEDUP_REMOVED lines=48> */
[----:B--2---:R-:W-:Y:S01]  /*76e0*/  IMAD.X R63, RZ, RZ, R33, P0 ;  /* 0x000000ffff3f7224 */ /* 0x004fe200000e0621 */
        /* <DEDUP_REMOVED lines=14> */
[----:B---3--:R-:W-:Y:S01]  /*77d0*/  IMAD.X R45, RZ, RZ, R33, P0 ;  /* 0x000000ffff2d7224 */ /* 0x008fe200000e0621 */
        /* <DEDUP_REMOVED lines=10> */
[----:B----4-:R-:W-:Y:S01]  /*7880*/  IMAD.X R39, RZ, RZ, R33, P0 ;  /* 0x000000ffff277224 */ /* 0x010fe200000e0621 */
[----:B------:R-:W-:Y:S02]  /*7890*/  IADD3 R3, P0, PT, R32, 0x7400, RZ ;  /* 0x0000740020037810 */ /* 0x000fe40007f1e0ff */
[----:B------:R-:W-:Y:S02]  /*78a0*/  LOP3.LUT R46, R2, 0x70, R5, 0x78, !PT ;  /* 0x00000070022e7812 */ /* 0x000fe400078e7805 */
[----:B------:R-:W-:Y:S01]  /*78b0*/  IADD3 R2, P1, PT, R32, 0x6e00, RZ ;  /* 0x00006e0020027810 */ /* 0x000fe20007f3e0ff */
[----:B------:R-:W-:Y:S01]  /*78c0*/  IMAD.X R37, RZ, RZ, R33, P0 ;  /* 0x000000ffff257224 */ /* 0x000fe200000e0621 */
[C---:B------:R-:W-:Y:S01]  /*78d0*/  SHF.R.U64 R5, R0.reuse, 0x3, R39 ;  /* 0x0000000300057819 */ /* 0x040fe20000001227 */
[----:B------:R5:W-:Y:S02]  /*78e0*/  ST.E desc[UR48][R46.64], RZ ;  /* 0x000000ff2e007985 */ /* 0x000be4000c101930 */
[----:B------:R-:W-:Y:S01]  /*78f0*/  IMAD.X R41, RZ, RZ, R33, P1 ;  /* 0x000000ffff297224 */ /* 0x000fe200008e0621 */
[----:B------:R-:W-:Y:S01]  /*7900*/  LOP3.LUT R38, R0, 0x70, R5, 0x78, !PT ;  /* 0x0000007000267812 */ /* 0x000fe200078e7805 */
[----:B------:R5:W-:Y:S01]  /*7910*/  ST.E desc[UR48][R44.64], RZ ;  /* 0x000000ff2c007985 */ /* 0x000be2000c101930 */
[----:B------:R-:W-:-:S02]  /*7920*/  SHF.R.U64 R0, R3, 0x3, R37 ;  /* 0x0000000303007819 */ /* 0x000fc40000001225 */
[----:B------:R-:W-:Y:S01]  /*7930*/  SHF.R.U64 R5, R2, 0x3, R41 ;  /* 0x0000000302057819 */ /* 0x000fe20000001229 */
[----:B------:R5:W-:Y:S01]  /*7940*/  ST.E desc[UR48][R38.64], RZ ;  /* 0x000000ff26007985 */ /* 0x000be2000c101930 */
[----:B------:R-:W-:Y:S02]  /*7950*/  LOP3.LUT R36, R3, 0x70, R0, 0x78, !PT ;  /* 0x0000007003247812 */ /* 0x000fe400078e7800 */
[----:B------:R-:W-:Y:S02]  /*7960*/  IADD3 R0, P0, PT, R32, 0x7600, RZ ;  /* 0x0000760020007810 */ /* 0x000fe40007f1e0ff */
[----:B------:R-:W-:Y:S02]  /*7970*/  LOP3.LUT R40, R2, 0x70, R5, 0x78, !PT ;  /* 0x0000007002287812 */ /* 0x000fe400078e7805 */
[C---:B------:R-:W-:Y:S01]  /*7980*/  IADD3 R2, P1, PT, R32.reuse, 0x7c00, RZ ;  /* 0x00007c0020027810 */ /* 0x040fe20007f3e0ff */
[--C-:B------:R-:W-:Y:S01]  /*7990*/  IMAD.X R29, RZ, RZ, R33.reuse, P0 ;  /* 0x000000ffff1d7224 */ /* 0x100fe200000e0621 */
[----:B------:R-:W-:Y:S01]  /*79a0*/  IADD3 R3, P0, PT, R32, 0x7e00, RZ ;  /* 0x00007e0020037810 */ /* 0x000fe20007f1e0ff */
[----:B------:R5:W-:Y:S02]  /*79b0*/  ST.E desc[UR48][R40.64], RZ ;  /* 0x000000ff28007985 */ /* 0x000be4000c101930 */
[----:B-1----:R-:W-:Y:S01]  /*79c0*/  IMAD.X R35, RZ, RZ, R33, P1 ;  /* 0x000000ffff237224 */ /* 0x002fe200008e0621 */
[C---:B------:R-:W-:Y:S01]  /*79d0*/  SHF.R.U64 R5, R0.reuse, 0x3, R29 ;  /* 0x0000000300057819 */ /* 0x040fe2000000121d */
[----:B------:R-:W-:Y:S01]  /*79e0*/  IMAD.X R31, RZ, RZ, R33, P0 ;  /* 0x000000ffff1f7224 */ /* 0x000fe200000e0621 */
[----:B------:R5:W-:Y:S02]  /*79f0*/  ST.E desc[UR48][R36.64], RZ ;  /* 0x000000ff24007985 */ /* 0x000be4000c101930 */
[----:B------:R-:W-:-:S02]  /*7a00*/  LOP3.LUT R28, R0, 0x70, R5, 0x78, !PT ;  /* 0x00000070001c7812 */ /* 0x000fc400078e7805 */
[C---:B------:R-:W-:Y:S02]  /*7a10*/  SHF.R.U64 R5, R2.reuse, 0x3, R35 ;  /* 0x0000000302057819 */ /* 0x040fe40000001223 */
[C---:B------:R-:W-:Y:S01]  /*7a20*/  SHF.R.U64 R0, R3.reuse, 0x3, R31 ;  /* 0x0000000303007819 */ /* 0x040fe2000000121f */
[----:B------:R5:W-:Y:S01]  /*7a30*/  ST.E desc[UR48][R28.64], RZ ;  /* 0x000000ff1c007985 */ /* 0x000be2000c101930 */
[----:B------:R-:W-:Y:S02]  /*7a40*/  LOP3.LUT R34, R2, 0x70, R5, 0x78, !PT ;  /* 0x0000007002227812 */ /* 0x000fe400078e7805 */
[----:B------:R-:W-:Y:S01]  /*7a50*/  LOP3.LUT R30, R3, 0x70, R0, 0x78, !PT ;  /* 0x00000070031e7812 */ /* 0x000fe200078e7800 */
[----:B------:R-:W1:Y:S02]  /*7a60*/  S2R R2, SR_CTAID.Y ;  /* 0x0000000000027919 */ /* 0x000e640000002600 */
[----:B------:R5:W-:Y:S01]  /*7a70*/  ST.E desc[UR48][R34.64], RZ ;  /* 0x000000ff22007985 */ /* 0x000be2000c101930 */
[----:B------:R-:W2:Y:S03]  /*7a80*/  S2R R0, SR_CTAID.Z ;  /* 0x0000000000007919 */ /* 0x000ea60000002700 */
[----:B------:R5:W-:Y:S01]  /*7a90*/  ST.E desc[UR48][R30.64], RZ ;  /* 0x000000ff1e007985 */ /* 0x000be2000c101930 */
[----:B------:R-:W-:Y:S05]  /*7aa0*/  @!P6 BRA `(.L_x_151) ;  /* 0x000000000090e947 */ /* 0x000fea0003800000 */
[----:B------:R-:W3:Y:S01]  /*7ab0*/  LDCU UR4, c[0x0][0x380] ;  /* 0x00007000ff0477ac */ /* 0x000ee20008000800 */
[----:B------:R-:W-:Y:S01]  /*7ac0*/  IADD3 R3, PT, PT, R18, R17, RZ ;  /* 0x0000001112037210 */ /* 0x000fe20007ffe0ff */
[----:B------:R-:W-:Y:S03]  /*7ad0*/  BSSY.RECONVERGENT B0, `(.L_x_151) ;  /* 0x0000021000007945 */ /* 0x000fe60003800200 */
[----:B---3--:R-:W-:-:S13]  /*7ae0*/  ISETP.GE.AND P0, PT, R3, UR4, PT ;  /* 0x0000000403007c0c */ /* 0x008fda000bf06270 */
[----:B------:R-:W-:Y:S05]  /*7af0*/  @P0 BRA `(.L_x_152) ;  /* 0x0000000000780947 */ /* 0x000fea0003800000 */
[----:B------:R-:W5:Y:S01]  /*7b00*/  LDCU UR7, c[0x0][0x38c] ;  /* 0x00007180ff0777ac */ /* 0x000f620008000800 */
[----:B------:R-:W2:Y:S01]  /*7b10*/  LDCU UR6, c[0x0][0x890] ;  /* 0x00011200ff0677ac */ /* 0x000ea20008000800 */
[----:B------:R-:W3:Y:S01]  /*7b20*/  LDCU.64 UR4, c[0x0][0x888] ;  /* 0x00011100ff0477ac */ /* 0x000ee20008000a00 */
[----:B-----5:R-:W4:Y:S01]  /*7b30*/  I2F.U32.RP R8, UR7 ;  /* 0x0000000700087d06 */ /* 0x020f220008209000 */
[----:B------:R-:W-:-:S07]  /*7b40*/  ISETP.NE.U32.AND P0, PT, RZ, UR7, PT ;  /* 0x00000007ff007c0c */ /* 0x000fce000bf05070 */
[----:B----4-:R-:W4:Y:S02]  /*7b50*/  MUFU.RCP R6, R8 ;  /* 0x0000000800067308 */ /* 0x010f240000001000 */
[----:B----4-:R-:W-:-:S06]  /*7b60*/  IADD3 R6, PT, PT, R6, 0xffffffe, RZ ;  /* 0x0ffffffe06067810 */ /* 0x010fcc0007ffe0ff */
[----:B------:R-:W4:Y:S02]  /*7b70*/  F2I.FTZ.U32.TRUNC.NTZ R5, R6 ;  /* 0x0000000600057305 */ /* 0x000f24000021f000 */
[----:B----4-:R-:W-:-:S05]  /*7b80*/  IADD3 R4, PT, PT, RZ, -R5, RZ ;  /* 0x80000005ff047210 */ /* 0x010fca0007ffe0ff */
[----:B------:R-:W-:Y:S02]  /*7b90*/  IMAD R7, R4, UR7, RZ ;  /* 0x0000000704077c24 */ /* 0x000fe4000f8e02ff */
[----:B------:R-:W-:-:S05]  /*7ba0*/  HFMA2 R4, -RZ, RZ, 0, 0 ;  /* 0x00000000ff047431 */ /* 0x000fca00000001ff */
[----:B------:R-:W-:-:S04]  /*7bb0*/  IMAD.HI.U32 R5, R5, R7, R4 ;  /* 0x0000000705057227 */ /* 0x000fc800078e0004 */
[----:B--2---:R-:W-:Y:S02]  /*7bc0*/  IMAD R4, R0, UR6, R3 ;  /* 0x0000000600047c24 */ /* 0x004fe4000f8e0203 */
[----:B-1----:R-:W-:-:S04]  /*7bd0*/  IMAD.HI.U32 R5, R5, R2, RZ ;  /* 0x0000000205057227 */ /* 0x002fc800078e00ff */
[----:B------:R-:W-:-:S04]  /*7be0*/  IMAD.MOV R7, RZ, RZ, -R5 ;  /* 0x000000ffff077224 */ /* 0x000fc800078e0a05 */
[----:B------:R-:W-:-:S05]  /*7bf0*/  IMAD R7, R7, UR7, R2 ;  /* 0x0000000707077c24 */ /* 0x000fca000f8e0202 */
[----:B------:R-:W-:-:S13]  /*7c00*/  ISETP.GE.U32.AND P2, PT, R7, UR7, PT ;  /* 0x0000000707007c0c */ /* 0x000fda000bf46070 */
[----:B------:R-:W-:Y:S02]  /*7c10*/  @P2 IADD3 R7, PT, PT, R7, -UR7, RZ ;  /* 0x8000000707072c10 */ /* 0x000fe4000fffe0ff */
[----:B------:R-:W-:Y:S02]  /*7c20*/  @P2 IADD3 R5, PT, PT, R5, 0x1, RZ ;  /* 0x0000000105052810 */ /* 0x000fe40007ffe0ff */
[----:B------:R-:W-:Y:S02]  /*7c30*/  ISETP.GE.U32.AND P1, PT, R7, UR7, PT ;  /* 0x0000000707007c0c */ /* 0x000fe4000bf26070 */
[----:B------:R-:W1:Y:S11]  /*7c40*/  LDC.64 R6, c[0x0][0x880] ;  /* 0x00022000ff067b82 */ /* 0x000e760000000a00 */
[----:B------:R-:W-:Y:S01]  /*7c50*/  @P1 VIADD R5, R5, 0x1 ;  /* 0x0000000105051836 */ /* 0x000fe20000000000 */
[----:B------:R-:W-:-:S04]  /*7c60*/  @!P0 LOP3.LUT R5, RZ, UR7, RZ, 0x33, !PT ;  /* 0x00000007ff058c12 */ /* 0x000fc8000f8e33ff */
[C---:B------:R-:W-:Y:S01]  /*7c70*/  IADD3 R3, PT, PT, -R5.reuse, RZ, RZ ;  /* 0x000000ff05037210 */ /* 0x040fe20007ffe1ff */
[----:B---3--:R-:W-:-:S04]  /*7c80*/  IMAD R5, R5, UR5, R4 ;  /* 0x0000000505057c24 */ /* 0x008fc8000f8e0204 */
[----:B------:R-:W-:Y:S01]  /*7c90*/  IMAD R4, R3, UR7, R2 ;  /* 0x0000000703047c24 */ /* 0x000fe2000f8e0202 */
[----:B------:R-:W-:-:S03]  /*7ca0*/  MOV R3, 0xff800000 ;  /* 0xff80000000037802 */ /* 0x000fc60000000f00 */
[----:B------:R-:W-:-:S04]  /*7cb0*/  IMAD R5, R4, UR4, R5 ;  /* 0x0000000404057c24 */ /* 0x000fc8000f8e0205 */
[----:B-1----:R-:W-:-:S05]  /*7cc0*/  IMAD.WIDE.U32 R6, R5, 0x4, R6 ;  /* 0x0000000405067825 */ /* 0x002fca00078e0006 */
[----:B------:R3:W-:Y:S02]  /*7cd0*/  STG.E desc[UR48][R6.64], R3 ;  /* 0x0000000306007986 */ /* 0x0007e4000c101930 */
.L_x_152:
[----:B------:R-:W-:Y:S05]  /*7ce0*/  BSYNC.RECONVERGENT B0 ;  /* 0x0000000000007941 */ /* 0x000fea0003800200 */
.L_x_151:
[----:B------:R-:W-:-:S09]  /*7cf0*/  UISETP.NE.AND UP0, UPT, UR38, URZ, UPT ;  /* 0x000000ff2600728c */ /* 0x000fd2000bf05270 */
[----:B------:R-:W-:Y:S05]  /*7d00*/  BRA.U UP0, `(.L_x_153) ;  /* 0x0000000100047547 */ /* 0x000fea000b800000 */
[----:B------:R-:W-:Y:S05]  /*7d10*/  BPT.TRAP 0x1 ;  /* 0x000000040000795c */ /* 0x000fea0000300000 */
.L_x_153:
[C---:B---3--:R-:W-:Y:S01]  /*7d20*/  IADD3 R3, P1, PT, R32.reuse, 0x8000, RZ ;  /* 0x0000800020037810 */ /* 0x048fe20007f3e0ff */
[----:B------:R3:W-:Y:S01]  /*7d30*/  SYNCS.ARRIVE.TRANS64.A1T0 RZ, [R16+URZ+0x1c0b0], RZ ;  /* 0x01c0b0ff10ff79a7 */ /* 0x0007e200081000ff */
[C---:B------:R-:W-:Y:S01]  /*7d40*/  IADD3 R5, P0, PT, R32.reuse, 0x8200, RZ ;  /* 0x0000820020057810 */ /* 0x040fe20007f1e0ff */
[----:B------:R-:W-:Y:S02]  /*7d50*/  UISETP.NE.AND UP0, UPT, UR38, URZ, UPT ;  /* 0x000000ff2600728c */ /* 0x000fe4000bf05270 */
[--C-:B-----5:R-:W-:Y:S02]  /*7d60*/  IMAD.X R59, RZ, RZ, R33.reuse, P1 ;  /* 0x000000ffff3b7224 */ /* 0x120fe400008e0621 */
[----:B------:R-:W-:Y:S01]  /*7d70*/  IMAD.X R49, RZ, RZ, R33, P0 ;  /* 0x000000ffff317224 */ /* 0x000fe200000e0621 */
[----:B------:R-:W-:Y:S02]  /*7d80*/  IADD3 R9, P0, PT, R32, 0x8800, RZ ;  /* 0x0000880020097810 */ /* 0x000fe40007f1e0ff */
[----:B------:R-:W-:-:S02]  /*7d90*/  SHF.R.U64 R4, R3, 0x3, R59 ;  /* 0x0000000303047819 */ /* 0x000fc4000000123b */
[----:B------:R-:W-:Y:S01]  /*7da0*/  SHF.R.U64 R6, R5, 0x3, R49 ;  /* 0x0000000305067819 */ /* 0x000fe20000001231 */
[--C-:B------:R-:W-:Y:S01]  /*7db0*/  IMAD.X R47, RZ, RZ, R33.reuse, P0 ;  /* 0x000000ffff2f7224 */ /* 0x100fe200000e0621 */
[----:B------:R-:W-:Y:S02]  /*7dc0*/  LOP3.LUT R58, R3, 0x70, R4, 0x78, !PT ;  /* 0x00000070033a7812 */ /* 0x000fe400078e7804 */
[C---:B------:R-:W-:Y:S02]  /*7dd0*/  IADD3 R3, P2, PT, R32.reuse, 0x8a00, RZ ;  /* 0x00008a0020037810 */ /* 0x040fe40007f5e0ff */
[----:B------:R-:W-:Y:S01]  /*7de0*/  LOP3.LUT R48, R5, 0x70, R6, 0x78, !PT ;  /* 0x0000007005307812 */ /* 0x000fe200078e7806 */
[----:B------:R-:W-:Y:S01]  /*7df0*/  ST.E desc[UR48][R58.64], RZ ;  /* 0x000000ff3a007985 */ /* 0x000fe2000c101930 */
[C---:B------:R-:W-:Y:S01]  /*7e00*/  IADD3 R7, P0, PT, R32.reuse, 0x9200, RZ ;  /* 0x0000920020077810 */ /* 0x040fe20007f1e0ff */
[----:B------:R-:W-:Y:S01]  /*7e10*/  IMAD.X R45, RZ, RZ, R33, P2 ;  /* 0x000000ffff2d7224 */ /* 0x000fe200010e0621 */
[----:B------:R-:W-:Y:S01]  /*7e20*/  IADD3 R5, P1, PT, R32, 0x9000, RZ ;  /* 0x0000900020057810 */ /* 0x000fe20007f3e0ff */
[----:B------:R4:W-:Y:S01]  /*7e30*/  ST.E desc[UR48][R48.64], RZ ;  /* 0x000000ff30007985 */ /* 0x0009e2000c101930 */
[----:B------:R-:W-:Y:S01]  /*7e40*/  SHF.R.U64 R4, R9, 0x3, R47 ;  /* 0x0000000309047819 */ /* 0x000fe2000000122f */
[----:B------:R-:W-:-:S02]  /*7e50*/  IMAD.X R41, RZ, RZ, R33, P0 ;  /* 0x000000ffff297224 */ /* 0x000fc400000e0621 */
[----:B------:R-:W-:Y:S01]  /*7e60*/  IMAD.X R43, RZ, RZ, R33, P1 ;  /* 0x000000ffff2b7224 */ /* 0x000fe200008e0621 */
[----:B------:R-:W-:Y:S02]  /*7e70*/  LOP3.LUT R46, R9, 0x70, R4, 0x78, !PT ;  /* 0x00000070092e7812 */ /* 0x000fe400078e7804 */
[----:B------:R-:W-:Y:S02]  /*7e80*/  SHF.R.U64 R4, R3, 0x3, R45 ;  /* 0x0000000303047819 */ /* 0x000fe4000000122d */
[----:B------:R-:W-:Y:S01]  /*7e90*/  IADD3 R9, P0, PT, R32, 0x9800, RZ ;  /* 0x0000980020097810 */ /* 0x000fe20007f1e0ff */
[----:B------:R-:W-:Y:S01]  /*7ea0*/  ST.E desc[UR48][R46.64], RZ ;  /* 0x000000ff2e007985 */ /* 0x000fe2000c101930 */
[----:B------:R-:W-:Y:S02]  /*7eb0*/  SHF.R.U64 R8, R7, 0x3, R41 ;  /* 0x0000000307087819 */ /* 0x000fe40000001229 */
[----:B------:R-:W-:Y:S01]  /*7ec0*/  LOP3.LUT R44, R3, 0x70, R4, 0x78, !PT ;  /* 0x00000070032c7812 */ /* 0x000fe200078e7804 */
[----:B------:R-:W-:Y:S01]  /*7ed0*/  IMAD.X R39, RZ, RZ, R33, P0 ;  /* 0x000000ffff277224 */ /* 0x000fe200000e0621 */
[----:B------:R-:W-:-:S02]  /*7ee0*/  SHF.R.U64 R6, R5, 0x3, R43 ;  /* 0x0000000305067819 */ /* 0x000fc4000000122b */
[C---:B------:R-:W-:Y:S01]  /*7ef0*/  IADD3 R3, P2, PT, R32.reuse, 0x9a00, RZ ;  /* 0x00009a0020037810 */ /* 0x040fe20007f5e0ff */
[----:B------:R-:W-:Y:S01]  /*7f00*/  ST.E desc[UR48][R44.64], RZ ;  /* 0x000000ff2c007985 */ /* 0x000fe2000c101930 */
[----:B------:R-:W-:Y:S02]  /*7f10*/  LOP3.LUT R40, R7, 0x70, R8, 0x78, !PT ;  /* 0x0000007007287812 */ /* 0x000fe400078e7808 */
[----:B------:R-:W-:Y:S01]  /*7f20*/  LOP3.LUT R42, R5, 0x70, R6, 0x78, !PT ;  /* 0x00000070052a7812 */ /* 0x000fe200078e7806 */
[----:B------:R-:W-:Y:S01]  /*7f30*/  IMAD.X R37, RZ, RZ, R33, P2 ;  /* 0x000000ffff257224 */ /* 0x000fe200010e0621 */
[C---:B------:R-:W-:Y:S02]  /*7f40*/  IADD3 R7, P0, PT, R32.reuse, 0xa200, RZ ;  /* 0x0000a20020077810 */ /* 0x040fe40007f1e0ff */
[----:B------:R-:W-:Y:S01]  /*7f50*/  IADD3 R5, P1, PT, R32, 0xa000, RZ ;  /* 0x0000a00020057810 */ /* 0x000fe20007f3e0ff */
[----:B------:R-:W-:Y:S01]  /*7f60*/  ST.E desc[UR48][R42.64], RZ ;  /* 0x000000ff2a007985 */ /* 0x000fe2000c101930 */
[----:B------:R-:W-:Y:S01]  /*7f70*/  SHF.R.U64 R4, R9, 0x3, R39 ;  /* 0x0000000309047819 */ /* 0x000fe20000001227 */
[----:B------:R-:W-:-:S02]  /*7f80*/  IMAD.X R31, RZ, RZ, R33, P0 ;  /* 0x000000ffff1f7224 */ /* 0x000fc400000e0621 */
[----:B------:R-:W-:Y:S01]  /*7f90*/  IMAD.X R35, RZ, RZ, R33, P1 ;  /* 0x000000ffff237224 */ /* 0x000fe200008e0621 */
[----:B------:R-:W-:Y:S01]  /*7fa0*/  LOP3.LUT R38, R9, 0x70, R4, 0x78, !PT ;  /* 0x0000007009267812 */ /* 0x000fe200078e7804 */
[----:B------:R-:W-:Y:S01]  /*7fb0*/  ST.E desc[UR48][R40.64], RZ ;  /* 0x000000ff28007985 */ /* 0x000fe2000c101930 */
        /* <DEDUP_REMOVED lines=40> */
[C---:B------:R-:W-:Y:S02]  /*8240*/  SHF.R.U64 R4, R3.reuse, 0x3, R15 ;  /* 0x0000000303047819 */ /* 0x040fe4000000120f */
[C---:B------:R-:W-:Y:S01]  /*8250*/  IADD3 R9, P0, PT, R32.reuse, 0xc800, RZ ;  /* 0x0000c80020097810 */ /* 0x040fe20007f1e0ff */
[----:B------:R-:W-:Y:S01]  /*8260*/  ST.E desc[UR48][R20.64], RZ ;  /* 0x000000ff14007985 */ /* 0x000fe2000c101930 */
[----:B------:R-:W-:Y:S02]  /*8270*/  LOP3.LUT R14, R3, 0x70, R4, 0x78, !PT ;  /* 0x00000070030e7812 */ /* 0x000fe400078e7804 */
[C---:B------:R-:W-:Y:S01]  /*8280*/  SHF.R.U64 R6, R5.reuse, 0x3, R13 ;  /* 0x0000000305067819 */ /* 0x040fe2000000120d */
[----:B------:R-:W-:Y:S01]  /*8290*/  IMAD.X R57, RZ, RZ, R33, P0 ;  /* 0x000000ffff397224 */ /* 0x000fe200000e0621 */
[----:B------:R-:W-:Y:S01]  /*82a0*/  IADD3 R3, P2, PT, R32, 0xca00, RZ ;  /* 0x0000ca0020037810 */ /* 0x000fe20007f5e0ff */
[----:B------:R-:W-:Y:S01]  /*82b0*/  ST.E desc[UR48][R14.64], RZ ;  /* 0x000000ff0e007985 */ /* 0x000fe2000c101930 */
[----:B------:R-:W-:-:S02]  /*82c0*/  LOP3.LUT R12, R5, 0x70, R6, 0x78, !PT ;  /* 0x00000070050c7812 */ /* 0x000fc400078e7806 */
[C---:B------:R-:W-:Y:S01]  /*82d0*/  SHF.R.U64 R6, R9.reuse, 0x3, R57 ;  /* 0x0000000309067819 */ /* 0x040fe20000001239 */
[----:B------:R-:W-:Y:S01]  /*82e0*/  IMAD.X R55, RZ, RZ, R33, P2 ;  /* 0x000000ffff377224 */ /* 0x000fe200010e0621 */
[C---:B------:R-:W-:Y:S01]  /*82f0*/  IADD3 R5, P0, PT, R32.reuse, 0xd200, RZ ;  /* 0x0000d20020057810 */ /* 0x040fe20007f1e0ff */
[----:B------:R5:W-:Y:S01]  /*8300*/  ST.E desc[UR48][R12.64], RZ ;  /* 0x000000ff0c007985 */ /* 0x000be2000c101930 */
[----:B------:R-:W-:Y:S02]  /*8310*/  LOP3.LUT R56, R9, 0x70, R6, 0x78, !PT ;  /* 0x0000007009387812 */ /* 0x000fe400078e7806 */
[C---:B------:R-:W-:Y:S01]  /*8320*/  SHF.R.U64 R6, R3.reuse, 0x3, R55 ;  /* 0x0000000303067819 */ /* 0x040fe20000001237 */
[----:B------:R-:W-:Y:S01]  /*8330*/  IMAD.X R51, RZ, RZ, R33, P0 ;  /* 0x000000ffff337224 */ /* 0x000fe200000e0621 */
[----:B------:R-:W-:Y:S02]  /*8340*/  IADD3 R4, P1, PT, R32, 0xd000, RZ ;  /* 0x0000d00020047810 */ /* 0x000fe40007f3e0ff */
[----:B------:R-:W-:-:S02]  /*8350*/  LOP3.LUT R54, R3, 0x70, R6, 0x78, !PT ;  /* 0x0000007003367812 */ /* 0x000fc400078e7806 */
[----:B------:R-:W-:Y:S01]  /*8360*/  IADD3 R3, P0, PT, R32, 0xd800, RZ ;  /* 0x0000d80020037810 */ /* 0x000fe20007f1e0ff */
[----:B------:R-:W-:Y:S01]  /*8370*/  IMAD.X R53, RZ, RZ, R33, P1 ;  /* 0x000000ffff357224 */ /* 0x000fe200008e0621 */
[----:B------:R-:W-:-:S03]  /*8380*/  SHF.R.U64 R8, R7, 0x3, R11 ;  /* 0x0000000307087819 */ /* 0x000fc6000000120b */
[----:B------:R-:W-:Y:S01]  /*8390*/  IMAD.X R9, RZ, RZ, R33, P0 ;  /* 0x000000ffff097224 */ /* 0x000fe200000e0621 */
[----:B------:R-:W-:Y:S02]  /*83a0*/  LOP3.LUT R10, R7, 0x70, R8, 0x78, !PT ;  /* 0x00000070070a7812 */ /* 0x000fe400078e7808 */
[----:B------:R-:W-:Y:S02]  /*83b0*/  SHF.R.U64 R7, R4, 0x3, R53 ;  /* 0x0000000304077819 */ /* 0x000fe40000001235 */
[C---:B------:R-:W-:Y:S01]  /*83c0*/  SHF.R.U64 R8, R5.reuse, 0x3, R51 ;  /* 0x0000000305087819 */ /* 0x040fe20000001233 */
[----:B------:R-:W-:Y:S01]  /*83d0*/  ST.E desc[UR48][R10.64], RZ ;  /* 0x000000ff0a007985 */ /* 0x000fe2000c101930 */
[----:B------:R-:W-:Y:S02]  /*83e0*/  IADD3 R6, P0, PT, R32, 0xe000, RZ ;  /* 0x0000e00020067810 */ /* 0x000fe40007f1e0ff */
[----:B------:R-:W-:Y:S01]  /*83f0*/  LOP3.LUT R52, R4, 0x70, R7, 0x78, !PT ;  /* 0x0000007004347812 */ /* 0x000fe200078e7807 */
[----:B------:R-:W-:Y:S01]  /*8400*/  ST.E desc[UR48][R56.64], RZ ;  /* 0x000000ff38007985 */ /* 0x000fe2000c101930 */
[----:B------:R-:W-:Y:S01]  /*8410*/  LOP3.LUT R50, R5, 0x70, R8, 0x78, !PT ;  /* 0x0000007005327812 */ /* 0x000fe200078e7808 */
[----:B------:R-:W-:Y:S01]  /*8420*/  IMAD.X R61, RZ, RZ, R33, P0 ;  /* 0x000000ffff3d7224 */ /* 0x000fe200000e0621 */
[----:B------:R-:W-:Y:S01]  /*8430*/  IADD3 R5, P1, PT, R32, 0xda00, RZ ;  /* 0x0000da0020057810 */ /* 0x000fe20007f3e0ff */
[----:B------:R-:W-:Y:S01]  /*8440*/  ST.E desc[UR48][R54.64], RZ ;  /* 0x000000ff36007985 */ /* 0x000fe2000c101930 */
[----:B------:R-:W-:-:S02]  /*8450*/  SHF.R.U64 R4, R3, 0x3, R9 ;  /* 0x0000000303047819 */ /* 0x000fc40000001209 */
[----:B------:R-:W-:Y:S01]  /*8460*/  IADD3 R7, P3, PT, R32, 0xac00, RZ ;  /* 0x0000ac0020077810 */ /* 0x000fe20007f7e0ff */
[----:B------:R-:W-:Y:S01]  /*8470*/  IMAD.X R63, RZ, RZ, R33, P1 ;  /* 0x000000ffff3f7224 */ /* 0x000fe200008e0621 */
[----:B------:R-:W-:Y:S01]  /*8480*/  LOP3.LUT R8, R3, 0x70, R4, 0x78, !PT ;  /* 0x0000007003087812 */ /* 0x000fe200078e7804 */
[----:B------:R-:W-:Y:S01]  /*8490*/  ST.E desc[UR48][R52.64], RZ ;  /* 0x000000ff34007985 */ /* 0x000fe2000c101930 */
[C---:B------:R-:W-:Y:S01]  /*84a0*/  SHF.R.U64 R3, R6.reuse, 0x3, R61 ;  /* 0x0000000306037819 */ /* 0x040fe2000000123d */
[----:B------:R-:W-:Y:S01]  /*84b0*/  IMAD.X R75, RZ, RZ, R33, P3 ;  /* 0x000000ffff4b7224 */ /* 0x000fe200018e0621 */
[C---:B------:R-:W-:Y:S01]  /*84c0*/  SHF.R.U64 R4, R5.reuse, 0x3, R63 ;  /* 0x0000000305047819 */ /* 0x040fe2000000123f */
[----:B------:R-:W-:Y:S01]  /*84d0*/  ST.E desc[UR48][R50.64], RZ ;  /* 0x000000ff32007985 */ /* 0x000fe2000c101930 */
[----:B------:R-:W-:Y:S02]  /*84e0*/  LOP3.LUT R60, R6, 0x70, R3, 0x78, !PT ;  /* 0x00000070063c7812 */ /* 0x000fe400078e7803 */
[----:B------:R-:W-:Y:S01]  /*84f0*/  IADD3 R3, P0, PT, R32, 0xe200, RZ ;  /* 0x0000e20020037810 */ /* 0x000fe20007f1e0ff */
[----:B------:R1:W-:Y:S01]  /*8500*/  ST.E desc[UR48][R8.64], RZ ;  /* 0x000000ff08007985 */ /* 0x0003e2000c101930 */
[----:B------:R-:W-:-:S02]  /*8510*/  LOP3.LUT R62, R5, 0x70, R4, 0x78, !PT ;  /* 0x00000070053e7812 */ /* 0x000fc400078e7804 */
[C---:B------:R-:W-:Y:S01]  /*8520*/  IADD3 R4, P1, PT, R32.reuse, 0xe800, RZ ;  /* 0x0000e80020047810 */ /* 0x040fe20007f3e0ff */
[--C-:B----4-:R-:W-:Y:S01]  /*8530*/  IMAD.X R49, RZ, RZ, R33.reuse, P0 ;  /* 0x000000ffff317224 */ /* 0x110fe200000e0621 */
[C---:B------:R-:W-:Y:S01]  /*8540*/  IADD3 R5, P0, PT, R32.reuse, 0xea00, RZ ;  /* 0x0000ea0020057810 */ /* 0x040fe20007f1e0ff */
[----:B------:R4:W-:Y:S01]  /*8550*/  ST.E desc[UR48][R62.64], RZ ;  /* 0x000000ff3e007985 */ /* 0x0009e2000c101930 */
[----:B-----5:R-:W-:Y:S01]  /*8560*/  IADD3 R13, P3, PT, R32, 0xc400, RZ ;  /* 0x0000c400200d7810 */ /* 0x020fe20007f7e0ff */
[----:B------:R-:W-:Y:S01]  /*8570*/  IMAD.X R65, RZ, RZ, R33, P1 ;  /* 0x000000ffff417224 */ /* 0x000fe200008e0621 */
[C---:B------:R-:W-:Y:S01]  /*8580*/  SHF.R.U64 R6, R3.reuse, 0x3, R49 ;  /* 0x0000000303067819 */ /* 0x040fe20000001231 */
[----:B------:R-:W-:Y:S01]  /*8590*/  IMAD.X R59, RZ, RZ, R33, P0 ;  /* 0x000000ffff3b7224 */ /* 0x000fe200000e0621 */
[----:B------:R5:W-:Y:S02]  /*85a0*/  ST.E desc[UR48][R60.64], RZ ;  /* 0x000000ff3c007985 */ /* 0x000be4000c101930 */
[----:B------:R-:W-:-:S02]  /*85b0*/  LOP3.LUT R48, R3, 0x70, R6, 0x78, !PT ;  /* 0x0000007003307812 */ /* 0x000fc400078e7806 */
[C---:B------:R-:W-:Y:S02]  /*85c0*/  SHF.R.U64 R3, R4.reuse, 0x3, R65 ;  /* 0x0000000304037819 */ /* 0x040fe40000001241 */
[C---:B------:R-:W-:Y:S01]  /*85d0*/  SHF.R.U64 R6, R5.reuse, 0x3, R59 ;  /* 0x0000000305067819 */ /* 0x040fe2000000123b */
[----:B------:R-:W-:Y:S01]  /*85e0*/  ST.E desc[UR48][R48.64], RZ ;  /* 0x000000ff30007985 */ /* 0x000fe2000c101930 */
[----:B------:R-:W-:Y:S02]  /*85f0*/  LOP3.LUT R64, R4, 0x70, R3, 0x78, !PT ;  /* 0x0000007004407812 */ /* 0x000fe400078e7803 */
[C---:B------:R-:W-:Y:S02]  /*8600*/  IADD3 R3, P0, PT, R32.reuse, 0xf000, RZ ;  /* 0x0000f00020037810 */ /* 0x040fe40007f1e0ff */
[C---:B------:R-:W-:Y:S01]  /*8610*/  IADD3 R4, P1, PT, R32.reuse, 0xf200, RZ ;  /* 0x0000f20020047810 */ /* 0x040fe20007f3e0ff */
[----:B------:R-:W-:Y:S01]  /*8620*/  ST.E desc[UR48][R64.64], RZ ;  /* 0x000000ff40007985 */ /* 0x000fe2000c101930 */
[----:B------:R-:W-:Y:S01]  /*8630*/  LOP3.LUT R58, R5, 0x70, R6, 0x78, !PT ;  /* 0x00000070053a7812 */ /* 0x000fe200078e7806 */
[--C-:B------:R-:W-:Y:S01]  /*8640*/  IMAD.X R43, RZ, RZ, R33.reuse, P0 ;  /* 0x000000ffff2b7224 */ /* 0x100fe200000e0621 */
[C---:B------:R-:W-:Y:S01]  /*8650*/  IADD3 R5, P0, PT, R32.reuse, 0xf800, RZ ;  /* 0x0000f80020057810 */ /* 0x040fe20007f1e0ff */
[----:B------:R-:W-:Y:S01]  /*8660*/  IMAD.X R47, RZ, RZ, R33, P1 ;  /* 0x000000ffff2f7224 */ /* 0x000fe200008e0621 */
[----:B-1----:R-:W-:Y:S01]  /*8670*/  IADD3 R8, P2, PT, R32, 0xae00, RZ ;  /* 0x0000ae0020087810 */ /* 0x002fe20007f5e0ff */
[----:B------:R1:W-:Y:S01]  /*8680*/  ST.E desc[UR48][R58.64], RZ ;  /* 0x000000ff3a007985 */ /* 0x0003e2000c101930 */
[----:B------:R-:W-:Y:S01]  /*8690*/  SHF.R.U64 R6, R3, 0x3, R43 ;  /* 0x0000000303067819 */ /* 0x000fe2000000122b */
[----:B------:R-:W-:-:S02]  /*86a0*/  IMAD.X R45, RZ, RZ, R33, P0 ;  /* 0x000000ffff2d7224 */ /* 0x000fc400000e0621 */
[--C-:B------:R-:W-:Y:S01]  /*86b0*/  IMAD.X R73, RZ, RZ, R33.reuse, P2 ;  /* 0x000000ffff497224 */ /* 0x100fe200010e0621 */
[----:B------:R-:W-:Y:S01]  /*86c0*/  LOP3.LUT R42, R3, 0x70, R6, 0x78, !PT ;  /* 0x00000070032a7812 */ /* 0x000fe200078e7806 */
[----:B----4-:R-:W-:Y:S01]  /*86d0*/  IMAD.X R63, RZ, RZ, R33, P3 ;  /* 0x000000ffff3f7224 */ /* 0x010fe200018e0621 */
        /* <DEDUP_REMOVED lines=11> */
[----:B------:R-:W-:Y:S01]  /*8790*/  IADD3 R14, P2, PT, R32, 0xc600, RZ ;  /* 0x0000c600200e7810 */ /* 0x000fe20007f5e0ff */
[----:B------:R-:W-:Y:S01]  /*87a0*/  ST.E desc[UR48][R44.64], RZ ;  /* 0x000000ff2c007985 */ /* 0x000fe2000c101930 */
[----:B------:R-:W-:Y:S01]  /*87b0*/  SHF.R.U64 R6, R3, 0x3, R37 ;  /* 0x0000000303067819 */ /* 0x000fe20000001225 */
[----:B------:R-:W-:-:S02]  /*87c0*/  IMAD.X R39, RZ, RZ, R33, P0 ;  /* 0x000000ffff277224 */ /* 0x000fc400000e0621 */
[----:B-----5:R-:W-:Y:S01]  /*87d0*/  IMAD.X R61, RZ, RZ, R33, P2 ;  /* 0x000000ffff3d7224 */ /* 0x020fe200010e0621 */
[----:B------:R-:W-:Y:S02]  /*87e0*/  LOP3.LUT R36, R3, 0x70, R6, 0x78, !PT ;  /* 0x0000007003247812 */ /* 0x000fe400078e7806 */
        /* <DEDUP_REMOVED lines=9> */
[----:B------:R-:W-:Y:S01]  /*8880*/  IADD3 R5, P0, PT, R32, 0x9400, RZ ;  /* 0x0000940020057810 */ /* 0x000fe20007f1e0ff */
[----:B------:R-:W-:-:S02]  /*8890*/  IMAD.X R35, RZ, RZ, R33, P1 ;  /* 0x000000ffff237224 */ /* 0x000fc400008e0621 */
[----:B------:R-:W-:Y:S01]  /*88a0*/  ST.E desc[UR48][R38.64], RZ ;  /* 0x000000ff26007985 */ /* 0x000fe2000c101930 */
[----:B------:R-:W-:Y:S01]  /*88b0*/  SHF.R.U64 R6, R3, 0x3, R29 ;  /* 0x0000000303067819 */ /* 0x000fe2000000121d */
[----:B------:R-:W-:-:S03]  /*88c0*/  IMAD.X R31, RZ, RZ, R33, P0 ;  /* 0x000000ffff1f7224 */ /* 0x000fc600000e0621 */
        /* <DEDUP_REMOVED lines=12> */
[C---:B------:R-:W-:Y:S01]  /*8990*/  IADD3 R9, P1, PT, R32.reuse, 0xb400, RZ ;  /* 0x0000b40020097810 */ /* 0x040fe20007f3e0ff */
[----:B------:R-:W-:Y:S01]  /*89a0*/  ST.E desc[UR48][R30.64], RZ ;  /* 0x000000ff1e007985 */ /* 0x000fe2000c101930 */
[C---:B------:R-:W-:Y:S01]  /*89b0*/  SHF.R.U64 R6, R3.reuse, 0x3, R27 ;  /* 0x0000000303067819 */ /* 0x040fe2000000121b */
[--C-:B------:R-:W-:Y:S01]  /*89c0*/  IMAD.X R23, RZ, RZ, R33.reuse, P0 ;  /* 0x000000ffff177224 */ /* 0x100fe200000e0621 */
[----:B------:R-:W-:Y:S01]  /*89d0*/  IADD3 R10, P0, PT, R32, 0xb600, RZ ;  /* 0x0000b600200a7810 */ /* 0x000fe20007f1e0ff */
[----:B------:R-:W-:Y:S01]  /*89e0*/  IMAD.X R71, RZ, RZ, R33, P1 ;  /* 0x000000ffff477224 */ /* 0x000fe200008e0621 */
[----:B------:R-:W-:-:S02]  /*89f0*/  LOP3.LUT R26, R3, 0x70, R6, 0x78, !PT ;  /* 0x00000070031a7812 */ /* 0x000fc400078e7806 */
[C---:B------:R-:W-:Y:S01]  /*8a00*/  SHF.R.U64 R3, R4.reuse, 0x3, R25 ;  /* 0x0000000304037819 */ /* 0x040fe20000001219 */
[----:B------:R-:W-:Y:S01]  /*8a10*/  IMAD.X R69, RZ, RZ, R33, P0 ;  /* 0x000000ffff457224 */ /* 0x000fe200000e0621 */
[C---:B------:R-:W-:Y:S01]  /*8a20*/  SHF.R.U64 R6, R5.reuse, 0x3, R23 ;  /* 0x0000000305067819 */ /* 0x040fe20000001217 */
[----:B------:R-:W-:Y:S01]  /*8a30*/  ST.E desc[UR48][R26.64], RZ ;  /* 0x000000ff1a007985 */ /* 0x000fe2000c101930 */
[----:B------:R-:W-:Y:S02]  /*8a40*/  LOP3.LUT R24, R4, 0x70, R3, 0x78, !PT ;  /* 0x0000007004187812 */ /* 0x000fe400078e7803 */
[C---:B------:R-:W-:Y:S02]  /*8a50*/  IADD3 R3, P5, PT, R32.reuse, 0xa400, RZ ;  /* 0x0000a40020037810 */ /* 0x040fe40007fbe0ff */
[----:B------:R-:W-:Y:S01]  /*8a60*/  LOP3.LUT R22, R5, 0x70, R6, 0x78, !PT ;  /* 0x0000007005167812 */ /* 0x000fe200078e7806 */
[----:B------:R-:W-:Y:S01]  /*8a70*/  ST.E desc[UR48][R24.64], RZ ;  /* 0x000000ff18007985 */ /* 0x000fe2000c101930 */
[C---:B------:R-:W-:Y:S01]  /*8a80*/  IADD3 R5, P4, PT, R32.reuse, 0xa600, RZ ;  /* 0x0000a60020057810 */ /* 0x040fe20007f9e0ff */
[--C-:B------:R-:W-:Y:S01]  /*8a90*/  IMAD.X R79, RZ, RZ, R33.reuse, P5 ;  /* 0x000000ffff4f7224 */ /* 0x100fe200028e0621 */
[C---:B------:R-:W-:Y:S01]  /*8aa0*/  IADD3 R11, P5, PT, R32.reuse, 0xbc00, RZ ;  /* 0x0000bc00200b7810 */ /* 0x040fe20007fbe0ff */
[----:B------:R4:W-:Y:S01]  /*8ab0*/  ST.E desc[UR48][R22.64], RZ ;  /* 0x000000ff16007985 */ /* 0x0009e2000c101930 */
[C---:B------:R-:W-:Y:S01]  /*8ac0*/  IADD3 R15, P1, PT, R32.reuse, 0xcc00, RZ ;  /* 0x0000cc00200f7810 */ /* 0x040fe20007f3e0ff */
[----:B------:R-:W-:Y:S01]  /*8ad0*/  IMAD.X R77, RZ, RZ, R33, P4 ;  /* 0x000000ffff4d7224 */ /* 0x000fe200020e0621 */
[C---:B------:R-:W-:Y:S01]  /*8ae0*/  SHF.R.U64 R4, R3.reuse, 0x3, R79 ;  /* 0x0000000303047819 */ /* 0x040fe2000000124f */
[--C-:B------:R-:W-:Y:S01]  /*8af0*/  IMAD.X R67, RZ, RZ, R33.reuse, P5 ;  /* 0x000000ffff437224 */ /* 0x100fe200028e0621 */
[----:B------:R-:W-:Y:S01]  /*8b00*/  IADD3 R12, P4, PT, R32, 0xbe00, RZ ;  /* 0x0000be00200c7810 */ /* 0x000fe20007f9e0ff */
[----:B-1----:R-:W-:Y:S01]  /*8b10*/  IMAD.X R59, RZ, RZ, R33, P1 ;  /* 0x000000ffff3b7224 */ /* 0x002fe200008e0621 */
[----:B------:R-:W-:-:S02]  /*8b20*/  LOP3.LUT R78, R3, 0x70, R4, 0x78, !PT ;  /* 0x00000070034e7812 */ /* 0x000fc400078e7804 */
[C---:B------:R-:W-:Y:S01]  /*8b30*/  SHF.R.U64 R4, R7.reuse, 0x3, R75 ;  /* 0x0000000307047819 */ /* 0x040fe2000000124b */
[----:B------:R-:W-:Y:S01]  /*8b40*/  IMAD.X R65, RZ, RZ, R33, P4 ;  /* 0x000000ffff417224 */ /* 0x000fe200020e0621 */
[C---:B------:R-:W-:Y:S01]  /*8b50*/  SHF.R.U64 R3, R8.reuse, 0x3, R73 ;  /* 0x0000000308037819 */ /* 0x040fe20000001249 */
[----:B------:R3:W-:Y:S01]  /*8b60*/  ST.E desc[UR48][R78.64], RZ ;  /* 0x000000ff4e007985 */ /* 0x0007e2000c101930 */
[----:B------:R-:W-:Y:S02]  /*8b70*/  LOP3.LUT R74, R7, 0x70, R4, 0x78, !PT ;  /* 0x00000070074a7812 */ /* 0x000fe400078e7804 */
[----:B------:R-:W-:Y:S02]  /*8b80*/  SHF.R.U64 R4, R9, 0x3, R71 ;  /* 0x0000000309047819 */ /* 0x000fe40000001247 */
[----:B------:R-:W-:Y:S02]  /*8b90*/  LOP3.LUT R72, R8, 0x70, R3, 0x78, !PT ;  /* 0x0000007008487812 */ /* 0x000fe400078e7803 */
[----:B------:R-:W-:-:S02]  /*8ba0*/  SHF.R.U64 R3, R10, 0x3, R69 ;  /* 0x000000030a037819 */ /* 0x000fc40000001245 */
[----:B------:R-:W-:Y:S02]  /*8bb0*/  LOP3.LUT R70, R9, 0x70, R4, 0x78, !PT ;  /* 0x0000007009467812 */ /* 0x000fe400078e7804 */
[C---:B------:R-:W-:Y:S02]  /*8bc0*/  SHF.R.U64 R4, R11.reuse, 0x3, R67 ;  /* 0x000000030b047819 */ /* 0x040fe40000001243 */
[----:B------:R-:W-:Y:S02]  /*8bd0*/  LOP3.LUT R68, R10, 0x70, R3, 0x78, !PT ;  /* 0x000000700a447812 */ /* 0x000fe400078e7803 */
[----:B------:R-:W-:Y:S02]  /*8be0*/  IADD3 R20, P5, PT, R32, 0xd400, RZ ;  /* 0x0000d40020147810 */ /* 0x000fe40007fbe0ff */
[----:B------:R-:W-:Y:S02]  /*8bf0*/  SHF.R.U64 R3, R12, 0x3, R65 ;  /* 0x000000030c037819 */ /* 0x000fe40000001241 */
[----:B------:R-:W-:Y:S01]  /*8c00*/  LOP3.LUT R66, R11, 0x70, R4, 0x78, !PT ;  /* 0x000000700b427812 */ /* 0x000fe200078e7804 */
[----:B------:R-:W-:Y:S01]  /*8c10*/  IMAD.X R55, RZ, RZ, R33, P5 ;  /* 0x000000ffff377224 */ /* 0x000fe200028e0621 */
[----:B------:R-:W-:-:S02]  /*8c20*/  IADD3 R21, P4, PT, R32, 0xd600, RZ ;  /* 0x0000d60020157810 */ /* 0x000fc40007f9e0ff */
[C---:B------:R-:W-:Y:S02]  /*8c30*/  SHF.R.U64 R4, R13.reuse, 0x3, R63 ;  /* 0x000000030d047819 */ /* 0x040fe4000000123f */
[----:B------:R-:W-:Y:S01]  /*8c40*/  LOP3.LUT R64, R12, 0x70, R3, 0x78, !PT ;  /* 0x000000700c407812 */ /* 0x000fe200078e7803 */
[----:B------:R-:W-:Y:S01]  /*8c50*/  IMAD.X R53, RZ, RZ, R33, P4 ;  /* 0x000000ffff357224 */ /* 0x000fe200020e0621 */
[C---:B------:R-:W-:Y:S02]  /*8c60*/  IADD3 R19, P0, PT, R32.reuse, 0xce00, RZ ;  /* 0x0000ce0020137810 */ /* 0x040fe40007f1e0ff */
[----:B----4-:R-:W-:Y:S02]  /*8c70*/  IADD3 R22, P3, PT, R32, 0xdc00, RZ ;  /* 0x0000dc0020167810 */ /* 0x010fe40007f7e0ff */
[----:B------:R-:W-:Y:S01]  /*8c80*/  SHF.R.U64 R3, R14, 0x3, R61 ;  /* 0x000000030e037819 */ /* 0x000fe2000000123d */
[--C-:B------:R-:W-:Y:S01]  /*8c90*/  IMAD.X R57, RZ, RZ, R33.reuse, P0 ;  /* 0x000000ffff397224 */ /* 0x100fe200000e0621 */
[----:B------:R-:W-:Y:S01]  /*8ca0*/  LOP3.LUT R62, R13, 0x70, R4, 0x78, !PT ;  /* 0x000000700d3e7812 */ /* 0x000fe200078e7804 */
[----:B------:R-:W-:Y:S01]  /*8cb0*/  IMAD.X R51, RZ, RZ, R33, P3 ;  /* 0x000000ffff337224 */ /* 0x000fe200018e0621 */
[----:B------:R-:W-:-:S02]  /*8cc0*/  IADD3 R23, P2, PT, R32, 0xde00, RZ ;  /* 0x0000de0020177810 */ /* 0x000fc40007f5e0ff */
[C---:B------:R-:W-:Y:S02]  /*8cd0*/  SHF.R.U64 R4, R15.reuse, 0x3, R59 ;  /* 0x000000030f047819 */ /* 0x040fe4000000123b */
[----:B------:R-:W-:Y:S01]  /*8ce0*/  LOP3.LUT R60, R14, 0x70, R3, 0x78, !PT ;  /* 0x000000700e3c7812 */ /* 0x000fe200078e7803 */
[----:B------:R-:W-:Y:S01]  /*8cf0*/  IMAD.X R49, RZ, RZ, R33, P2 ;  /* 0x000000ffff317224 */ /* 0x000fe200010e0621 */
[----:B------:R-:W-:Y:S02]  /*8d00*/  IADD3 R24, P1, PT, R32, 0xe400, RZ ;  /* 0x0000e40020187810 */ /* 0x000fe40007f3e0ff */
[----:B------:R-:W-:Y:S02]  /*8d10*/  LOP3.LUT R58, R15, 0x70, R4, 0x78, !PT ;  /* 0x000000700f3a7812 */ /* 0x000fe400078e7804 */
[----:B------:R-:W-:Y:S01]  /*8d20*/  SHF.R.U64 R3, R20, 0x3, R55 ;  /* 0x0000000314037819 */ /* 0x000fe20000001237 */
[----:B------:R-:W-:Y:S01]  /*8d30*/  IMAD.X R47, RZ, RZ, R33, P1 ;  /* 0x000000ffff2f7224 */ /* 0x000fe200008e0621 */
[----:B------:R-:W-:-:S02]  /*8d40*/  IADD3 R25, P0, PT, R32, 0xe600, RZ ;  /* 0x0000e60020197810 */ /* 0x000fc40007f1e0ff */
[----:B------:R-:W-:Y:S02]  /*8d50*/  SHF.R.U64 R4, R21, 0x3, R53 ;  /* 0x0000000315047819 */ /* 0x000fe40000001235 */
[----:B------:R-:W-:Y:S01]  /*8d60*/  SHF.R.U64 R6, R5, 0x3, R77 ;  /* 0x0000000305067819 */ /* 0x000fe2000000124d */
[----:B------:R-:W-:Y:S01]  /*8d70*/  IMAD.X R45, RZ, RZ, R33, P0 ;  /* 0x000000ffff2d7224 */ /* 0x000fe200000e0621 */
[----:B------:R-:W-:Y:S02]  /*8d80*/  LOP3.LUT R54, R20, 0x70, R3, 0x78, !PT ;  /* 0x0000007014367812 */ /* 0x000fe400078e7803 */
[----:B------:R-:W-:Y:S02]  /*8d90*/  IADD3 R26, P5, PT, R32, 0xec00, RZ ;  /* 0x0000ec00201a7810 */ /* 0x000fe40007fbe0ff */
[----:B------:R-:W-:Y:S02]  /*8da0*/  LOP3.LUT R52, R21, 0x70, R4, 0x78, !PT ;  /* 0x0000007015347812 */ /* 0x000fe400078e7804 */
[----:B------:R-:W-:Y:S01]  /*8db0*/  SHF.R.U64 R3, R22, 0x3, R51 ;  /* 0x0000000316037819 */ /* 0x000fe20000001233 */
[----:B------:R-:W-:Y:S01]  /*8dc0*/  IMAD.X R43, RZ, RZ, R33, P5 ;  /* 0x000000ffff2b7224 */ /* 0x000fe200028e0621 */
[----:B------:R-:W-:-:S02]  /*8dd0*/  IADD3 R27, P4, PT, R32, 0xee00, RZ ;  /* 0x0000ee00201b7810 */ /* 0x000fc40007f9e0ff */
[----:B------:R-:W-:Y:S02]  /*8de0*/  SHF.R.U64 R4, R23, 0x3, R49 ;  /* 0x0000000317047819 */ /* 0x000fe40000001231 */
[----:B------:R-:W-:Y:S01]  /*8df0*/  LOP3.LUT R76, R5, 0x70, R6, 0x78, !PT ;  /* 0x00000070054c7812 */ /* 0x000fe200078e7806 */
[----:B------:R-:W-:Y:S01]  /*8e00*/  IMAD.X R41, RZ, RZ, R33, P4 ;  /* 0x000000ffff297224 */ /* 0x000fe200020e0621 */
[----:B------:R-:W-:Y:S02]  /*8e10*/  LOP3.LUT R50, R22, 0x70, R3, 0x78, !PT ;  /* 0x0000007016327812 */ /* 0x000fe400078e7803 */
[----:B------:R-:W-:Y:S01]  /*8e20*/  IADD3 R28, P3, PT, R32, 0xf400, RZ ;  /* 0x0000f400201c7810 */ /* 0x000fe20007f7e0ff */
[----:B------:R3:W-:Y:S01]  /*8e30*/  ST.E desc[UR48][R76.64], RZ ;  /* 0x000000ff4c007985 */ /* 0x0007e2000c101930 */
[----:B------:R-:W-:Y:S02]  /*8e40*/  LOP3.LUT R48, R23, 0x70, R4, 0x78, !PT ;  /* 0x0000007017307812 */ /* 0x000fe400078e7804 */
[----:B------:R-:W-:Y:S01]  /*8e50*/  SHF.R.U64 R3, R24, 0x3, R47 ;  /* 0x0000000318037819 */ /* 0x000fe2000000122f */
[----:B------:R3:W-:Y:S01]  /*8e60*/  ST.E desc[UR48][R74.64], RZ ;  /* 0x000000ff4a007985 */ /* 0x0007e2000c101930 */
[----:B------:R-:W-:Y:S01]  /*8e70*/  IADD3 R29, P2, PT, R32, 0xf600, RZ ;  /* 0x0000f600201d7810 */ /* 0x000fe20007f5e0ff */
[----:B------:R-:W-:Y:S01]  /*8e80*/  IMAD.X R39, RZ, RZ, R33, P3 ;  /* 0x000000ffff277224 */ /* 0x000fe200018e0621 */
[----:B------:R-:W-:Y:S01]  /*8e90*/  SHF.R.U64 R4, R25, 0x3, R45 ;  /* 0x0000000319047819 */ /* 0x000fe2000000122d */
[----:B------:R3:W-:Y:S01]  /*8ea0*/  ST.E desc[UR48][R72.64], RZ ;  /* 0x000000ff48007985 */ /* 0x0007e2000c101930 */
[----:B------:R-:W-:Y:S01]  /*8eb0*/  SHF.R.U64 R6, R19, 0x3, R57 ;  /* 0x0000000313067819 */ /* 0x000fe20000001239 */
[----:B------:R-:W-:Y:S01]  /*8ec0*/  IMAD.X R37, RZ, RZ, R33, P2 ;  /* 0x000000ffff257224 */ /* 0x000fe200010e0621 */
[----:B------:R-:W-:Y:S01]  /*8ed0*/  LOP3.LUT R46, R24, 0x70, R3, 0x78, !PT ;  /* 0x00000070182e7812 */ /* 0x000fe200078e7803 */
[----:B------:R3:W-:Y:S01]  /*8ee0*/  ST.E desc[UR48][R70.64], RZ ;  /* 0x000000ff46007985 */ /* 0x0007e2000c101930 */
[----:B------:R-:W-:-:S02]  /*8ef0*/  IADD3 R30, P1, PT, R32, 0xfc00, RZ ;  /* 0x0000fc00201e7810 */ /* 0x000fc40007f3e0ff */
[----:B------:R-:W-:Y:S01]  /*8f00*/  LOP3.LUT R44, R25, 0x70, R4, 0x78, !PT ;  /* 0x00000070192c7812 */ /* 0x000fe200078e7804 */
[----:B------:R3:W-:Y:S01]  /*8f10*/  ST.E desc[UR48][R68.64], RZ ;  /* 0x000000ff44007985 */ /* 0x0007e2000c101930 */
[----:B------:R-:W-:Y:S01]  /*8f20*/  SHF.R.U64 R3, R26, 0x3, R43 ;  /* 0x000000031a037819 */ /* 0x000fe2000000122b */
[----:B------:R-:W-:Y:S01]  /*8f30*/  IMAD.X R35, RZ, RZ, R33, P1 ;  /* 0x000000ffff237224 */ /* 0x000fe200008e0621 */
[----:B------:R-:W-:Y:S01]  /*8f40*/  IADD3 R31, P0, PT, R32, 0xfe00, RZ ;  /* 0x0000fe00201f7810 */ /* 0x000fe20007f1e0ff */
[----:B------:R3:W-:Y:S01]  /*8f50*/  ST.E desc[UR48][R66.64], RZ ;  /* 0x000000ff42007985 */ /* 0x0007e2000c101930 */
[----:B------:R-:W-:Y:S02]  /*8f60*/  SHF.R.U64 R4, R27, 0x3, R41 ;  /* 0x000000031b047819 */ /* 0x000fe40000001229 */
[----:B------:R-:W-:Y:S01]  /*8f70*/  LOP3.LUT R56, R19, 0x70, R6, 0x78, !PT ;  /* 0x0000007013387812 */ /* 0x000fe200078e7806 */
[----:B------:R3:W-:Y:S01]  /*8f80*/  ST.E desc[UR48][R64.64], RZ ;  /* 0x000000ff40007985 */ /* 0x0007e2000c101930 */
[----:B------:R-:W-:Y:S01]  /*8f90*/  LOP3.LUT R42, R26, 0x70, R3, 0x78, !PT ;  /* 0x000000701a2a7812 */ /* 0x000fe200078e7803 */
[----:B------:R-:W-:Y:S01]  /*8fa0*/  IMAD.X R33, RZ, RZ, R33, P0 ;  /* 0x000000ffff217224 */ /* 0x000fe200000e0621 */
[----:B------:R-:W-:Y:S01]  /*8fb0*/  LOP3.LUT R40, R27, 0x70, R4, 0x78, !PT ;  /* 0x000000701b287812 */ /* 0x000fe200078e7804 */
[----:B------:R3:W-:Y:S01]  /*8fc0*/  ST.E desc[UR48][R62.64], RZ ;  /* 0x000000ff3e007985 */ /* 0x0007e2000c101930 */
[----:B------:R-:W-:-:S02]  /*8fd0*/  SHF.R.U64 R3, R28, 0x3, R39 ;  /* 0x000000031c037819 */ /* 0x000fc40000001227 */
[C---:B------:R-:W-:Y:S01]  /*8fe0*/  SHF.R.U64 R4, R29.reuse, 0x3, R37 ;  /* 0x000000031d047819 */ /* 0x040fe20000001225 */
[----:B------:R3:W-:Y:S01]  /*8ff0*/  ST.E desc[UR48][R60.64], RZ ;  /* 0x000000ff3c007985 */ /* 0x0007e2000c101930 */
[----:B------:R-:W-:Y:S02]  /*9000*/  LOP3.LUT R38, R28, 0x70, R3, 0x78, !PT ;  /* 0x000000701c267812 */ /* 0x000fe400078e7803 */
[----:B------:R-:W-:Y:S01]  /*9010*/  LOP3.LUT R36, R29, 0x70, R4, 0x78, !PT ;  /* 0x000000701d247812 */ /* 0x000fe200078e7804 */
[----:B------:R3:W-:Y:S01]  /*9020*/  ST.E desc[UR48][R58.64], RZ ;  /* 0x000000ff3a007985 */ /* 0x0007e2000c101930 */
[C---:B------:R-:W-:Y:S02]  /*9030*/  SHF.R.U64 R3, R30.reuse, 0x3, R35 ;  /* 0x000000031e037819 */ /* 0x040fe40000001223 */
[----:B------:R-:W-:Y:S01]  /*9040*/  SHF.R.U64 R4, R31, 0x3, R33 ;  /* 0x000000031f047819 */ /* 0x000fe20000001221 */
[----:B------:R3:W-:Y:S01]  /*9050*/  ST.E desc[UR48][R56.64], RZ ;  /* 0x000000ff38007985 */ /* 0x0007e2000c101930 */
[----:B------:R-:W-:-:S02]  /*9060*/  LOP3.LUT R34, R30, 0x70, R3, 0x78, !PT ;  /* 0x000000701e227812 */ /* 0x000fc400078e7803 */
[----:B------:R-:W-:Y:S01]  /*9070*/  LOP3.LUT R32, R31, 0x70, R4, 0x78, !PT ;  /* 0x000000701f207812 */ /* 0x000fe200078e7804 */
[----:B------:R3:W-:Y:S04]  /*9080*/  ST.E desc[UR48][R54.64], RZ ;  /* 0x000000ff36007985 */ /* 0x0007e8000c101930 */
        /* <DEDUP_REMOVED lines=10> */
[----:B------:R3:W-:Y:S01]  /*9130*/  ST.E desc[UR48][R32.64], RZ ;  /* 0x000000ff20007985 */ /* 0x0007e2000c101930 */
[----:B------:R-:W-:Y:S01]  /*9140*/  @!PT LDS RZ, [RZ] ;  /* 0x00000000fffff984 */ /* 0x000fe20000000800 */
[----:B------:R-:W-:Y:S01]  /*9150*/  @!PT LDS RZ, [RZ] ;  /* 0x00000000fffff984 */ /* 0x000fe20000000800 */
[----:B------:R-:W-:Y:S01]  /*9160*/  @!PT LDS RZ, [RZ] ;  /* 0x00000000fffff984 */ /* 0x000fe20000000800 */
[----:B------:R-:W-:Y:S01]  /*9170*/  @!PT LDS RZ, [RZ] ;  /* 0x00000000fffff984 */ /* 0x000fe20000000800 */
[----:B------:R1:W-:Y:S06]  /*9180*/  MEMBAR.ALL.CTA ;  /* 0x0000000000007992 */ /* 0x0003ec0000008000 */
[----:B-1----:R-:W1:Y:S01]  /*9190*/  FENCE.VIEW.ASYNC.S ;  /* 0x00000000000073c6 */ /* 0x002e620000000000 */
[----:B------:R-:W-:Y:S05]  /*91a0*/  BRA.U UP0, `(.L_x_154) ;  /* 0x0000000100047547 */ /* 0x000fea000b800000 */
[----:B------:R-:W-:Y:S05]  /*91b0*/  BPT.TRAP 0x1 ;  /* 0x000000040000795c */ /* 0x000fea0000300000 */
.L_x_154:
[----:B------:R-:W-:-:S05]  /*91c0*/  HFMA2 R3, -RZ, RZ, 0, 5.9604644775390625e-08 ;  /* 0x00000001ff037431 */ /* 0x000fca00000001ff */
[----:B------:R-:W-:-:S04]  /*91d0*/  SHF.L.U32 R3, R3, 0x1f, RZ ;  /* 0x0000001f03037819 */ /* 0x000fc800000006ff */
[----:B-1----:R-:W1:Y:S02]  /*91e0*/  SYNCS.PHASECHK.TRANS64.TRYWAIT P0, [R16+URZ+0x1c0c8], R3 ;  /* 0x01c0c803100075a7 */ /* 0x002e6400080011ff */
[----:B-1----:R-:W-:Y:S05]  /*91f0*/  @!P0 BRA `(.L_x_155) ;  /* 0x0000012c00708947 */ /* 0x002fea0003800000 */
.L_x_422:
[----:B------:R-:W-:Y:S05]  /*9200*/  @!P6 BRA `(.L_x_156) ;  /* 0x000000000090e947 */ /* 0x000fea0003800000 */
[----:B------:R-:W4:Y:S01]  /*9210*/  LDCU UR4, c[0x0][0x380] ;  /* 0x00007000ff0477ac */ /* 0x000f220008000800 */
[----:B------:R-:W-:Y:S01]  /*9220*/  IADD3 R17, PT, PT, R17, 0x80, R18 ;  /* 0x0000008011117810 */ /* 0x000fe20007ffe012 */
[----:B------:R-:W-:Y:S03]  /*9230*/  BSSY.RECONVERGENT B0, `(.L_x_156) ;  /* 0x0000021000007945 */ /* 0x000fe60003800200 */
[----:B----4-:R-:W-:-:S13]  /*9240*/  ISETP.GE.AND P0, PT, R17, UR4, PT ;  /* 0x0000000411007c0c */ /* 0x010fda000bf06270 */
[----:B------:R-:W-:Y:S05]  /*9250*/  @P0 BRA `(.L_x_157) ;  /* 0x0000000000780947 */ /* 0x000fea0003800000 */
[----:B------:R-:W4:Y:S01]  /*9260*/  LDCU UR7, c[0x0][0x38c] ;  /* 0x00007180ff0777ac */ /* 0x000f220008000800 */
[----:B------:R-:W-:Y:S01]  /*9270*/  MOV R4, RZ ;  /* 0x000000ff00047202 */ /* 0x000fe20000000f00 */
[----:B------:R-:W2:Y:S01]  /*9280*/  LDCU UR6, c[0x0][0x890] ;  /* 0x00011200ff0677ac */ /* 0x000ea20008000800 */
[----:B------:R-:W5:Y:S01]  /*9290*/  LDCU.64 UR4, c[0x0][0x888] ;  /* 0x00011100ff0477ac */ /* 0x000f620008000a00 */
[----:B----4-:R-:W4:Y:S01]  /*92a0*/  I2F.U32.RP R7, UR7 ;  /* 0x0000000700077d06 */ /* 0x010f220008209000 */
[----:B------:R-:W-:Y:S01]  /*92b0*/  ISETP.NE.U32.AND P0, PT, RZ, UR7, PT ;  /* 0x00000007ff007c0c */ /* 0x000fe2000bf05070 */
[----:B--2---:R-:W-:-:S06]  /*92c0*/  IMAD R0, R0, UR6, R17 ;  /* 0x0000000600007c24 */ /* 0x004fcc000f8e0211 */
[----:B----4-:R-:W2:Y:S02]  /*92d0*/  MUFU.RCP R6, R7 ;  /* 0x0000000700067308 */ /* 0x010ea40000001000 */
[----:B--2---:R-:W-:-:S06]  /*92e0*/  IADD3 R6, PT, PT, R6, 0xffffffe, RZ ;  /* 0x0ffffffe06067810 */ /* 0x004fcc0007ffe0ff */
[----:B------:R-:W1:Y:S02]  /*92f0*/  F2I.FTZ.U32.TRUNC.NTZ R5, R6 ;  /* 0x0000000600057305 */ /* 0x000e64000021f000 */
[----:B-1----:R-:W-:-:S05]  /*9300*/  IADD3 R3, PT, PT, RZ, -R5, RZ ;  /* 0x80000005ff037210 */ /* 0x002fca0007ffe0ff */
[----:B------:R-:W-:-:S04]  /*9310*/  IMAD R3, R3, UR7, RZ ;  /* 0x0000000703037c24 */ /* 0x000fc8000f8e02ff */
[----:B------:R-:W-:-:S06]  /*9320*/  IMAD.HI.U32 R3, R5, R3, R4 ;  /* 0x0000000305037227 */ /* 0x000fcc00078e0004 */
[----:B------:R-:W-:-:S04]  /*9330*/  IMAD.HI.U32 R3, R3, R2, RZ ;  /* 0x0000000203037227 */ /* 0x000fc800078e00ff */
        /* <DEDUP_REMOVED lines=10> */
[----:B-----5:R-:W-:-:S04]  /*93e0*/  IMAD R0, R3, UR5, R0 ;  /* 0x0000000503007c24 */ /* 0x020fc8000f8e0200 */
[----:B------:R-:W-:-:S04]  /*93f0*/  IMAD R7, R7, UR7, R2 ;  /* 0x0000000707077c24 */ /* 0x000fc8000f8e0202 */
[----:B------:R-:W-:Y:S01]  /*9400*/  IMAD R7, R7, UR4, R0 ;  /* 0x0000000407077c24 */ /* 0x000fe2000f8e0200 */
[----:B------:R-:W-:-:S03]  /*9410*/  MOV R0, 0xff800000 ;  /* 0xff80000000007802 */ /* 0x000fc60000000f00 */
[----:B-1----:R-:W-:-:S05]  /*9420*/  IMAD.WIDE.U32 R4, R7, 0x4, R4 ;  /* 0x0000000407047825 */ /* 0x002fca00078e0004 */
[----:B------:R4:W-:Y:S02]  /*9430*/  STG.E desc[UR48][R4.64], R0 ;  /* 0x0000000004007986 */ /* 0x0009e4000c101930 */
.L_x_157:
[----:B------:R-:W-:Y:S05]  /*9440*/  BSYNC.RECONVERGENT B0 ;  /* 0x0000000000007941 */ /* 0x000fea0003800200 */
.L_x_156:
[----:B------:R-:W-:Y:S01]  /*9450*/  @!PT LDS RZ, [RZ] ;  /* 0x00000000fffff984 */ /* 0x000fe20000000800 */
[----:B------:R-:W-:Y:S01]  /*9460*/  @!PT LDS RZ, [RZ] ;  /* 0x00000000fffff984 */ /* 0x000fe20000000800 */
[----:B------:R-:W-:Y:S01]  /*9470*/  @!PT LDS RZ, [RZ] ;  /* 0x00000000fffff984 */ /* 0x000fe20000000800 */
[----:B------:R-:W-:Y:S01]  /*9480*/  @!PT LDS RZ, [RZ] ;  /* 0x00000000fffff984 */ /* 0x000fe20000000800 */
[----:B------:R5:W-:Y:S06]  /*9490*/  MEMBAR.ALL.CTA ;  /* 0x0000000000007992 */ /* 0x000bec0000008000 */
[----:B-----5:R-:W5:Y:S01]  /*94a0*/  FENCE.VIEW.ASYNC.S ;  /* 0x00000000000073c6 */ /* 0x020f620000000000 */
[----:B------:R-:W-:-:S09]  /*94b0*/  UISETP.NE.AND UP0, UPT, UR38, URZ, UPT ;  /* 0x000000ff2600728c */ /* 0x000fd2000bf05270 */
[----:B------:R-:W-:Y:S05]  /*94c0*/  BRA.U UP0, `(.L_x_158) ;  /* 0x0000000100047547 */ /* 0x000fea000b800000 */
[----:B------:R-:W-:Y:S05]  /*94d0*/  BPT.TRAP 0x1 ;  /* 0x000000040000795c */ /* 0x000fea0000300000 */
.L_x_158:
[----:B-----5:R-:W-:Y:S01]  /*94e0*/  SYNCS.ARRIVE.TRANS64.A1T0 RZ, [R16+URZ+0x1c0b8], RZ ;  /* 0x01c0b8ff10ff79a7 */ /* 0x020fe200081000ff */
[----:B------:R-:W-:Y:S05]  /*94f0*/  EXIT ;  /* 0x000000000000794d */ /* 0x000fea0003800000 */
.L_x_87:
[----:B------:R-:W-:Y:S01]  /*9500*/  UISETP.NE.AND UP0, UPT, UR37, URZ, UPT ;  /* 0x000000ff2500728c */ /* 0x000fe2000bf05270 */
[----:B------:R-:W-:-:S05]  /*9510*/  IMAD.U32 R22, R2, 0x10000, RZ ;  /* 0x0001000002167824 */ /* 0x000fca00078e00ff */
[----:B------:R-:W-:-:S04]  /*9520*/  LOP3.LUT R22, R22, 0x600000, RZ, 0xc0, !PT ;  /* 0x0060000016167812 */ /* 0x000fc800078ec0ff */
[----:B------:R-:W-:Y:S01]  /*9530*/  LOP3.LUT R23, R22, 0x80, RZ, 0xfc, !PT ;  /* 0x0000008016177812 */ /* 0x000fe200078efcff */
[----:B------:R-:W-:Y:S05]  /*9540*/  BRA.U !UP0, `(.L_x_159) ;  /* 0x0000000108047547 */ /* 0x000fea000b800000 */
[----:B------:R-:W-:Y:S05]  /*9550*/  BPT.TRAP 0x1 ;  /* 0x000000040000795c */ /* 0x000fea0000300000 */
.L_x_159:
[----:B------:R-:W1:Y:S01]  /*9560*/  S2UR UR40, SR_CgaCtaId ;  /* 0x00000000002879c3 */ /* 0x000e620000008800 */
[----:B------:R-:W-:Y:S01]  /*9570*/  UMOV UR39, 0x400 ;  /* 0x0000040000277882 */ /* 0x000fe20000000000 */
[----:B------:R-:W-:Y:S01]  /*9580*/  SHF.L.U32 R3, RZ, 0x1f, RZ ;  /* 0x0000001fff037819 */ /* 0x000fe200000006ff */
[----:B-1----:R-:W-:-:S09]  /*9590*/  ULEA UR39, UR40, UR39, 0x18 ;  /* 0x0000002728277291 */ /* 0x002fd2000f8ec0ff */
[----:B------:R-:W1:Y:S02]  /*95a0*/  SYNCS.PHASECHK.TRANS64.TRYWAIT P0, [UR39+0x1c070], R3 ;  /* 0x01c07003ff0075a7 */ /* 0x000e640008001127 */
[----:B-1----:R-:W-:Y:S05]  /*95b0*/  @!P0 BRA `(.L_x_160) ;  /* 0x0000012800948947 */ /* 0x002fea0003800000 */
.L_x_423:
[----:B------:R-:W-:-:S09]  /*95c0*/  UISETP.NE.AND UP0, UPT, UR37, URZ, UPT ;  /* 0x000000ff2500728c */ /* 0x000fd2000bf05270 */
[----:B------:R-:W-:Y:S05]  /*95d0*/  BRA.U !UP0, `(.L_x_161) ;  /* 0x0000000108047547 */ /* 0x000fea000b800000 */
[----:B------:R-:W-:Y:S05]  /*95e0*/  BPT.TRAP 0x1 ;  /* 0x000000040000795c */ /* 0x000fea0000300000 */
.L_x_161:
[----:B------:R-:W-:Y:S02]  /*95f0*/  UIADD3 UR4, UPT, UPT, UR39, 0x1c078, URZ ;  /* 0x0001c07827047890 */ /* 0x000fe4000fffe0ff */
[----:B------:R-:W-:Y:S02]  /*9600*/  UISETP.NE.AND UP0, UPT, UR36, URZ, UPT ;  /* 0x000000ff2400728c */ /* 0x000fe4000bf05270 */
[----:B------:R-:W-:-:S09]  /*9610*/  UPRMT UR4, UR40, 0x654, UR4 ;  /* 0x0000065428047896 */ /* 0x000fd20008000004 */
[----:B------:R-:W-:Y:S01]  /*9620*/  SYNCS.ARRIVE.TRANS64.RED.A1T0 RZ, [UR4], RZ ;  /* 0x000000ffffff79a7 */ /* 0x000fe20008100404 */
[----:B------:R-:W-:Y:S05]  /*9630*/  BRA.U !UP0, `(.L_x_162) ;  /* 0x0000000108047547 */ /* 0x000fea000b800000 */
[----:B------:R-:W-:Y:S05]  /*9640*/  BPT.TRAP 0x1 ;  /* 0x000000040000795c */ /* 0x000fea0000300000 */
.L_x_162:
[----:B------:R-:W2:Y:S01]  /*9650*/  SYNCS.PHASECHK.TRANS64.TRYWAIT P0, [UR39+0x1c080], R3 ;  /* 0x01c08003ff0075a7 */ /* 0x000ea20008001127 */
[----:B------:R-:W-:Y:S01]  /*9660*/  UMOV UR45, URZ ;  /* 0x000000ff002d7c82 */ /* 0x000fe20008000000 */
[----:B--2---:R-:W-:Y:S05]  /*9670*/  @!P0 BRA `(.L_x_163) ;  /* 0x00000128007c8947 */ /* 0x004fea0003800000 */
.L_x_424:
[----:B------:R-:W-:Y:S01]  /*9680*/  UISETP.GE.AND UP0, UPT, UR5, 0x41, UPT ;  /* 0x000000410500788c */ /* 0x000fe2000bf06270 */
[----:B------:R-:W-:Y:S01]  /*9690*/  UMOV UR44, 0x1 ;  /* 0x00000001002c7882 */ /* 0x000fe20000000000 */
[----:B------:R-:W-:-:S07]  /*96a0*/  UMOV UR43, 0x1 ;  /* 0x00000001002b7882 */ /* 0x000fce0000000000 */
[----:B------:R-:W-:Y:S05]  /*96b0*/  BRA.U !UP0, `(.L_x_164) ;  /* 0x0000003d08487547 */ /* 0x000fea000b800000 */
[----:B------:R-:W-:Y:S01]  /*96c0*/  UIADD3 UR5, UPT, UPT, UR5, 0x3f, URZ ;  /* 0x0000003f05057890 */ /* 0x000fe2000fffe0ff */
[C---:B------:R-:W-:Y:S01]  /*96d0*/  VIADD R68, R22.reuse, 0x100 ;  /* 0x0000010016447836 */ /* 0x040fe20000000000 */
[----:B------:R-:W-:Y:S01]  /*96e0*/  LOP3.LUT R69, R69, 0x3, RZ, 0xc0, !PT ;  /* 0x0000000345457812 */ /* 0x000fe200078ec0ff */
[C---:B------:R-:W-:Y:S01]  /*96f0*/  VIADD R66, R22.reuse, 0x180 ;  /* 0x0000018016427836 */ /* 0x040fe20000000000 */
[----:B------:R-:W-:Y:S01]  /*9700*/  USHF.R.S32.HI UR4, URZ, 0x1f, UR5 ;  /* 0x0000001fff047899 */ /* 0x000fe20008011405 */
[C---:B------:R-:W-:Y:S01]  /*9710*/  VIADD R65, R22.reuse, 0x110 ;  /* 0x0000011016417836 */ /* 0x040fe20000000000 */
[----:B------:R-:W-:Y:S01]  /*9720*/  SHF.R.U32.HI R67, RZ, 0x15, R23 ;  /* 0x00000015ff437819 */ /* 0x000fe20000011617 */
[C---:B------:R-:W-:Y:S01]  /*9730*/  VIADD R64, R22.reuse, 0x120 ;  /* 0x0000012016407836 */ /* 0x040fe20000000000 */
[----:B------:R-:W-:Y:S01]  /*9740*/  ULEA.HI UR4, UR4, UR5, URZ, 0x6 ;  /* 0x0000000504047291 */ /* 0x000fe2000f8f30ff */
[C---:B------:R-:W-:Y:S01]  /*9750*/  VIADD R63, R22.reuse, 0x130 ;  /* 0x00000130163f7836 */ /* 0x040fe20000000000 */
[----:B------:R-:W-:Y:S01]  /*9760*/  SHF.R.U32.HI R68, RZ, 0x15, R68 ;  /* 0x00000015ff447819 */ /* 0x000fe20000011644 */
        /* <DEDUP_REMOVED lines=20> */
[----:B------:R-:W-:Y:S01]  /*98b0*/  VIADD R16, R22, 0x1f0 ;  /* 0x000001f016107836 */ /* 0x000fe20000000000 */
[----:B------:R-:W-:Y:S01]  /*98c0*/  SHF.R.U32.HI R56, RZ, 0x15, R56 ;  /* 0x00000015ff387819 */ /* 0x000fe20000011638 */
[----:B------:R-:W-:Y:S01]  /*98d0*/  UMOV UR45, URZ ;  /* 0x000000ff002d7c82 */ /* 0x000fe20008000000 */
[----:B------:R-:W-:Y:S01]  /*98e0*/  SHF.R.U32.HI R19, RZ, 0x15, R19 ;  /* 0x00000015ff137819 */ /* 0x000fe20000011613 */
[----:B------:R-:W-:Y:S01]  /*98f0*/  USHF.R.S32.HI UR42, URZ, 0x6, UR4 ;  /* 0x00000006ff2a7899 */ /* 0x000fe20008011404 */
[----:B------:R-:W-:Y:S01]  /*9900*/  SHF.R.U32.HI R18, RZ, 0x15, R18 ;  /* 0x00000015ff127819 */ /* 0x000fe20000011612 */
[----:B------:R-:W-:Y:S01]  /*9910*/  UMOV UR43, 0x1 ;  /* 0x00000001002b7882 */ /* 0x000fe20000000000 */
[----:B------:R-:W-:Y:S01]  /*9920*/  SHF.R.U32.HI R17, RZ, 0x15, R17 ;  /* 0x00000015ff117819 */ /* 0x000fe20000011611 */
[----:B------:R-:W-:Y:S01]  /*9930*/  UMOV UR41, URZ ;  /* 0x000000ff00297c82 */ /* 0x000fe20008000000 */
[----:B------:R-:W-:-:S07]  /*9940*/  SHF.R.U32.HI R16, RZ, 0x15, R16 ;  /* 0x00000015ff107819 */ /* 0x000fce0000011610 */
.L_x_212:
[----:B------:R-:W-:Y:S01]  /*9950*/  UISETP.NE.AND UP0, UPT, UR37, URZ, UPT ;  /* 0x000000ff2500728c */ /* 0x000fe2000bf05270 */
[----:B------:R-:W-:Y:S01]  /*9960*/  UMOV UR4, UR42 ;  /* 0x0000002a00047c82 */ /* 0x000fe20008000000 */
[----:B------:R-:W-:Y:S02]  /*9970*/  UIADD3 UR42, UPT, UPT, UR42, -0x1, URZ ;  /* 0xffffffff2a2a7890 */ /* 0x000fe4000fffe0ff */
[----:B------:R-:W-:Y:S01]  /*9980*/  UISETP.GT.AND UP1, UPT, UR4, 0x2, UPT ;  /* 0x000000020400788c */ /* 0x000fe2000bf24270 */
[----:B------:R-:W-:-:S03]  /*9990*/  UMOV UR44, UR41 ;  /* 0x00000029002c7c82 */ /* 0x000fc60008000000 */
[----:B------:R-:W-:Y:S01]  /*99a0*/  UP2UR UR46, UPR, URZ, 0x2 ;  /* 0x00000002ff2e7883 */ /* 0x000fe20008000000 */
[----:B--234-:R-:W-:Y:S11]  /*99b0*/  BRA.U !UP0, `(.L_x_165) ;  /* 0x0000000108047547 */ /* 0x01cff6000b800000 */
[----:B------:R-:W-:Y:S05]  /*99c0*/  BPT.TRAP 0x1 ;  /* 0x000000040000795c */ /* 0x000fea0000300000 */
.L_x_165:
[----:B-1----:R-:W-:-:S04]  /*99d0*/  MOV R3, UR43 ;  /* 0x0000002b00037c02 */ /* 0x002fc80008000f00 */
[----:B------:R-:W-:-:S04]  /*99e0*/  SHF.L.U32 R3, R3, 0x1f, RZ ;  /* 0x0000001f03037819 */ /* 0x000fc800000006ff */
[----:B------:R-:W1:Y:S02]  /*99f0*/  SYNCS.PHASECHK.TRANS64.TRYWAIT P0, [UR39+0x1c070], R3 ;  /* 0x01c07003ff0075a7 */ /* 0x000e640008001127 */
[----:B-1----:R-:W-:Y:S05]  /*9a00*/  @!P0 BRA `(.L_x_166) ;  /* 0x0000012400b08947 */ /* 0x002fea0003800000 */
.L_x_425:
[----:B------:R-:W-:Y:S01]  /*9a10*/  R2UR UR4, R22 ;  /* 0x00000000160472ca */ /* 0x000fe200000e0000 */
[----:B------:R-:W-:Y:S01]  /*9a20*/  UISETP.NE.AND UP0, UPT, UR38, URZ, UPT ;  /* 0x000000ff2600728c */ /* 0x000fe2000bf05270 */
[----:B------:R-:W-:Y:S01]  /*9a30*/  PLOP3.LUT P0, PT, PT, PT, PT, 0x80, 0x8 ;  /* 0x000000000008781c */ /* 0x000fe20003f0f070 */
[----:B------:R-:W-:-:S10]  /*9a40*/  IMAD.MOV.U32 R70, RZ, RZ, 0x3f800000 ;  /* 0x3f800000ff467424 */ /* 0x000fd400078e00ff */
[----:B------:R-:W2:Y:S02]  /*9a50*/  LDTM.x2 R4, tmem[UR4] ;  /* 0x00000004000479ee */ /* 0x000ea400080c0000 */
[----:B--2---:R-:W-:-:S13]  /*9a60*/  FSETP.NEU.AND P2, PT, R4, R5, PT ;  /* 0x000000050400720b */ /* 0x004fda0003f4d000 */
[----:B-1----:R-:W1:Y:S01]  /*9a70*/  @P2 LDC R0, c[0x0][0x704] ;  /* 0x0001c100ff002b82 */ /* 0x002e620000000800 */
[----:B------:R-:W-:-:S04]  /*9a80*/  @P2 FADD R5, R4, -R5 ;  /* 0x8000000504052221 */ /* 0x000fc80000000000 */
[----:B-1----:R-:W-:-:S05]  /*9a90*/  @P2 FMUL R5, R5, R0 ;  /* 0x0000000005052220 */ /* 0x002fca0000400000 */
[----:B------:R-:W-:-:S04]  /*9aa0*/  @P2 FSETP.GEU.AND P1, PT, R5, -126, PT ;  /* 0xc2fc00000500280b */ /* 0x000fc80003f2e000 */
[----:B------:R-:W-:-:S13]  /*9ab0*/  @P2 PLOP3.LUT P0, PT, P1, PT, PT, 0x80, 0x8 ;  /* 0x000000000008281c */ /* 0x000fda0000f0f070 */
[----:B------:R-:W-:-:S04]  /*9ac0*/  @!P0 FMUL R5, R5, 0.5 ;  /* 0x3f00000005058820 */ /* 0x000fc80000400000 */
[----:B------:R-:W1:Y:S02]  /*9ad0*/  @P2 MUFU.EX2 R0, R5 ;  /* 0x0000000500002308 */ /* 0x000e640000000800 */
[----:B-1----:R-:W-:-:S05]  /*9ae0*/  @!P0 FMUL R0, R0, R0 ;  /* 0x0000000000008220 */ /* 0x002fca0000400000 */
[----:B------:R-:W-:Y:S01]  /*9af0*/  @P2 MOV R70, R0 ;  /* 0x0000000000462202 */ /* 0x000fe20000000f00 */
[----:B------:R-:W-:Y:S06]  /*9b00*/  BRA.U UP0, `(.L_x_167) ;  /* 0x0000000100047547 */ /* 0x000fec000b800000 */
[----:B------:R-:W-:Y:S05]  /*9b10*/  BPT.TRAP 0x1 ;  /* 0x000000040000795c */ /* 0x000fea0000300000 */
.L_x_167:
[----:B------:R-:W-:Y:S01]  /*9b20*/  IMAD.U32 R3, RZ, RZ, UR45 ;  /* 0x0000002dff037e24 */ /* 0x000fe2000f8e00ff */
[----:B------:R-:W-:-:S04]  /*9b30*/  FSETP.NEU.AND P1, PT, R70, 1, PT ;  /* 0x3f8000004600780b */ /* 0x000fc80003f2d000 */
[----:B------:R-:W-:-:S04]  /*9b40*/  SHF.L.U32 R3, R3, 0x1f, RZ ;  /* 0x0000001f03037819 */ /* 0x000fc800000006ff */
[----:B------:R-:W1:Y:S02]  /*9b50*/  SYNCS.PHASECHK.TRANS64.TRYWAIT P0, [UR39+0x1c090], R3 ;  /* 0x01c09003ff0075a7 */ /* 0x000e640008001127 */
[----:B-1----:R-:W-:Y:S05]  /*9b60*/  @!P0 BRA `(.L_x_168) ;  /* 0x0000012400708947 */ /* 0x002fea0003800000 */
.L_x_426:
[----:B------:R-:W-:-:S13]  /*9b70*/  VOTE.ANY P1, P1 ;  /* 0x0000000000ff7806 */ /* 0x000fda0000820100 */
[----:B------:R-:W-:Y:S05]  /*9b80*/  @!P1 BRA `(.L_x_169) ;  /* 0x0000001800649947 */ /* 0x000fea0003800000 */
[----:B------:R-:W-:-:S13]  /*9b90*/  ISETP.NE.AND P0, PT, R69, R68, PT ;  /* 0x000000444500720c */ /* 0x000fda0003f05270 */
[----:B------:R-:W-:Y:S05]  /*9ba0*/  @!P0 BRA `(.L_x_170) ;  /* 0x0000000000408947 */ /* 0x000fea0003800000 */
[----:B------:R-:W-:Y:S01]  /*9bb0*/  MOV R14, 0x8 ;  /* 0x00000008000e7802 */ /* 0x000fe20000000f00 */
[----:B------:R-:W2:Y:S01]  /*9bc0*/  LDCU.64 UR8, c[0x4][0xb0] ;  /* 0x01001600ff0877ac */ /* 0x000ea20008000a00 */
[----:B------:R-:W-:Y:S02]  /*9bd0*/  HFMA2 R12, -RZ, RZ, 0, 5.9604644775390625e-08 ;  /* 0x00000001ff0c7431 */ /* 0x000fe400000001ff */
[----:B------:R-:W-:Y:S01]  /*9be0*/  IMAD.MOV.U32 R8, RZ, RZ, 0x192 ;  /* 0x00000192ff087424 */ /* 0x000fe200078e00ff */
[----:B------:R-:W3:Y:S01]  /*9bf0*/  LDCU.64 UR6, c[0x4][0xb8] ;  /* 0x01001700ff0677ac */ /* 0x000ee20008000a00 */
[----:B------:R-:W4:Y:S01]  /*9c00*/  LDC.64 R14, c[0x4][R14] ;  /* 0x010000000e0e7b82 */ /* 0x000f220000000a00 */
[----:B------:R-:W-:Y:S01]  /*9c10*/  IMAD.MOV.U32 R13, RZ, RZ, RZ ;  /* 0x000000ffff0d7224 */ /* 0x000fe200078e00ff */
[----:B------:R-:W5:Y:S01]  /*9c20*/  LDCU.64 UR4, c[0x4][0x30] ;  /* 0x01000600ff0477ac */ /* 0x000f620008000a00 */
[----:B--2---:R-:W-:Y:S01]  /*9c30*/  IMAD.U32 R4, RZ, RZ, UR8 ;  /* 0x00000008ff047e24 */ /* 0x004fe2000f8e00ff */
[----:B------:R-:W-:Y:S01]  /*9c40*/  MOV R5, UR9 ;  /* 0x0000000900057c02 */ /* 0x000fe20008000f00 */
[----:B---3--:R-:W-:Y:S01]  /*9c50*/  IMAD.U32 R6, RZ, RZ, UR6 ;  /* 0x00000006ff067e24 */ /* 0x008fe2000f8e00ff */
[----:B------:R-:W-:Y:S01]  /*9c60*/  MOV R7, UR7 ;  /* 0x0000000700077c02 */ /* 0x000fe20008000f00 */
[----:B-----5:R-:W-:Y:S01]  /*9c70*/  IMAD.U32 R10, RZ, RZ, UR4 ;  /* 0x00000004ff0a7e24 */ /* 0x020fe2000f8e00ff */
[----:B------:R-:W-:-:S02]  /*9c80*/  MOV R11, UR5 ;  /* 0x00000005000b7c02 */ /* 0x000fc40008000f00 */
[----:B------:R-:W-:-:S07]  /*9c90*/  LEPC R20, `(.L_x_170) ;  /* 0x000000001014794e */ /* 0x000fce0000000000 */
[----:B-1--4-:R-:W-:Y:S05]  /*9ca0*/  CALL.ABS.NOINC R14 ;  /* 0x000000000e007343 */ /* 0x012fea0003c00000 */
.L_x_170:
[----:B------:R-:W-:Y:S05]  /*9cb0*/  WARPSYNC.ALL ;  /* 0x0000000000007948 */ /* 0x000fea0003800000 */
[----:B------:R-:W-:Y:S02]  /*9cc0*/  R2UR UR4, R22 ;  /* 0x00000000160472ca */ /* 0x000fe400000e0000 */
[----:B------:R-:W-:-:S11]  /*9cd0*/  ISETP.NE.AND P0, PT, R69, R65, PT ;  /* 0x000000414500720c */ /* 0x000fd60003f05270 */
[----:B------:R-:W2:Y:S02]  /*9ce0*/  LDTM.x16 R40, tmem[UR4+0x100] ;  /* 0x00010004002879ee */ /* 0x000ea40008240000 */
[----:B--2---:R-:W-:Y:S05]  /*9cf0*/  @!P0 BRA `(.L_x_171) ;  /* 0x0000000000408947 */ /* 0x004fea0003800000 */
        /* <DEDUP_REMOVED lines=16> */
.L_x_171:
[----:B------:R-:W-:Y:S05]  /*9e00*/  WARPSYNC.ALL ;  /* 0x0000000000007948 */ /* 0x000fea0003800000 */
[----:B------:R-:W-:Y:S02]  /*9e10*/  R2UR UR4, R22 ;  /* 0x00000000160472ca */ /* 0x000fe400000e0000 */
[----:B------:R-:W-:Y:S02]  /*9e20*/  ISETP.NE.AND P0, PT, R69, R68, PT ;  /* 0x000000444500720c */ /* 0x000fe40003f05270 */
[----:B------:R-:W-:-:S09]  /*9e30*/  FSETP.NEU.AND P1, PT, R70, 1, PT ;  /* 0x3f8000004600780b */ /* 0x000fd20003f2d000 */
[----:B------:R-:W2:Y:S04]  /*9e40*/  LDTM.x16 R24, tmem[UR4+0x110] ;  /* 0x00011004001879ee */ /* 0x000ea80008240000 */
[C---:B------:R-:W-:Y:S02]  /*9e50*/  @P1 FMUL2 R40, R70.reuse.F32, R40.F32x2.HI_LO ;  /* 0x000000284628124a */ /* 0x040fe40000040000 */
[C---:B------:R-:W-:Y:S02]  /*9e60*/  @P1 FMUL2 R42, R70.reuse.F32, R42.F32x2.HI_LO ;  /* 0x0000002a462a124a */ /* 0x040fe40000040000 */
[C---:B------:R-:W-:Y:S02]  /*9e70*/  @P1 FMUL2 R44, R70.reuse.F32, R44.F32x2.HI_LO ;  /* 0x0000002c462c124a */ /* 0x040fe40000040000 */
[----:B------:R-:W-:-:S02]  /*9e80*/  @P1 FMUL2 R46, R70.F32, R46.F32x2.HI_LO ;  /* 0x0000002e462e124a */ /* 0x000fc40000040000 */
[C---:B------:R-:W-:Y:S02]  /*9e90*/  @P1 FMUL2 R48, R70.reuse.F32, R48.F32x2.HI_LO ;  /* 0x000000304630124a */ /* 0x040fe40000040000 */
[C---:B------:R-:W-:Y:S02]  /*9ea0*/  @P1 FMUL2 R50, R70.reuse.F32, R50.F32x2.HI_LO ;  /* 0x000000324632124a */ /* 0x040fe40000040000 */
[C---:B------:R-:W-:Y:S02]  /*9eb0*/  @P1 FMUL2 R52, R70.reuse.F32, R52.F32x2.HI_LO ;  /* 0x000000344634124a */ /* 0x040fe40000040000 */
[----:B------:R-:W-:Y:S01]  /*9ec0*/  @P1 FMUL2 R54, R70.F32, R54.F32x2.HI_LO ;  /* 0x000000364636124a */ /* 0x000fe20000040000 */
[----:B--2---:R-:W-:Y:S06]  /*9ed0*/  @!P0 BRA `(.L_x_172) ;  /* 0x0000000000408947 */ /* 0x004fec0003800000 */
        /* <DEDUP_REMOVED lines=16> */
.L_x_172:
[----:B------:R-:W-:Y:S05]  /*9fe0*/  WARPSYNC.ALL ;  /* 0x0000000000007948 */ /* 0x000fea0003800000 */
[----:B------:R-:W-:Y:S02]  /*9ff0*/  R2UR UR4, R22 ;  /* 0x00000000160472ca */ /* 0x000fe400000e0000 */
[----:B------:R-:W-:-:S11]  /*a000*/  ISETP.NE.AND P0, PT, R69, R64, PT ;  /* 0x000000404500720c */ /* 0x000fd60003f05270 */
[----:B------:R2:W-:Y:S02]  /*a010*/  STTM.x16 tmem[UR4+0x100], R40 ;  /* 0x00010028000079ed */ /* 0x0005e40008240004 */
[----:B------:R-:W-:Y:S05]  /*a020*/  @!P0 BRA `(.L_x_173) ;  /* 0x0000000000408947 */ /* 0x000fea0003800000 */
[----:B------:R-:W-:Y:S01]  /*a030*/  MOV R14, 0x8 ;  /* 0x00000008000e7802 */ /* 0x000fe20000000f00 */
[----:B------:R-:W3:Y:S01]  /*a040*/  LDCU.64 UR8, c[0x4][0xb0] ;  /* 0x01001600ff0877ac */ /* 0x000ee20008000a00 */
[----:B------:R-:W-:Y:S02]  /*a050*/  HFMA2 R12, -RZ, RZ, 0, 5.9604644775390625e-08 ;  /* 0x00000001ff0c7431 */ /* 0x000fe400000001ff */
[----:B------:R-:W-:Y:S01]  /*a060*/  IMAD.MOV.U32 R8, RZ, RZ, 0x192 ;  /* 0x00000192ff087424 */ /* 0x000fe200078e00ff */
[----:B------:R-:W4:Y:S01]  /*a070*/  LDCU.64 UR6, c[0x4][0xb8] ;  /* 0x01001700ff0677ac */ /* 0x000f220008000a00 */
[----:B------:R-:W5:Y:S01]  /*a080*/  LDC.64 R14, c[0x4][R14] ;  /* 0x010000000e0e7b82 */ /* 0x000f620000000a00 */
[----:B------:R-:W-:Y:S01]  /*a090*/  IMAD.MOV.U32 R13, RZ, RZ, RZ ;  /* 0x000000ffff0d7224 */ /* 0x000fe200078e00ff */
[----:B------:R-:W1:Y:S01]  /*a0a0*/  LDCU.64 UR4, c[0x4][0x30] ;  /* 0x01000600ff0477ac */ /* 0x000e620008000a00 */
[----:B---3--:R-:W-:Y:S01]  /*a0b0*/  IMAD.U32 R4, RZ, RZ, UR8 ;  /* 0x00000008ff047e24 */ /* 0x008fe2000f8e00ff */
[----:B------:R-:W-:Y:S01]  /*a0c0*/  MOV R5, UR9 ;  /* 0x0000000900057c02 */ /* 0x000fe20008000f00 */
[----:B----4-:R-:W-:Y:S01]  /*a0d0*/  IMAD.U32 R6, RZ, RZ, UR6 ;  /* 0x00000006ff067e24 */ /* 0x010fe2000f8e00ff */
[----:B------:R-:W-:Y:S01]  /*a0e0*/  MOV R7, UR7 ;  /* 0x0000000700077c02 */ /* 0x000fe20008000f00 */
[----:B-1----:R-:W-:Y:S01]  /*a0f0*/  IMAD.U32 R10, RZ, RZ, UR4 ;  /* 0x00000004ff0a7e24 */ /* 0x002fe2000f8e00ff */
[----:B------:R-:W-:-:S02]  /*a100*/  MOV R11, UR5 ;  /* 0x00000005000b7c02 */ /* 0x000fc40008000f00 */
[----:B------:R-:W-:-:S07]  /*a110*/  LEPC R20, `(.L_x_173) ;  /* 0x000000001014794e */ /* 0x000fce0000000000 */
[----:B--2--5:R-:W-:Y:S05]  /*a120*/  CALL.ABS.NOINC R14 ;  /* 0x000000000e007343 */ /* 0x024fea0003c00000 */
.L_x_173:
[----:B------:R-:W-:Y:S05]  /*a130*/  WARPSYNC.ALL ;  /* 0x0000000000007948 */ /* 0x000fea0003800000 */
[----:B------:R-:W-:Y:S02]  /*a140*/  R2UR UR4, R22 ;  /* 0x00000000160472ca */ /* 0x000fe400000e0000 */
[----:B------:R-:W-:Y:S02]  /*a150*/  ISETP.NE.AND P0, PT, R69, R65, PT ;  /* 0x000000414500720c */ /* 0x000fe40003f05270 */
[----:B------:R-:W-:-:S09]  /*a160*/  FSETP.NEU.AND P1, PT, R70, 1, PT ;  /* 0x3f8000004600780b */ /* 0x000fd20003f2d000 */
[----:B--2---:R-:W2:Y:S04]  /*a170*/  LDTM.x16 R40, tmem[UR4+0x120] ;  /* 0x00012004002879ee */ /* 0x004ea80008240000 */
        /* <DEDUP_REMOVED lines=25> */
.L_x_174:
        /* <DEDUP_REMOVED lines=21> */
.L_x_175:
        /* <DEDUP_REMOVED lines=30> */
.L_x_176:
        /* <DEDUP_REMOVED lines=21> */
.L_x_177:
        /* <DEDUP_REMOVED lines=30> */
.L_x_178:
        /* <DEDUP_REMOVED lines=21> */
.L_x_179:
        /* <DEDUP_REMOVED lines=30> */
.L_x_180:
        /* <DEDUP_REMOVED lines=21> */
.L_x_181:
        /* <DEDUP_REMOVED lines=30> */
.L_x_182:
        /* <DEDUP_REMOVED lines=21> */
.L_x_183:
[----:B------:R-:W-:Y:S05]  /*b120*/  WARPSYNC.ALL ;  /* 0x0000000000007948 */ /* 0x000fea0003800000 */
[----:B------:R-:W-:Y:S02]  /*b130*/  R2UR UR4, R22 ;  /* 0x00000000160472ca */ /* 0x000fe400000e0000 */
[----:B------:R-:W-:Y:S02]  /*b140*/  ISETP.NE.AND P0, PT, R69, R60, PT ;  /* 0x0000003c4500720c */ /* 0x000fe40003f05270 */
[----:B------:R-:W-:-:S04]  /*b150*/  FSETP.NEU.AND P1, PT, R70, 1, PT ;  /* 0x3f8000004600780b */ /* 0x000fc80003f2d000 */
[----:B------:R-:W-:-:S05]  /*b160*/  P2R R71, PR, RZ, 0x2 ;  /* 0x00000002ff477803 */ /* 0x000fca0000000000 */
        /* <DEDUP_REMOVED lines=26> */
.L_x_184:
[----:B------:R-:W-:Y:S05]  /*b310*/  WARPSYNC.ALL ;  /* 0x0000000000007948 */ /* 0x000fea0003800000 */
[----:B------:R-:W-:Y:S02]  /*b320*/  R2UR UR4, R22 ;  /* 0x00000000160472ca */ /* 0x000fe400000e0000 */
[----:B------:R-:W-:Y:S02]  /*b330*/  ISETP.NE.AND P0, PT, R69, R59, PT ;  /* 0x0000003b4500720c */ /* 0x000fe40003f05270 */
[----:B------:R-:W-:-:S09]  /*b340*/  ISETP.NE.AND P6, PT, R71, RZ, PT ;  /* 0x000000ff4700720c */ /* 0x000fd20003fc5270 */
[----:B------:R2:W-:Y:S04]  /*b350*/  STTM.x16 tmem[UR4+0x160], R40 ;  /* 0x00016028000079ed */ /* 0x0005e80008240004 */
        /* <DEDUP_REMOVED lines=8> */
[----:B------:R-:W-:Y:S06]  /*b3e0*/  @!P0 BRA `(.L_x_185) ;  /* 0x0000000000408947 */ /* 0x000fec0003800000 */
        /* <DEDUP_REMOVED lines=16> */
.L_x_185:
[----:B------:R-:W-:Y:S05]  /*b4f0*/  WARPSYNC.ALL ;  /* 0x0000000000007948 */ /* 0x000fea0003800000 */
[----:B------:R-:W-:-:S13]  /*b500*/  R2UR UR4, R22 ;  /* 0x00000000160472ca */ /* 0x000fda00000e0000 */
[----:B------:R3:W-:Y:S02]  /*b510*/  STTM.x16 tmem[UR4+0x170], R24 ;  /* 0x00017018000079ed */ /* 0x0007e40008240004 */
.L_x_169:
[----:B------:R-:W-:-:S09]  /*b520*/  UISETP.NE.AND UP0, UPT, UR36, URZ, UPT ;  /* 0x000000ff2400728c */ /* 0x000fd2000bf05270 */
[----:B------:R-:W-:Y:S05]  /*b530*/  BRA.U !UP0, `(.L_x_186) ;  /* 0x0000000108047547 */ /* 0x000fea000b800000 */
[----:B------:R-:W-:Y:S05]  /*b540*/  BPT.TRAP 0x1 ;  /* 0x000000040000795c */ /* 0x000fea0000300000 */
.L_x_186:
[----:B------:R-:W-:Y:S02]  /*b550*/  UIADD3 UR4, UPT, UPT, UR39, 0x1c088, URZ ;  /* 0x0001c08827047890 */ /* 0x000fe4000fffe0ff */
[----:B------:R-:W-:Y:S02]  /*b560*/  UISETP.NE.AND UP0, UPT, UR38, URZ, UPT ;  /* 0x000000ff2600728c */ /* 0x000fe4000bf05270 */
[----:B------:R-:W-:Y:S02]  /*b570*/  UPRMT UR4, UR40, 0x654, UR4 ;  /* 0x0000065428047896 */ /* 0x000fe40008000004 */
[----:B------:R-:W-:-:S07]  /*b580*/  ULOP3.LUT UR41, UR44, 0x1, URZ, 0x3c, !UPT ;  /* 0x000000012c297892 */ /* 0x000fce000f8e3cff */
[----:B------:R-:W-:Y:S01]  /*b590*/  SYNCS.ARRIVE.TRANS64.RED.A1T0 RZ, [UR4], RZ ;  /* 0x000000ffffff79a7 */ /* 0x000fe20008100404 */
[----:B------:R-:W4:Y:S01]  /*b5a0*/  FENCE.VIEW.ASYNC.T ;  /* 0x00000000000073c6 */ /* 0x000f220000000200 */
[----:B------:R-:W-:Y:S05]  /*b5b0*/  BRA.U UP0, `(.L_x_187) ;  /* 0x0000000100087547 */ /* 0x000fea000b800000 */
[----:B------:R-:W-:Y:S05]  /*b5c0*/  BPT.TRAP 0x1 ;  /* 0x000000040000795c */ /* 0x000fea0000300000 */
[----:B------:R-:W-:Y:S05]  /*b5d0*/  BPT.TRAP 0x1 ;  /* 0x000000040000795c */ /* 0x000fea0000300000 */
.L_x_187:
[----:B------:R-:W-:Y:S02]  /*b5e0*/  UIADD3 UR4, UPT, UPT, UR39, 0x1c0a0, URZ ;  /* 0x0001c0a027047890 */ /* 0x000fe4000fffe0ff */
[----:B------:R-:W-:Y:S02]  /*b5f0*/  UISETP.NE.AND UP0, UPT, UR36, URZ, UPT ;  /* 0x000000ff2400728c */ /* 0x000fe4000bf05270 */
[----:B------:R-:W-:-:S09]  /*b600*/  UPRMT UR4, UR40, 0x654, UR4 ;  /* 0x0000065428047896 */ /* 0x000fd20008000004 */
[----:B----4-:R-:W-:Y:S01]  /*b610*/  SYNCS.ARRIVE.TRANS64.RED.A1T0 RZ, [UR4], RZ ;  /* 0x000000ffffff79a7 */ /* 0x010fe20008100404 */
[----:B------:R-:W-:Y:S05]  /*b620*/  BRA.U !UP0, `(.L_x_188) ;  /* 0x0000000108047547 */ /* 0x000fea000b800000 */
[----:B------:R-:W-:Y:S05]  /*b630*/  BPT.TRAP 0x1 ;  /* 0x000000040000795c */ /* 0x000fea0000300000 */
.L_x_188:
[----:B-1----:R-:W-:Y:S01]  /*b640*/  IMAD.U32 R3, RZ, RZ, UR41 ;  /* 0x00000029ff037e24 */ /* 0x002fe2000f8e00ff */
[----:B------:R-:W-:-:S04]  /*b650*/  ISETP.NE.AND P0, PT, R69, R67, PT ;  /* 0x000000434500720c */ /* 0x000fc80003f05270 */
[----:B------:R-:W-:-:S04]  /*b660*/  SHF.L.U32 R3, R3, 0x1f, RZ ;  /* 0x0000001f03037819 */ /* 0x000fc800000006ff */
[----:B------:R-:W1:Y:S02]  /*b670*/  SYNCS.PHASECHK.TRANS64.TRYWAIT P1, [UR39+0x1c080], R3 ;  /* 0x01c08003ff0075a7 */ /* 0x000e640008021127 */
[----:B-1----:R-:W-:Y:S05]  /*b680*/  @!P1 BRA `(.L_x_189) ;  /* 0x0000010800c09947 */ /* 0x002fea0003800000 */
.L_x_427:
[----:B------:R-:W-:Y:S05]  /*b690*/  @!P0 BRA `(.L_x_190) ;  /* 0x0000000000408947 */ /* 0x000fea0003800000 */
[----:B------:R-:W-:Y:S01]  /*b6a0*/  MOV R14, 0x8 ;  /* 0x00000008000e7802 */ /* 0x000fe20000000f00 */
[----:B------:R-:W4:Y:S01]  /*b6b0*/  LDCU.64 UR6, c[0x4][0xb0] ;  /* 0x01001600ff0677ac */ /* 0x000f220008000a00 */
[----:B------:R-:W-:Y:S02]  /*b6c0*/  HFMA2 R12, -RZ, RZ, 0, 5.9604644775390625e-08 ;  /* 0x00000001ff0c7431 */ /* 0x000fe400000001ff */
[----:B------:R-:W-:Y:S01]  /*b6d0*/  IMAD.MOV.U32 R8, RZ, RZ, 0x192 ;  /* 0x00000192ff087424 */ /* 0x000fe200078e00ff */
[----:B------:R-:W5:Y:S01]  /*b6e0*/  LDCU.64 UR4, c[0x4][0xb8] ;  /* 0x01001700ff0477ac */ /* 0x000f620008000a00 */
[----:B------:R-:W1:Y:S01]  /*b6f0*/  LDC.64 R14, c[0x4][R14] ;  /* 0x010000000e0e7b82 */ /* 0x000e620000000a00 */
[----:B------:R-:W-:Y:S01]  /*b700*/  IMAD.MOV.U32 R13, RZ, RZ, RZ ;  /* 0x000000ffff0d7224 */ /* 0x000fe200078e00ff */
[----:B------:R-:W2:Y:S01]  /*b710*/  LDCU.64 UR8, c[0x4][0x28] ;  /* 0x01000500ff0877ac */ /* 0x000ea20008000a00 */
[----:B----4-:R-:W-:Y:S01]  /*b720*/  IMAD.U32 R4, RZ, RZ, UR6 ;  /* 0x00000006ff047e24 */ /* 0x010fe2000f8e00ff */
[----:B------:R-:W-:Y:S01]  /*b730*/  MOV R5, UR7 ;  /* 0x0000000700057c02 */ /* 0x000fe20008000f00 */
[----:B-----5:R-:W-:Y:S01]  /*b740*/  IMAD.U32 R6, RZ, RZ, UR4 ;  /* 0x00000004ff067e24 */ /* 0x020fe2000f8e00ff */
[----:B------:R-:W-:Y:S01]  /*b750*/  MOV R7, UR5 ;  /* 0x0000000500077c02 */ /* 0x000fe20008000f00 */
[----:B--2---:R-:W-:Y:S01]  /*b760*/  IMAD.U32 R10, RZ, RZ, UR8 ;  /* 0x00000008ff0a7e24 */ /* 0x004fe2000f8e00ff */
[----:B------:R-:W-:-:S02]  /*b770*/  MOV R11, UR9 ;  /* 0x00000009000b7c02 */ /* 0x000fc40008000f00 */
[----:B------:R-:W-:-:S07]  /*b780*/  LEPC R20, `(.L_x_190) ;  /* 0x000000001014794e */ /* 0x000fce0000000000 */
[----:B-1-3--:R-:W-:Y:S05]  /*b790*/  CALL.ABS.NOINC R14 ;  /* 0x000000000e007343 */ /* 0x00afea0003c00000 */
.L_x_190:
[----:B------:R-:W-:Y:S05]  /*b7a0*/  WARPSYNC.ALL ;  /* 0x0000000000007948 */ /* 0x000fea0003800000 */
[----:B------:R-:W-:Y:S01]  /*b7b0*/  R2UR UR4, R23 ;  /* 0x00000000170472ca */ /* 0x000fe200000e0000 */
[----:B------:R-:W-:Y:S01]  /*b7c0*/  UISETP.NE.AND UP0, UPT, UR38, URZ, UPT ;  /* 0x000000ff2600728c */ /* 0x000fe2000bf05270 */
[----:B------:R-:W-:Y:S01]  /*b7d0*/  PLOP3.LUT P0, PT, PT, PT, PT, 0x80, 0x8 ;  /* 0x000000000008781c */ /* 0x000fe20003f0f070 */
[----:B------:R-:W-:-:S10]  /*b7e0*/  IMAD.MOV.U32 R70, RZ, RZ, 0x3f800000 ;  /* 0x3f800000ff467424 */ /* 0x000fd400078e00ff */
[----:B------:R-:W4:Y:S02]  /*b7f0*/  LDTM.x2 R4, tmem[UR4] ;  /* 0x00000004000479ee */ /* 0x000f2400080c0000 */
[----:B----4-:R-:W-:-:S13]  /*b800*/  FSETP.NEU.AND P2, PT, R4, R5, PT ;  /* 0x000000050400720b */ /* 0x010fda0003f4d000 */
        /* <DEDUP_REMOVED lines=11> */
.L_x_191:
[----:B------:R-:W-:Y:S01]  /*b8c0*/  IMAD.U32 R3, RZ, RZ, UR45 ;  /* 0x0000002dff037e24 */ /* 0x000fe2000f8e00ff */
[----:B------:R-:W-:-:S04]  /*b8d0*/  FSETP.NEU.AND P1, PT, R70, 1, PT ;  /* 0x3f8000004600780b */ /* 0x000fc80003f2d000 */
[----:B------:R-:W-:-:S04]  /*b8e0*/  SHF.L.U32 R3, R3, 0x1f, RZ ;  /* 0x0000001f03037819 */ /* 0x000fc800000006ff */
[----:B------:R-:W1:Y:S02]  /*b8f0*/  SYNCS.PHASECHK.TRANS64.TRYWAIT P0, [UR39+0x1c098], R3 ;  /* 0x01c09803ff0075a7 */ /* 0x000e640008001127 */
[----:B-1----:R-:W-:Y:S05]  /*b900*/  @!P0 BRA `(.L_x_192) ;  /* 0x0000010800388947 */ /* 0x002fea0003800000 */
.L_x_428:
[----:B------:R-:W-:-:S13]  /*b910*/  VOTE.ANY P1, P1 ;  /* 0x0000000000ff7806 */ /* 0x000fda0000820100 */
[----:B------:R-:W-:Y:S05]  /*b920*/  @!P1 BRA `(.L_x_193) ;  /* 0x0000001800649947 */ /* 0x000fea0003800000 */
[----:B------:R-:W-:-:S13]  /*b930*/  ISETP.NE.AND P0, PT, R69, R66, PT ;  /* 0x000000424500720c */ /* 0x000fda0003f05270 */
        /* <DEDUP_REMOVED lines=17> */
.L_x_194:
[----:B------:R-:W-:Y:S05]  /*ba50*/  WARPSYNC.ALL ;  /* 0x0000000000007948 */ /* 0x000fea0003800000 */
[----:B------:R-:W-:Y:S02]  /*ba60*/  R2UR UR4, R22 ;  /* 0x00000000160472ca */ /* 0x000fe400000e0000 */
[----:B------:R-:W-:-:S11]  /*ba70*/  ISETP.NE.AND P0, PT, R69, R58, PT ;  /* 0x0000003a4500720c */ /* 0x000fd60003f05270 */
[----:B--2---:R-:W2:Y:S02]  /*ba80*/  LDTM.x16 R40, tmem[UR4+0x180] ;  /* 0x00018004002879ee */ /* 0x004ea40008240000 */
[----:B--2---:R-:W-:Y:S05]  /*ba90*/  @!P0 BRA `(.L_x_195) ;  /* 0x0000000000408947 */ /* 0x004fea0003800000 */
[----:B------:R-:W-:Y:S01]  /*baa0*/  MOV R14, 0x8 ;  /* 0x00000008000e7802 */ /* 0x000fe20000000f00 */
[----:B------:R-:W2:Y:S01]  /*bab0*/  LDCU.64 UR8, c[0x4][0xb0] ;  /* 0x01001600ff0877ac */ /* 0x000ea20008000a00 */
[----:B------:R-:W-:Y:S02]  /*bac0*/  HFMA2 R12, -RZ, RZ, 0, 5.9604644775390625e-08 ;  /* 0x00000001ff0c7431 */ /* 0x000fe400000001ff */
[----:B------:R-:W-:Y:S01]  /*bad0*/  IMAD.MOV.U32 R8, RZ, RZ, 0x192 ;  /* 0x00000192ff087424 */ /* 0x000fe200078e00ff */
[----:B------:R-:W4:Y:S01]  /*bae0*/  LDCU.64 UR6, c[0x4][0xb8] ;  /* 0x01001700ff0677ac */ /* 0x000f220008000a00 */
[----:B------:R-:W5:Y:S01]  /*baf0*/  LDC.64 R14, c[0x4][R14] ;  /* 0x010000000e0e7b82 */ /* 0x000f620000000a00 */
[----:B------:R-:W-:Y:S01]  /*bb00*/  IMAD.MOV.U32 R13, RZ, RZ, RZ ;  /* 0x000000ffff0d7224 */ /* 0x000fe200078e00ff */
[----:B------:R-:W1:Y:S01]  /*bb10*/  LDCU.64 UR4, c[0x4][0x30] ;  /* 0x01000600ff0477ac */ /* 0x000e620008000a00 */
[----:B--2---:R-:W-:Y:S01]  /*bb20*/  IMAD.U32 R4, RZ, RZ, UR8 ;  /* 0x00000008ff047e24 */ /* 0x004fe2000f8e00ff */
[----:B------:R-:W-:Y:S01]  /*bb30*/  MOV R5, UR9 ;  /* 0x0000000900057c02 */ /* 0x000fe20008000f00 */
[----:B----4-:R-:W-:Y:S01]  /*bb40*/  IMAD.U32 R6, RZ, RZ, UR6 ;  /* 0x00000006ff067e24 */ /* 0x010fe2000f8e00ff */
[----:B------:R-:W-:Y:S01]  /*bb50*/  MOV R7, UR7 ;  /* 0x0000000700077c02 */ /* 0x000fe20008000f00 */
[----:B-1----:R-:W-:Y:S01]  /*bb60*/  IMAD.U32 R10, RZ, RZ, UR4 ;  /* 0x00000004ff0a7e24 */ /* 0x002fe2000f8e00ff */
[----:B------:R-:W-:-:S02]  /*bb70*/  MOV R11, UR5 ;  /* 0x00000005000b7c02 */ /* 0x000fc40008000f00 */
[----:B------:R-:W-:-:S07]  /*bb80*/  LEPC R20, `(.L_x_195) ;  /* 0x000000001014794e */ /* 0x000fce0000000000 */
[----:B---3-5:R-:W-:Y:S05]  /*bb90*/  CALL.ABS.NOINC R14 ;  /* 0x000000000e007343 */ /* 0x028fea0003c00000 */
.L_x_195:
[----:B------:R-:W-:Y:S05]  /*bba0*/  WARPSYNC.ALL ;  /* 0x0000000000007948 */ /* 0x000fea0003800000 */
[----:B------:R-:W-:Y:S02]  /*bbb0*/  R2UR UR4, R22 ;  /* 0x00000000160472ca */ /* 0x000fe400000e0000 */
[----:B------:R-:W-:Y:S02]  /*bbc0*/  ISETP.NE.AND P0, PT, R69, R66, PT ;  /* 0x000000424500720c */ /* 0x000fe40003f05270 */
[----:B------:R-:W-:-:S09]  /*bbd0*/  FSETP.NEU.AND P1, PT, R70, 1, PT ;  /* 0x3f8000004600780b */ /* 0x000fd20003f2d000 */
[----:B---3--:R-:W2:Y:S04]  /*bbe0*/  LDTM.x16 R24, tmem[UR4+0x190] ;  /* 0x00019004001879ee */ /* 0x008ea80008240000 */
        /* <DEDUP_REMOVED lines=25> */
.L_x_196:
        /* <DEDUP_REMOVED lines=21> */
.L_x_197:
        /* <DEDUP_REMOVED lines=30> */
.L_x_198:
        /* <DEDUP_REMOVED lines=21> */
.L_x_199:
        /* <DEDUP_REMOVED lines=30> */
.L_x_200:
        /* <DEDUP_REMOVED lines=21> */
.L_x_201:
        /* <DEDUP_REMOVED lines=30> */
.L_x_202:
        /* <DEDUP_REMOVED lines=21> */
.L_x_203:
        /* <DEDUP_REMOVED lines=30> */
.L_x_204:
        /* <DEDUP_REMOVED lines=21> */
.L_x_205:
        /* <DEDUP_REMOVED lines=30> */
.L_x_206:
        /* <DEDUP_REMOVED lines=21> */
.L_x_207:
        /* <DEDUP_REMOVED lines=31> */
.L_x_208:
        /* <DEDUP_REMOVED lines=30> */
.L_x_209:
[----:B------:R-:W-:Y:S05]  /*d290*/  WARPSYNC.ALL ;  /* 0x0000000000007948 */ /* 0x000fea0003800000 */
[----:B------:R-:W-:-:S13]  /*d2a0*/  R2UR UR4, R22 ;  /* 0x00000000160472ca */ /* 0x000fda00000e0000 */
[----:B------:R4:W-:Y:S02]  /*d2b0*/  STTM.x16 tmem[UR4+0x1f0], R24 ;  /* 0x0001f018000079ed */ /* 0x0009e40008240004 */
.L_x_193:
[----:B------:R-:W-:-:S09]  /*d2c0*/  UISETP.NE.AND UP0, UPT, UR37, URZ, UPT ;  /* 0x000000ff2500728c */ /* 0x000fd2000bf05270 */
[----:B------:R-:W-:Y:S05]  /*d2d0*/  BRA.U !UP0, `(.L_x_210) ;  /* 0x0000000108047547 */ /* 0x000fea000b800000 */
[----:B------:R-:W-:Y:S05]  /*d2e0*/  BPT.TRAP 0x1 ;  /* 0x000000040000795c */ /* 0x000fea0000300000 */
.L_x_210:
[----:B------:R-:W-:Y:S02]  /*d2f0*/  UIADD3 UR4, UPT, UPT, UR39, 0x1c078, URZ ;  /* 0x0001c07827047890 */ /* 0x000fe4000fffe0ff */
[----:B------:R-:W-:Y:S02]  /*d300*/  UISETP.NE.AND UP0, UPT, UR38, URZ, UPT ;  /* 0x000000ff2600728c */ /* 0x000fe4000bf05270 */
[----:B------:R-:W-:-:S09]  /*d310*/  UPRMT UR4, UR40, 0x654, UR4 ;  /* 0x0000065428047896 */ /* 0x000fd20008000004 */
[----:B------:R-:W-:Y:S01]  /*d320*/  SYNCS.ARRIVE.TRANS64.RED.A1T0 RZ, [UR4], RZ ;  /* 0x000000ffffff79a7 */ /* 0x000fe20008100404 */
[----:B------:R-:W5:Y:S01]  /*d330*/  FENCE.VIEW.ASYNC.T ;  /* 0x00000000000073c6 */ /* 0x000f620000000200 */
[----:B------:R-:W-:Y:S05]  /*d340*/  BRA.U UP0, `(.L_x_211) ;  /* 0x0000000100087547 */ /* 0x000fea000b800000 */
[----:B------:R-:W-:Y:S05]  /*d350*/  BPT.TRAP 0x1 ;  /* 0x000000040000795c */ /* 0x000fea0000300000 */
[----:B------:R-:W-:Y:S05]  /*d360*/  BPT.TRAP 0x1 ;  /* 0x000000040000795c */ /* 0x000fea0000300000 */
.L_x_211:
[----:B------:R-:W-:Y:S02]  /*d370*/  UIADD3 UR5, UPT, UPT, UR39, 0x1c0a8, URZ ;  /* 0x0001c0a827057890 */ /* 0x000fe4000fffe0ff */
[----:B------:R-:W-:Y:S02]  /*d380*/  UISETP.NE.AND UP0, UPT, UR46, URZ, UPT ;  /* 0x000000ff2e00728c */ /* 0x000fe4000bf05270 */
[----:B------:R-:W-:Y:S02]  /*d390*/  UPRMT UR5, UR40, 0x654, UR5 ;  /* 0x0000065428057896 */ /* 0x000fe40008000005 */
[----:B------:R-:W-:Y:S02]  /*d3a0*/  ULOP3.LUT UR45, UR45, 0x1, URZ, 0x3c, !UPT ;  /* 0x000000012d2d7892 */ /* 0x000fe4000f8e3cff */
[----:B------:R-:W-:-:S05]  /*d3b0*/  ULOP3.LUT UR43, UR43, 0x1, URZ, 0x3c, !UPT ;  /* 0x000000012b2b7892 */ /* 0x000fca000f8e3cff */
[----:B-----5:R-:W-:Y:S01]  /*d3c0*/  SYNCS.ARRIVE.TRANS64.RED.A1T0 RZ, [UR5], RZ ;  /* 0x000000ffffff79a7 */ /* 0x020fe20008100405 */
[----:B------:R-:W-:Y:S06]  /*d3d0*/  BRA.U UP0, `(.L_x_212) ;  /* 0xffffffc5005c7547 */ /* 0x000fec000b83ffff */
.L_x_164:
[----:B------:R-:W-:-:S09]  /*d3e0*/  UISETP.NE.AND UP0, UPT, UR36, URZ, UPT ;  /* 0x000000ff2400728c */ /* 0x000fd2000bf05270 */
[----:B------:R-:W-:Y:S05]  /*d3f0*/  BRA.U !UP0, `(.L_x_213) ;  /* 0x0000000108047547 */ /* 0x000fea000b800000 */
[----:B------:R-:W-:Y:S05]  /*d400*/  BPT.TRAP 0x1 ;  /* 0x000000040000795c */ /* 0x000fea0000300000 */
.L_x_213:
[----:B------:R-:W5:Y:S01]  /*d410*/  S2UR UR41, SR_CgaCtaId ;  /* 0x00000000002979c3 */ /* 0x000f620000008800 */
[----:B------:R-:W-:Y:S01]  /*d420*/  UMOV UR40, 0x400 ;  /* 0x0000040000287882 */ /* 0x000fe20000000000 */
[----:B------:R-:W-:Y:S02]  /*d430*/  UISETP.NE.AND UP0, UPT, UR37, URZ, UPT ;  /* 0x000000ff2500728c */ /* 0x000fe4000bf05270 */
[----:B-----5:R-:W-:-:S04]  /*d440*/  ULEA UR40, UR41, UR40, 0x18 ;  /* 0x0000002829287291 */ /* 0x020fc8000f8ec0ff */
[----:B------:R-:W-:-:S04]  /*d450*/  UIADD3 UR39, UPT, UPT, UR40, 0x1c088, URZ ;  /* 0x0001c08828277890 */ /* 0x000fc8000fffe0ff */
[----:B------:R-:W-:-:S09]  /*d460*/  UPRMT UR5, UR41, 0x654, UR39 ;  /* 0x0000065429057896 */ /* 0x000fd20008000027 */
[----:B------:R-:W-:Y:S01]  /*d470*/  SYNCS.ARRIVE.TRANS64.RED.A1T0 RZ, [UR5], RZ ;  /* 0x000000ffffff79a7 */ /* 0x000fe20008100405 */
[----:B------:R-:W-:Y:S05]  /*d480*/  BRA.U !UP0, `(.L_x_214) ;  /* 0x0000000108047547 */ /* 0x000fea000b800000 */
[----:B------:R-:W-:Y:S05]  /*d490*/  BPT.TRAP 0x1 ;  /* 0x000000040000795c */ /* 0x000fea0000300000 */
.L_x_214:
[----:B-1----:R-:W-:-:S04]  /*d4a0*/  MOV R3, UR43 ;  /* 0x0000002b00037c02 */ /* 0x002fc80008000f00 */
[----:B------:R-:W-:-:S04]  /*d4b0*/  SHF.L.U32 R3, R3, 0x1f, RZ ;  /* 0x0000001f03037819 */ /* 0x000fc800000006ff */
[----:B------:R-:W1:Y:S02]  /*d4c0*/  SYNCS.PHASECHK.TRANS64.TRYWAIT P0, [UR40+0x1c070], R3 ;  /* 0x01c07003ff0075a7 */ /* 0x000e640008001128 */
[----:B-1----:R-:W-:Y:S05]  /*d4d0*/  @!P0 BRA `(.L_x_215) ;  /* 0x000000ec005c8947 */ /* 0x002fea0003800000 */
.L_x_429:
[----:B------:R-:W-:Y:S01]  /*d4e0*/  R2UR UR5, R22 ;  /* 0x00000000160572ca */ /* 0x000fe200000e0000 */
[----:B------:R-:W-:-:S12]  /*d4f0*/  UISETP.NE.AND UP0, UPT, UR37, URZ, UPT ;  /* 0x000000ff2500728c */ /* 0x000fd8000bf05270 */
[----:B---34-:R-:W3:Y:S02]  /*d500*/  LDTM.x2 R24, tmem[UR5] ;  /* 0x00000005001879ee */ /* 0x018ee400080c0000 */
[----:B---3--:R-:W-:Y:S05]  /*d510*/  BRA.U !UP0, `(.L_x_216) ;  /* 0x0000000108047547 */ /* 0x008fea000b800000 */
[----:B------:R-:W-:Y:S05]  /*d520*/  BPT.TRAP 0x1 ;  /* 0x000000040000795c */ /* 0x000fea0000300000 */
.L_x_216:
[----:B------:R-:W-:Y:S01]  /*d530*/  SYNCS.ARRIVE.TRANS64.RED.A1T0 RZ, [UR4], RZ ;  /* 0x000000ffffff79a7 */ /* 0x000fe20008100404 */
[----:B------:R-:W-:-:S09]  /*d540*/  UISETP.NE.AND UP0, UPT, UR38, URZ, UPT ;  /* 0x000000ff2600728c */ /* 0x000fd2000bf05270 */
[----:B------:R-:W-:Y:S05]  /*d550*/  BRA.U UP0, `(.L_x_217) ;  /* 0x0000000100047547 */ /* 0x000fea000b800000 */
[----:B------:R-:W-:Y:S05]  /*d560*/  BPT.TRAP 0x1 ;  /* 0x000000040000795c */ /* 0x000fea0000300000 */
.L_x_217:
[----:B-1----:R-:W-:-:S04]  /*d570*/  MOV R3, UR45 ;  /* 0x0000002d00037c02 */ /* 0x002fc80008000f00 */
[----:B------:R-:W-:-:S04]  /*d580*/  SHF.L.U32 R3, R3, 0x1f, RZ ;  /* 0x0000001f03037819 */ /* 0x000fc800000006ff */
[----:B------:R-:W1:Y:S02]  /*d590*/  SYNCS.PHASECHK.TRANS64.TRYWAIT P0, [UR40+0x1c090], R3 ;  /* 0x01c09003ff0075a7 */ /* 0x000e640008001128 */
[----:B-1----:R-:W-:Y:S05]  /*d5a0*/  @!P0 BRA `(.L_x_218) ;  /* 0x000000ec00408947 */ /* 0x002fea0003800000 */
.L_x_430:
[----:B------:R-:W-:-:S09]  /*d5b0*/  UISETP.NE.AND UP0, UPT, UR38, URZ, UPT ;  /* 0x000000ff2600728c */ /* 0x000fd2000bf05270 */
[----:B------:R-:W-:Y:S05]  /*d5c0*/  BRA.U UP0, `(.L_x_219) ;  /* 0x0000000100047547 */ /* 0x000fea000b800000 */
[----:B------:R-:W-:Y:S05]  /*d5d0*/  BPT.TRAP 0x1 ;  /* 0x000000040000795c */ /* 0x000fea0000300000 */
.L_x_219:
[----:B------:R-:W-:Y:S01]  /*d5e0*/  MOV R5, 0x1 ;  /* 0x0000000100057802 */ /* 0x000fe20000000f00 */
[----:B-1----:R1:W3:Y:S03]  /*d5f0*/  MUFU.RCP R3, R24 ;  /* 0x0000001800037308 */ /* 0x0022e60000001000 */
[----:B------:R-:W-:-:S04]  /*d600*/  SHF.L.U32 R5, R5, 0x1f, RZ ;  /* 0x0000001f05057819 */ /* 0x000fc800000006ff */
[----:B------:R-:W4:Y:S02]  /*d610*/  SYNCS.PHASECHK.TRANS64.TRYWAIT P0, [UR40+0x1c0c0], R5 ;  /* 0x01c0c005ff0075a7 */ /* 0x000f240008001128 */
[----:B-1-34-:R-:W-:Y:S05]  /*d620*/  @!P0 BRA `(.L_x_220) ;  /* 0x000000ec00388947 */ /* 0x01afea0003800000 */
.L_x_431:
[----:B------:R-:W3:Y:S01]  /*d630*/  LDCU UR4, c[0x0][0x708] ;  /* 0x0000e100ff0477ac */ /* 0x000ee20008000800 */
[----:B------:R-:W-:Y:S01]  /*d640*/  FFMA R30, -R24, R3, 1 ;  /* 0x3f800000181e7423 */ /* 0x000fe20000000103 */
[----:B------:R-:W4:Y:S01]  /*d650*/  LDC R33, c[0x0][0x708] ;  /* 0x0001c200ff217b82 */ /* 0x000f220000000800 */
[----:B------:R-:W-:Y:S02]  /*d660*/  BSSY.RECONVERGENT B2, `(.L_x_221) ;  /* 0x000000b000027945 */ /* 0x000fe40003800200 */
[----:B------:R-:W-:Y:S01]  /*d670*/  FFMA R30, R3, R30, R3 ;  /* 0x0000001e031e7223 */ /* 0x000fe20000000003 */
[----:B---3--:R-:W-:-:S03]  /*d680*/  MOV R3, UR4 ;  /* 0x0000000400037c02 */ /* 0x008fc60008000f00 */
[----:B-1----:R-:W-:Y:S01]  /*d690*/  FFMA R5, R30, UR4, RZ ;  /* 0x000000041e057c23 */ /* 0x002fe200080000ff */
[----:B------:R-:W1:Y:S03]  /*d6a0*/  FCHK P0, R3, R24 ;  /* 0x0000001803007302 */ /* 0x000e660000000000 */
[----:B------:R-:W-:-:S04]  /*d6b0*/  FFMA R0, -R24, R5, UR4 ;  /* 0x0000000418007e23 */ /* 0x000fc80008000105 */
[----:B------:R-:W-:Y:S01]  /*d6c0*/  FFMA R30, R30, R0, R5 ;  /* 0x000000001e1e7223 */ /* 0x000fe20000000005 */
[----:B-1----:R-:W-:Y:S05]  /*d6d0*/  @!P0 BRA `(.L_x_222) ;  /* 0x00000000000c8947 */ /* 0x002fea0003800000 */
[----:B------:R-:W-:Y:S02]  /*d6e0*/  MOV R4, 0xd700 ;  /* 0x0000d70000047802 */ /* 0x000fe40000000f00 */
[----:B--2-4-:R-:W-:Y:S05]  /*d6f0*/  CALL.REL.NOINC `($__internal_3_$__cuda_sm3x_div_rn_noftz_f32_slowpath) ;  /* 0x000000f400f87944 */ /* 0x014fea0003c00000 */
[----:B------:R-:W-:Y:S02]  /*d700*/  MOV R30, R0 ;  /* 0x00000000001e7202 */ /* 0x000fe40000000f00 */
.L_x_222:
[----:B------:R-:W-:Y:S05]  /*d710*/  BSYNC.RECONVERGENT B2 ;  /* 0x0000000000027941 */ /* 0x000fea0003800200 */
.L_x_221:
[----:B------:R-:W-:Y:S01]  /*d720*/  VIADD R4, R22, 0x100 ;  /* 0x0000010016047836 */ /* 0x000fe20000000000 */
[----:B------:R-:W-:Y:S01]  /*d730*/  SHF.R.U32.HI R0, RZ, 0x5, R2 ;  /* 0x00000005ff007819 */ /* 0x000fe20000011602 */
[C---:B------:R-:W-:Y:S02]  /*d740*/  IMAD.SHL.U32 R3, R2.reuse, 0x80, RZ ;  /* 0x0000008002037824 */ /* 0x040fe400078e00ff */
[----:B------:R-:W-:Y:S01]  /*d750*/  IMAD.SHL.U32 R6, R2, 0x40, RZ ;  /* 0x0000004002067824 */ /* 0x000fe200078e00ff */
[----:B------:R-:W-:Y:S01]  /*d760*/  SHF.R.U32.HI R4, RZ, 0x15, R4 ;  /* 0x00000015ff047819 */ /* 0x000fe20000011604 */
[C---:B------:R-:W-:Y:S01]  /*d770*/  IMAD.SHL.U32 R26, R0.reuse, 0x1000, RZ ;  /* 0x00001000001a7824 */ /* 0x040fe200078e00ff */
[----:B------:R-:W-:Y:S02]  /*d780*/  LOP3.LUT R27, R0, 0x3, RZ, 0xc0, !PT ;  /* 0x00000003001b7812 */ /* 0x000fe400078ec0ff */
[----:B------:R-:W-:Y:S02]  /*d790*/  LOP3.LUT R3, R3, 0xc00, RZ, 0xc0, !PT ;  /* 0x00000c0003037812 */ /* 0x000fe400078ec0ff */
[----:B------:R-:W-:-:S02]  /*d7a0*/  ISETP.NE.AND P0, PT, R27, R4, PT ;  /* 0x000000041b00720c */ /* 0x000fc40003f05270 */
[----:B------:R-:W-:-:S04]  /*d7b0*/  LOP3.LUT R3, R3, 0x1c0, R6, 0xf8, !PT ;  /* 0x000001c003037812 */ /* 0x000fc800078ef806 */
[----:B------:R-:W-:-:S07]  /*d7c0*/  LOP3.LUT R26, R3, 0x3000, R26, 0xf8, !PT ;  /* 0x00003000031a7812 */ /* 0x000fce00078ef81a */
[----:B------:R-:W-:Y:S05]  /*d7d0*/  @!P0 BRA `(.L_x_223) ;  /* 0x0000000000408947 */ /* 0x000fea0003800000 */
[----:B------:R-:W-:Y:S01]  /*d7e0*/  MOV R14, 0x8 ;  /* 0x00000008000e7802 */ /* 0x000fe20000000f00 */
[----:B------:R-:W1:Y:S01]  /*d7f0*/  LDCU.64 UR6, c[0x4][0xb0] ;  /* 0x01001600ff0677ac */ /* 0x000e620008000a00 */
[----:B------:R-:W-:Y:S02]  /*d800*/  HFMA2 R12, -RZ, RZ, 0, 5.9604644775390625e-08 ;  /* 0x00000001ff0c7431 */ /* 0x000fe400000001ff */
[----:B------:R-:W-:Y:S01]  /*d810*/  IMAD.MOV.U32 R8, RZ, RZ, 0x192 ;  /* 0x00000192ff087424 */ /* 0x000fe200078e00ff */
[----:B------:R-:W3:Y:S01]  /*d820*/  LDCU.64 UR4, c[0x4][0xb8] ;  /* 0x01001700ff0477ac */ /* 0x000ee20008000a00 */
[----:B------:R-:W5:Y:S01]  /*d830*/  LDC.64 R14, c[0x4][R14] ;  /* 0x010000000e0e7b82 */ /* 0x000f620000000a00 */
[----:B------:R-:W-:Y:S01]  /*d840*/  IMAD.MOV.U32 R13, RZ, RZ, RZ ;  /* 0x000000ffff0d7224 */ /* 0x000fe200078e00ff */
[----:B------:R-:W2:Y:S01]  /*d850*/  LDCU.64 UR8, c[0x4][0x40] ;  /* 0x01000800ff0877ac */ /* 0x000ea20008000a00 */
[----:B-1----:R-:W-:Y:S01]  /*d860*/  IMAD.U32 R4, RZ, RZ, UR6 ;  /* 0x00000006ff047e24 */ /* 0x002fe2000f8e00ff */
[----:B------:R-:W-:Y:S01]  /*d870*/  MOV R5, UR7 ;  /* 0x0000000700057c02 */ /* 0x000fe20008000f00 */
[----:B---3--:R-:W-:Y:S01]  /*d880*/  IMAD.U32 R6, RZ, RZ, UR4 ;  /* 0x00000004ff067e24 */ /* 0x008fe2000f8e00ff */
[----:B------:R-:W-:Y:S01]  /*d890*/  MOV R7, UR5 ;  /* 0x0000000500077c02 */ /* 0x000fe20008000f00 */
[----:B--2---:R-:W-:Y:S01]  /*d8a0*/  IMAD.U32 R10, RZ, RZ, UR8 ;  /* 0x00000008ff0a7e24 */ /* 0x004fe2000f8e00ff */
[----:B------:R-:W-:-:S02]  /*d8b0*/  MOV R11, UR9 ;  /* 0x00000009000b7c02 */ /* 0x000fc40008000f00 */
[----:B------:R-:W-:-:S07]  /*d8c0*/  LEPC R20, `(.L_x_223) ;  /* 0x000000001014794e */ /* 0x000fce0000000000 */
[----:B----45:R-:W-:Y:S05]  /*d8d0*/  CALL.ABS.NOINC R14 ;  /* 0x000000000e007343 */ /* 0x030fea0003c00000 */
.L_x_223:
[----:B------:R-:W1:Y:S01]  /*d8e0*/  S2UR UR4, SR_SWINHI ;  /* 0x00000000000479c3 */ /* 0x000e620000002f00 */
[----:B------:R-:W-:Y:S01]  /*d8f0*/  UMOV UR6, UR40 ;  /* 0x0000002800067c82 */ /* 0x000fe20008000000 */
[----:B-1----:R-:W-:Y:S01]  /*d900*/  UMOV UR7, UR4 ;  /* 0x0000000400077c82 */ /* 0x002fe20008000000 */
[----:B------:R-:W-:-:S05]  /*d910*/  LEA R26, P0, R26, UR6, 0x1 ;  /* 0x000000061a1a7c11 */ /* 0x000fca000f8008ff */
[----:B------:R-:W-:Y:S01]  /*d920*/  IMAD.X R29, RZ, RZ, UR7, P0 ;  /* 0x00000007ff1d7e24 */ /* 0x000fe200080e06ff */
[----:B------:R-:W-:Y:S05]  /*d930*/  WARPSYNC.ALL ;  /* 0x0000000000007948 */ /* 0x000fea0003800000 */
[----:B------:R-:W-:Y:S02]  /*d940*/  R2UR UR4, R22 ;  /* 0x00000000160472ca */ /* 0x000fe400000e0000 */
[----:B------:R-:W-:-:S05]  /*d950*/  IADD3 R3, P0, PT, R26, 0x10, RZ ;  /* 0x000000101a037810 */ /* 0x000fca0007f1e0ff */
[----:B------:R-:W-:-:S05]  /*d960*/  IMAD.X R37, RZ, RZ, R29, P0 ;  /* 0x000000ffff257224 */ /* 0x000fca00000e061d */
[C---:B------:R-:W-:Y:S01]  /*d970*/  SHF.R.U64 R0, R3.reuse, 0x3, R37 ;  /* 0x0000000303007819 */ /* 0x040fe20000001225 */
[----:B------:R-:W1:Y:S03]  /*d980*/  LDTM.x16 R4, tmem[UR4+0x100] ;  /* 0x00010004000479ee */ /* 0x000e660008240000 */
[----:B------:R-:W-:Y:S01]  /*d990*/  LOP3.LUT R36, R3, 0x70, R0, 0x78, !PT ;  /* 0x0000007003247812 */ /* 0x000fe200078e7800 */
[----:B------:R-:W-:Y:S01]  /*d9a0*/  VIADD R0, R22, 0x110 ;  /* 0x0000011016007836 */ /* 0x000fe20000000000 */
[----:B------:R-:W-:-:S04]  /*d9b0*/  SHF.R.U64 R3, R26, 0x3, R29 ;  /* 0x000000031a037819 */ /* 0x000fc8000000121d */
[----:B------:R-:W-:Y:S02]  /*d9c0*/  LOP3.LUT R28, R26, 0x70, R3, 0x78, !PT ;  /* 0x000000701a1c7812 */ /* 0x000fe400078e7803 */
[----:B------:R-:W-:-:S04]  /*d9d0*/  SHF.R.U32.HI R0, RZ, 0x15, R0 ;  /* 0x00000015ff007819 */ /* 0x000fc80000011600 */
[----:B------:R-:W-:Y:S01]  /*d9e0*/  ISETP.NE.AND P0, PT, R27, R0, PT ;  /* 0x000000001b00720c */ /* 0x000fe20003f05270 */
[C---:B-1----:R-:W-:Y:S02]  /*d9f0*/  FMUL2 R4, R30.reuse.F32, R4.F32x2.HI_LO ;  /* 0x000000041e04724a */ /* 0x042fe40000040000 */
[C---:B------:R-:W-:Y:S02]  /*da00*/  FMUL2 R6, R30.reuse.F32, R6.F32x2.HI_LO ;  /* 0x000000061e06724a */ /* 0x040fe40000040000 */
[C---:B------:R-:W-:Y:S01]  /*da10*/  FMUL2 R20, R30.reuse.F32, R8.F32x2.HI_LO ;  /* 0x000000081e14724a */ /* 0x040fe20000040000 */
[----:B------:R-:W-:Y:S01]  /*da20*/  F2FP.F16.F32.PACK_AB R8, R5, R4 ;  /* 0x000000040508723e */ /* 0x000fe200000000ff */
        /* <DEDUP_REMOVED lines=8> */
[----:B------:R-:W-:Y:S01]  /*dab0*/  FMUL2 R18, R30.F32, R18.F32x2.HI_LO ;  /* 0x000000121e12724a */ /* 0x000fe20000040000 */
[----:B------:R-:W-:Y:S01]  /*dac0*/  F2FP.F16.F32.PACK_AB R5, R15, R14 ;  /* 0x0000000e0f05723e */ /* 0x000fe200000000ff */
[----:B------:R1:W-:Y:S01]  /*dad0*/  ST.E.128 desc[UR48][R28.64], R8 ;  /* 0x000000081c007985 */ /* 0x0003e2000c101d30 */
[----:B------:R-:W-:-:S02]  /*dae0*/  F2FP.F16.F32.PACK_AB R6, R17, R16 ;  /* 0x000000101106723e */ /* 0x000fc400000000ff */
[----:B------:R-:W-:-:S05]  /*daf0*/  F2FP.F16.F32.PACK_AB R7, R19, R18 ;  /* 0x000000121307723e */ /* 0x000fca00000000ff */
[----:B------:R1:W-:Y:S01]  /*db00*/  ST.E.128 desc[UR48][R36.64], R4 ;  /* 0x0000000424007985 */ /* 0x0003e2000c101d30 */
[----:B------:R-:W-:Y:S05]  /*db10*/  @!P0 BRA `(.L_x_224) ;  /* 0x0000000000408947 */ /* 0x000fea0003800000 */
[----:B------:R-:W-:Y:S01]  /*db20*/  MOV R14, 0x8 ;  /* 0x00000008000e7802 */ /* 0x000fe20000000f00 */
[----:B------:R-:W3:Y:S01]  /*db30*/  LDCU.64 UR8, c[0x4][0xb0] ;  /* 0x01001600ff0877ac */ /* 0x000ee20008000a00 */
[----:B------:R-:W-:Y:S02]  /*db40*/  HFMA2 R12, -RZ, RZ, 0, 5.9604644775390625e-08 ;  /* 0x00000001ff0c7431 */ /* 0x000fe400000001ff */
[----:B-1----:R-:W-:Y:S01]  /*db50*/  IMAD.MOV.U32 R8, RZ, RZ, 0x192 ;  /* 0x00000192ff087424 */ /* 0x002fe200078e00ff */
[----:B------:R-:W1:Y:S01]  /*db60*/  LDCU.64 UR6, c[0x4][0xb8] ;  /* 0x01001700ff0677ac */ /* 0x000e620008000a00 */
[----:B------:R-:W5:Y:S01]  /*db70*/  LDC.64 R14, c[0x4][R14] ;  /* 0x010000000e0e7b82 */ /* 0x000f620000000a00 */
[----:B------:R-:W-:Y:S01]  /*db80*/  IMAD.MOV.U32 R13, RZ, RZ, RZ ;  /* 0x000000ffff0d7224 */ /* 0x000fe200078e00ff */
[----:B------:R-:W2:Y:S01]  /*db90*/  LDCU.64 UR4, c[0x4][0x40] ;  /* 0x01000800ff0477ac */ /* 0x000ea20008000a00 */
[----:B---3--:R-:W-:Y:S01]  /*dba0*/  IMAD.U32 R4, RZ, RZ, UR8 ;  /* 0x00000008ff047e24 */ /* 0x008fe2000f8e00ff */
[----:B------:R-:W-:Y:S01]  /*dbb0*/  MOV R5, UR9 ;  /* 0x0000000900057c02 */ /* 0x000fe20008000f00 */
[----:B-1----:R-:W-:Y:S01]  /*dbc0*/  IMAD.U32 R6, RZ, RZ, UR6 ;  /* 0x00000006ff067e24 */ /* 0x002fe2000f8e00ff */
[----:B------:R-:W-:Y:S01]  /*dbd0*/  MOV R7, UR7 ;  /* 0x0000000700077c02 */ /* 0x000fe20008000f00 */
[----:B--2---:R-:W-:Y:S01]  /*dbe0*/  IMAD.U32 R10, RZ, RZ, UR4 ;  /* 0x00000004ff0a7e24 */ /* 0x004fe2000f8e00ff */
[----:B------:R-:W-:-:S02]  /*dbf0*/  MOV R11, UR5 ;  /* 0x00000005000b7c02 */ /* 0x000fc40008000f00 */
[----:B------:R-:W-:-:S07]  /*dc00*/  LEPC R20, `(.L_x_224) ;  /* 0x000000001014794e */ /* 0x000fce0000000000 */
[----:B----45:R-:W-:Y:S05]  /*dc10*/  CALL.ABS.NOINC R14 ;  /* 0x000000000e007343 */ /* 0x030fea0003c00000 */
.L_x_224:
[----:B------:R-:W-:Y:S05]  /*dc20*/  WARPSYNC.ALL ;  /* 0x0000000000007948 */ /* 0x000fea0003800000 */
[----:B------:R-:W-:Y:S02]  /*dc30*/  R2UR UR4, R22 ;  /* 0x00000000160472ca */ /* 0x000fe400000e0000 */
[C---:B------:R-:W-:Y:S02]  /*dc40*/  IADD3 R31, P0, PT, R26.reuse, 0x30, RZ ;  /* 0x000000301a1f7810 */ /* 0x040fe40007f1e0ff */
[----:B------:R-:W-:-:S03]  /*dc50*/  IADD3 R3, P1, PT, R26, 0x20, RZ ;  /* 0x000000201a037810 */ /* 0x000fc60007f3e0ff */
[--C-:B------:R-:W-:Y:S02]  /*dc60*/  IMAD.X R39, RZ, RZ, R29.reuse, P0 ;  /* 0x000000ffff277224 */ /* 0x100fe400000e061d */
[----:B-1----:R-:W-:-:S04]  /*dc70*/  IMAD.X R37, RZ, RZ, R29, P1 ;  /* 0x000000ffff257224 */ /* 0x002fc800008e061d */
[----:B------:R-:W1:Y:S01]  /*dc80*/  LDTM.x16 R4, tmem[UR4+0x110] ;  /* 0x00011004000479ee */ /* 0x000e620008240000 */
[----:B------:R-:W-:-:S04]  /*dc90*/  SHF.R.U64 R0, R3, 0x3, R37 ;  /* 0x0000000303007819 */ /* 0x000fc80000001225 */
[----:B------:R-:W-:Y:S01]  /*dca0*/  LOP3.LUT R36, R3, 0x70, R0, 0x78, !PT ;  /* 0x0000007003247812 */ /* 0x000fe200078e7800 */
[----:B------:R-:W-:-:S05]  /*dcb0*/  VIADD R0, R22, 0x120 ;  /* 0x0000012016007836 */ /* 0x000fca0000000000 */
[----:B------:R-:W-:-:S04]  /*dcc0*/  SHF.R.U32.HI R0, RZ, 0x15, R0 ;  /* 0x00000015ff007819 */ /* 0x000fc80000011600 */
[----:B------:R-:W-:Y:S01]  /*dcd0*/  ISETP.NE.AND P0, PT, R27, R0, PT ;  /* 0x000000001b00720c */ /* 0x000fe20003f05270 */
[C---:B-1----:R-:W-:Y:S01]  /*dce0*/  FMUL2 R20, R30.reuse.F32, R8.F32x2.HI_LO ;  /* 0x000000081e14724a */ /* 0x042fe20000040000 */
[C---:B------:R-:W-:Y:S01]  /*dcf0*/  SHF.R.U64 R8, R31.reuse, 0x3, R39 ;  /* 0x000000031f087819 */ /* 0x040fe20000001227 */
[C---:B------:R-:W-:Y:S02]  /*dd00*/  FMUL2 R4, R30.reuse.F32, R4.F32x2.HI_LO ;  /* 0x000000041e04724a */ /* 0x040fe40000040000 */
[C---:B------:R-:W-:Y:S01]  /*dd10*/  FMUL2 R6, R30.reuse.F32, R6.F32x2.HI_LO ;  /* 0x000000061e06724a */ /* 0x040fe20000040000 */
[----:B------:R-:W-:Y:S01]  /*dd20*/  LOP3.LUT R38, R31, 0x70, R8, 0x78, !PT ;  /* 0x000000701f267812 */ /* 0x000fe200078e7808 */
        /* <DEDUP_REMOVED lines=9> */
[----:B------:R-:W-:-:S02]  /*ddc0*/  F2FP.F16.F32.PACK_AB R4, R13, R12 ;  /* 0x0000000c0d04723e */ /* 0x000fc400000000ff */
[----:B------:R-:W-:Y:S01]  /*ddd0*/  F2FP.F16.F32.PACK_AB R5, R15, R14 ;  /* 0x0000000e0f05723e */ /* 0x000fe200000000ff */
[----:B------:R1:W-:Y:S01]  /*dde0*/  ST.E.128 desc[UR48][R36.64], R8 ;  /* 0x0000000824007985 */ /* 0x0003e2000c101d30 */
[----:B------:R-:W-:Y:S02]  /*ddf0*/  F2FP.F16.F32.PACK_AB R6, R17, R16 ;  /* 0x000000101106723e */ /* 0x000fe400000000ff */
        /* <DEDUP_REMOVED lines=19> */
.L_x_225:
[----:B------:R-:W-:Y:S05]  /*df30*/  WARPSYNC.ALL ;  /* 0x0000000000007948 */ /* 0x000fea0003800000 */
[----:B------:R-:W-:Y:S02]  /*df40*/  R2UR UR4, R22 ;  /* 0x00000000160472ca */ /* 0x000fe400000e0000 */
[C---:B------:R-:W-:Y:S02]  /*df50*/  IADD3 R31, P0, PT, R26.reuse, 0x50, RZ ;  /* 0x000000501a1f7810 */ /* 0x040fe40007f1e0ff */
[----:B------:R-:W-:-:S03]  /*df60*/  IADD3 R3, P1, PT, R26, 0x40, RZ ;  /* 0x000000401a037810 */ /* 0x000fc60007f3e0ff */
[--C-:B-1----:R-:W-:Y:S02]  /*df70*/  IMAD.X R39, RZ, RZ, R29.reuse, P0 ;  /* 0x000000ffff277224 */ /* 0x102fe400000e061d */
[----:B------:R-:W-:-:S04]  /*df80*/  IMAD.X R37, RZ, RZ, R29, P1 ;  /* 0x000000ffff257224 */ /* 0x000fc800008e061d */
        /* <DEDUP_REMOVED lines=43> */
.L_x_226:
        /* <DEDUP_REMOVED lines=49> */
.L_x_227:
        /* <DEDUP_REMOVED lines=49> */
.L_x_228:
        /* <DEDUP_REMOVED lines=49> */
.L_x_229:
        /* <DEDUP_REMOVED lines=49> */
.L_x_230:
[----:B------:R-:W-:Y:S05]  /*ee80*/  WARPSYNC.ALL ;  /* 0x0000000000007948 */ /* 0x000fea0003800000 */
[----:B------:R-:W-:Y:S01]  /*ee90*/  R2UR UR4, R22 ;  /* 0x00000000160472ca */ /* 0x000fe200000e0000 */
[----:B------:R-:W3:Y:S01]  /*eea0*/  S2R R32, SR_CTAID.X ;  /* 0x0000000000207919 */ /* 0x000ee20000002500 */
[C---:B------:R-:W-:Y:S02]  /*eeb0*/  IADD3 R31, P0, PT, R26.reuse, 0x470, RZ ;  /* 0x000004701a1f7810 */ /* 0x040fe40007f1e0ff */
[----:B------:R-:W-:-:S03]  /*eec0*/  IADD3 R3, P1, PT, R26, 0x460, RZ ;  /* 0x000004601a037810 */ /* 0x000fc60007f3e0ff */
[--C-:B-1----:R-:W-:Y:S02]  /*eed0*/  IMAD.X R39, RZ, RZ, R29.reuse, P0 ;  /* 0x000000ffff277224 */ /* 0x102fe400000e061d */
[----:B------:R-:W-:-:S04]  /*eee0*/  IMAD.X R37, RZ, RZ, R29, P1 ;  /* 0x000000ffff257224 */ /* 0x000fc800008e061d */
[----:B------:R-:W1:Y:S01]  /*eef0*/  LDTM.x16 R4, tmem[UR4+0x170] ;  /* 0x00017004000479ee */ /* 0x000e620008240000 */
[----:B------:R-:W5:Y:S01]  /*ef00*/  LDCU.64 UR4, c[0x0][0x880] ;  /* 0x00011000ff0477ac */ /* 0x000f620008000a00 */
[----:B------:R-:W-:-:S04]  /*ef10*/  SHF.R.U64 R0, R3, 0x3, R37 ;  /* 0x0000000303007819 */ /* 0x000fc80000001225 */
[----:B------:R-:W-:Y:S01]  /*ef20*/  LOP3.LUT R36, R3, 0x70, R0, 0x78, !PT ;  /* 0x0000007003247812 */ /* 0x000fe200078e7800 */
[----:B-----5:R-:W-:-:S04]  /*ef30*/  UISETP.NE.U32.AND UP0, UPT, UR4, URZ, UPT ;  /* 0x000000ff0400728c */ /* 0x020fc8000bf05070 */
[----:B------:R-:W-:Y:S01]  /*ef40*/  UISETP.NE.AND.EX UP0, UPT, UR5, URZ, UPT, UP0 ;  /* 0x000000ff0500728c */ /* 0x000fe2000bf05300 */
        /* <DEDUP_REMOVED lines=15> */
[----:B------:R-:W1:Y:S01]  /*f040*/  S2R R31, SR_CTAID.Y ;  /* 0x00000000001f7919 */ /* 0x000e620000002600 */
[----:B------:R-:W-:-:S02]  /*f050*/  F2FP.F16.F32.PACK_AB R5, R15, R14 ;  /* 0x0000000e0f05723e */ /* 0x000fc400000000ff */
[----:B------:R-:W-:Y:S01]  /*f060*/  F2FP.F16.F32.PACK_AB R6, R17, R16 ;  /* 0x000000101106723e */ /* 0x000fe200000000ff */
[----:B------:R5:W-:Y:S01]  /*f070*/  ST.E.128 desc[UR48][R36.64], R8 ;  /* 0x0000000824007985 */ /* 0x000be2000c101d30 */
[----:B------:R-:W-:Y:S01]  /*f080*/  F2FP.F16.F32.PACK_AB R7, R19, R18 ;  /* 0x000000121307723e */ /* 0x000fe200000000ff */
[----:B------:R-:W1:Y:S04]  /*f090*/  S2R R30, SR_CTAID.Z ;  /* 0x00000000001e7919 */ /* 0x000e680000002700 */
[----:B------:R5:W-:Y:S01]  /*f0a0*/  ST.E.128 desc[UR48][R38.64], R4 ;  /* 0x0000000426007985 */ /* 0x000be2000c101d30 */
[----:B------:R-:W-:Y:S01]  /*f0b0*/  @!PT LDS RZ, [RZ] ;  /* 0x00000000fffff984 */ /* 0x000fe20000000800 */
[----:B------:R-:W-:Y:S01]  /*f0c0*/  @!PT LDS RZ, [RZ] ;  /* 0x00000000fffff984 */ /* 0x000fe20000000800 */
[----:B------:R-:W-:Y:S01]  /*f0d0*/  @!PT LDS RZ, [RZ] ;  /* 0x00000000fffff984 */ /* 0x000fe20000000800 */
[----:B------:R-:W-:Y:S01]  /*f0e0*/  @!PT LDS RZ, [RZ] ;  /* 0x00000000fffff984 */ /* 0x000fe20000000800 */
[----:B------:R2:W-:Y:S06]  /*f0f0*/  MEMBAR.ALL.CTA ;  /* 0x0000000000007992 */ /* 0x0005ec0000008000 */
[----:B--2---:R-:W2:Y:S01]  /*f100*/  FENCE.VIEW.ASYNC.S ;  /* 0x00000000000073c6 */ /* 0x004ea20000000000 */
[----:B---3--:R-:W-:Y:S05]  /*f110*/  BRA.U !UP0, `(.L_x_231) ;  /* 0x0000000508007547 */ /* 0x008fea000b800000 */
[C---:B------:R-:W-:Y:S01]  /*f120*/  FSETP.GEU.AND P0, PT, R24.reuse, 1.175494350822287508e-38, PT ;  /* 0x008000001800780b */ /* 0x040fe20003f0e000 */
[----:B------:R-:W3:Y:S01]  /*f130*/  LDCU UR4, c[0x0][0x380] ;  /* 0x00007000ff0477ac */ /* 0x000ee20008000800 */
[----:B------:R-:W-:Y:S01]  /*f140*/  MOV R0, 0x3e055027 ;  /* 0x3e05502700007802 */ /* 0x000fe20000000f00 */
[----:B------:R-:W-:Y:S01]  /*f150*/  BSSY.RECONVERGENT B0, `(.L_x_231) ;  /* 0x000003c000007945 */ /* 0x000fe20003800200 */
[----:B-----5:R-:W-:Y:S01]  /*f160*/  FSEL R5, RZ, -23, P0 ;  /* 0xc1b80000ff057808 */ /* 0x020fe20000000000 */
[----:B------:R-:W5:Y:S08]  /*f170*/  LDCU UR5, c[0x0][0x700] ;  /* 0x0000e000ff0577ac */ /* 0x000f700008000800 */
[----:B------:R-:W-:-:S05]  /*f180*/  @!P0 FMUL R24, R24, 8388608 ;  /* 0x4b00000018188820 */ /* 0x000fca0000400000 */
[C---:B------:R-:W-:Y:S02]  /*f190*/  IADD3 R7, PT, PT, R24.reuse, -0x3f2aaaab, RZ ;  /* 0xc0d5555518077810 */ /* 0x040fe40007ffe0ff */
[C---:B------:R-:W-:Y:S02]  /*f1a0*/  ISETP.GT.U32.AND P0, PT, R24.reuse, 0x7f7fffff, PT ;  /* 0x7f7fffff1800780c */ /* 0x040fe40003f04070 */
[----:B------:R-:W-:Y:S02]  /*f1b0*/  LOP3.LUT R7, R7, 0xff800000, RZ, 0xc0, !PT ;  /* 0xff80000007077812 */ /* 0x000fe400078ec0ff */
[C---:B------:R-:W-:Y:S02]  /*f1c0*/  FSETP.NEU.AND P1, PT, R24.reuse, RZ, PT ;  /* 0x000000ff1800720b */ /* 0x040fe40003f2d000 */
[-C--:B------:R-:W-:Y:S02]  /*f1d0*/  IADD3 R3, PT, PT, R24, -R7.reuse, RZ ;  /* 0x8000000718037210 */ /* 0x080fe40007ffe0ff */
[----:B------:R-:W-:-:S03]  /*f1e0*/  I2FP.F32.S32 R4, R7 ;  /* 0x0000000700047245 */ /* 0x000fc60000201400 */
[----:B------:R-:W-:Y:S02]  /*f1f0*/  FADD R3, R3, -1 ;  /* 0xbf80000003037421 */ /* 0x000fe40000000000 */
[----:B------:R-:W-:Y:S02]  /*f200*/  FFMA R4, R4, 1.1920928955078125e-07, R5 ;  /* 0x3400000004047823 */ /* 0x000fe40000000005 */
[----:B------:R-:W-:-:S04]  /*f210*/  FFMA R0, R3, -R0, 0.14084610342979431152 ;  /* 0x3e1039f603007423 */ /* 0x000fc80000000800 */
[----:B------:R-:W-:-:S04]  /*f220*/  FFMA R0, R3, R0, -0.12148627638816833496 ;  /* 0xbdf8cdcc03007423 */ /* 0x000fc80000000000 */
[----:B------:R-:W-:-:S04]  /*f230*/  FFMA R0, R3, R0, 0.13980610668659210205 ;  /* 0x3e0f295503007423 */ /* 0x000fc80000000000 */
[----:B------:R-:W-:-:S04]  /*f240*/  FFMA R0, R3, R0, -0.16684235632419586182 ;  /* 0xbe2ad8b903007423 */ /* 0x000fc80000000000 */
[----:B------:R-:W-:-:S04]  /*f250*/  FFMA R0, R3, R0, 0.20012299716472625732 ;  /* 0x3e4ced0b03007423 */ /* 0x000fc80000000000 */
[----:B------:R-:W-:-:S04]  /*f260*/  FFMA R0, R3, R0, -0.24999669194221496582 ;  /* 0xbe7fff2203007423 */ /* 0x000fc80000000000 */
[----:B------:R-:W-:-:S04]  /*f270*/  FFMA R0, R3, R0, 0.33333182334899902344 ;  /* 0x3eaaaa7803007423 */ /* 0x000fc80000000000 */
[----:B------:R-:W-:-:S04]  /*f280*/  FFMA R0, R3, R0, -0.5 ;  /* 0xbf00000003007423 */ /* 0x000fc80000000000 */
[----:B------:R-:W-:-:S04]  /*f290*/  FMUL R0, R3, R0 ;  /* 0x0000000003007220 */ /* 0x000fc80000400000 */
[----:B------:R-:W-:Y:S01]  /*f2a0*/  FFMA R5, R3, R0, R3 ;  /* 0x0000000003057223 */ /* 0x000fe20000000003 */
[----:B------:R-:W-:-:S03]  /*f2b0*/  MOV R3, 0x7f800000 ;  /* 0x7f80000000037802 */ /* 0x000fc60000000f00 */
[----:B------:R-:W-:Y:S01]  /*f2c0*/  FFMA R4, R4, 0.69314718246459960938, R5 ;  /* 0x3f31721804047823 */ /* 0x000fe20000000005 */
[----:B------:R-:W-:Y:S01]  /*f2d0*/  LOP3.LUT R5, R2, 0x7f, RZ, 0xc0, !PT ;  /* 0x0000007f02057812 */ /* 0x000fe200078ec0ff */
[----:B------:R-:W-:-:S03]  /*f2e0*/  @P0 FFMA R4, R24, R3, +INF ;  /* 0x7f80000018040423 */ /* 0x000fc60000000003 */
[----:B------:R-:W-:Y:S02]  /*f2f0*/  LEA R5, R32, R5, 0x8 ;  /* 0x0000000520057211 */ /* 0x000fe400078e40ff */
[----:B------:R-:W-:Y:S02]  /*f300*/  FSEL R4, R4, -INF , P1 ;  /* 0xff80000004047808 */ /* 0x000fe40000800000 */
[----:B---3--:R-:W-:-:S03]  /*f310*/  ISETP.GE.AND P0, PT, R5, UR4, PT ;  /* 0x0000000405007c0c */ /* 0x008fc6000bf06270 */
[----:B-----5:R-:W-:-:S10]  /*f320*/  FFMA R25, R25, UR5, R4 ;  /* 0x0000000519197c23 */ /* 0x020fd40008000004 */
[----:B------:R-:W-:Y:S05]  /*f330*/  @P0 BRA `(.L_x_232) ;  /* 0x0000000000740947 */ /* 0x000fea0003800000 */
[----:B------:R-:W3:Y:S01]  /*f340*/  LDCU UR7, c[0x0][0x38c] ;  /* 0x00007180ff0777ac */ /* 0x000ee20008000800 */
[----:B------:R-:W1:Y:S01]  /*f350*/  LDCU UR6, c[0x0][0x890] ;  /* 0x00011200ff0677ac */ /* 0x000e620008000800 */
[----:B------:R-:W5:Y:S01]  /*f360*/  LDCU.64 UR4, c[0x0][0x888] ;  /* 0x00011100ff0477ac */ /* 0x000f620008000a00 */
[----:B---3--:R-:W3:Y:S01]  /*f370*/  I2F.U32.RP R8, UR7 ;  /* 0x0000000700087d06 */ /* 0x008ee20008209000 */
[----:B------:R-:W-:Y:S01]  /*f380*/  ISETP.NE.U32.AND P0, PT, RZ, UR7, PT ;  /* 0x00000007ff007c0c */ /* 0x000fe2000bf05070 */
[----:B-1----:R-:W-:-:S06]  /*f390*/  IMAD R5, R30, UR6, R5 ;  /* 0x000000061e057c24 */ /* 0x002fcc000f8e0205 */
[----:B---3--:R-:W1:Y:S02]  /*f3a0*/  MUFU.RCP R6, R8 ;  /* 0x0000000800067308 */ /* 0x008e640000001000 */
[----:B-1----:R-:W-:-:S06]  /*f3b0*/  IADD3 R6, PT, PT, R6, 0xffffffe, RZ ;  /* 0x0ffffffe06067810 */ /* 0x002fcc0007ffe0ff */
[----:B------:R1:W3:Y:S02]  /*f3c0*/  F2I.FTZ.U32.TRUNC.NTZ R7, R6 ;  /* 0x0000000600077305 */ /* 0x0002e4000021f000 */
[----:B-1----:R-:W-:Y:S01]  /*f3d0*/  HFMA2 R6, -RZ, RZ, 0, 0 ;  /* 0x00000000ff067431 */ /* 0x002fe200000001ff */
[----:B---3--:R-:W-:-:S05]  /*f3e0*/  IADD3 R0, PT, PT, RZ, -R7, RZ ;  /* 0x80000007ff007210 */ /* 0x008fca0007ffe0ff */
[----:B------:R-:W-:-:S04]  /*f3f0*/  IMAD R3, R0, UR7, RZ ;  /* 0x0000000700037c24 */ /* 0x000fc8000f8e02ff */
[----:B------:R-:W-:Y:S02]  /*f400*/  IMAD.HI.U32 R0, R7, R3, R6 ;  /* 0x0000000307007227 */ /* 0x000fe400078e0006 */
[----:B------:R-:W1:Y:S04]  /*f410*/  LDC.64 R6, c[0x0][0x880] ;  /* 0x00022000ff067b82 */ /* 0x000e680000000a00 */
[----:B------:R-:W-:-:S05]  /*f420*/  IMAD.HI.U32 R0, R0, R31, RZ ;  /* 0x0000001f00007227 */ /* 0x000fca00078e00ff */
[----:B------:R-:W-:-:S05]  /*f430*/  IADD3 R4, PT, PT, -R0, RZ, RZ ;  /* 0x000000ff00047210 */ /* 0x000fca0007ffe1ff */
[----:B------:R-:W-:-:S05]  /*f440*/  IMAD R3, R4, UR7, R31 ;  /* 0x0000000704037c24 */ /* 0x000fca000f8e021f */
[----:B------:R-:W-:-:S13]  /*f450*/  ISETP.GE.U32.AND P2, PT, R3, UR7, PT ;  /* 0x0000000703007c0c */ /* 0x000fda000bf46070 */
[----:B------:R-:W-:Y:S02]  /*f460*/  @P2 IADD3 R3, PT, PT, R3, -UR7, RZ ;  /* 0x8000000703032c10 */ /* 0x000fe4000fffe0ff */
[----:B------:R-:W-:Y:S02]  /*f470*/  @P2 IADD3 R0, PT, PT, R0, 0x1, RZ ;  /* 0x0000000100002810 */ /* 0x000fe40007ffe0ff */
[----:B------:R-:W-:-:S13]  /*f480*/  ISETP.GE.U32.AND P1, PT, R3, UR7, PT ;  /* 0x0000000703007c0c */ /* 0x000fda000bf26070 */
[----:B------:R-:W-:Y:S02]  /*f490*/  @P1 IADD3 R0, PT, PT, R0, 0x1, RZ ;  /* 0x0000000100001810 */ /* 0x000fe40007ffe0ff */
[----:B------:R-:W-:-:S04]  /*f4a0*/  @!P0 LOP3.LUT R0, RZ, UR7, RZ, 0x33, !PT ;  /* 0x00000007ff008c12 */ /* 0x000fc8000f8e33ff */
[C---:B------:R-:W-:Y:S01]  /*f4b0*/  IADD3 R4, PT, PT, -R0.reuse, RZ, RZ ;  /* 0x000000ff00047210 */ /* 0x040fe20007ffe1ff */
[----:B-----5:R-:W-:-:S04]  /*f4c0*/  IMAD R5, R0, UR5, R5 ;  /* 0x0000000500057c24 */ /* 0x020fc8000f8e0205 */
[----:B------:R-:W-:-:S04]  /*f4d0*/  IMAD R4, R4, UR7, R31 ;  /* 0x0000000704047c24 */ /* 0x000fc8000f8e021f */
[----:B------:R-:W-:-:S04]  /*f4e0*/  IMAD R5, R4, UR4, R5 ;  /* 0x0000000404057c24 */ /* 0x000fc8000f8e0205 */
[----:B-1----:R-:W-:-:S05]  /*f4f0*/  IMAD.WIDE.U32 R6, R5, 0x4, R6 ;  /* 0x0000000405067825 */ /* 0x002fca00078e0006 */
[----:B------:R3:W-:Y:S02]  /*f500*/  STG.E desc[UR48][R6.64], R25 ;  /* 0x0000001906007986 */ /* 0x0007e4000c101930 */
.L_x_232:
[----:B------:R-:W-:Y:S05]  /*f510*/  BSYNC.RECONVERGENT B0 ;  /* 0x0000000000007941 */ /* 0x000fea0003800200 */
.L_x_231:
[----:B------:R-:W-:Y:S01]  /*f520*/  UISETP.NE.AND UP0, UPT, UR38, URZ, UPT ;  /* 0x000000ff2600728c */ /* 0x000fe2000bf05270 */
[----:B------:R-:W-:-:S08]  /*f530*/  NOP ;  /* 0x0000000000007918 */ /* 0x000fd00000000000 */
[----:B------:R-:W-:Y:S05]  /*f540*/  BRA.U UP0, `(.L_x_233) ;  /* 0x0000000100087547 */ /* 0x000fea000b800000 */
[----:B------:R-:W-:Y:S05]  /*f550*/  BPT.TRAP 0x1 ;  /* 0x000000040000795c */ /* 0x000fea0000300000 */
[----:B------:R-:W-:Y:S05]  /*f560*/  BPT.TRAP 0x1 ;  /* 0x000000040000795c */ /* 0x000fea0000300000 */
.L_x_233:
[----:B------:R-:W-:Y:S02]  /*f570*/  UIADD3 UR4, UPT, UPT, UR40, 0x1c0a0, URZ ;  /* 0x0001c0a028047890 */ /* 0x000fe4000fffe0ff */
[----:B------:R-:W-:Y:S02]  /*f580*/  UISETP.NE.AND UP0, UPT, UR38, URZ, UPT ;  /* 0x000000ff2600728c */ /* 0x000fe4000bf05270 */
[----:B------:R-:W-:-:S09]  /*f590*/  UPRMT UR4, UR41, 0x654, UR4 ;  /* 0x0000065429047896 */ /* 0x000fd20008000004 */
[----:B--2---:R-:W-:Y:S01]  /*f5a0*/  SYNCS.ARRIVE.TRANS64.RED.A1T0 RZ, [UR4], RZ ;  /* 0x000000ffffff79a7 */ /* 0x004fe20008100404 */
[----:B------:R-:W-:Y:S05]  /*f5b0*/  BRA.U UP0, `(.L_x_234) ;  /* 0x0000000100047547 */ /* 0x000fea000b800000 */
[----:B------:R-:W-:Y:S05]  /*f5c0*/  BPT.TRAP 0x1 ;  /* 0x000000040000795c */ /* 0x000fea0000300000 */
.L_x_234:
[----:B------:R-:W-:Y:S01]  /*f5d0*/  SYNCS.ARRIVE.TRANS64.A1T0 RZ, [UR40+0x1c0b0], RZ ;  /* 0x01c0b0ffffff79a7 */ /* 0x000fe20008100028 */
[----:B------:R-:W-:-:S09]  /*f5e0*/  UISETP.NE.AND UP0, UPT, UR36, URZ, UPT ;  /* 0x000000ff2400728c */ /* 0x000fd2000bf05270 */
[----:B------:R-:W-:Y:S05]  /*f5f0*/  BRA.U !UP0, `(.L_x_235) ;  /* 0x0000000108047547 */ /* 0x000fea000b800000 */
[----:B------:R-:W-:Y:S05]  /*f600*/  BPT.TRAP 0x1 ;  /* 0x000000040000795c */ /* 0x000fea0000300000 */
.L_x_235:
[----:B------:R-:W-:Y:S01]  /*f610*/  IMAD.U32 R3, RZ, RZ, UR44 ;  /* 0x0000002cff037e24 */ /* 0x000fe2000f8e00ff */
[----:B------:R-:W-:-:S04]  /*f620*/  SHF.R.U32.HI R0, RZ, 0x15, R23 ;  /* 0x00000015ff007819 */ /* 0x000fc80000011617 */
[----:B------:R-:W-:Y:S02]  /*f630*/  SHF.L.U32 R3, R3, 0x1f, RZ ;  /* 0x0000001f03037819 */ /* 0x000fe400000006ff */
[----:B------:R-:W-:Y:S02]  /*f640*/  ISETP.NE.AND P0, PT, R27, R0, PT ;  /* 0x000000001b00720c */ /* 0x000fe40003f05270 */
[----:B------:R-:W2:Y:S02]  /*f650*/  SYNCS.PHASECHK.TRANS64.TRYWAIT P1, [UR40+0x1c080], R3 ;  /* 0x01c08003ff0075a7 */ /* 0x000ea40008021128 */
[----:B--2---:R-:W-:Y:S09]  /*f660*/  @!P1 BRA `(.L_x_236) ;  /* 0x000000cc00409947 */ /* 0x004ff20003800000 */
.L_x_432:
[----:B------:R-:W-:Y:S05]  /*f670*/  @!P0 BRA `(.L_x_237) ;  /* 0x0000000000408947 */ /* 0x000fea0003800000 */
[----:B------:R-:W-:Y:S01]  /*f680*/  MOV R14, 0x8 ;  /* 0x00000008000e7802 */ /* 0x000fe20000000f00 */
[----:B------:R-:W1:Y:S01]  /*f690*/  LDCU.64 UR8, c[0x4][0xb0] ;  /* 0x01001600ff0877ac */ /* 0x000e620008000a00 */
[----:B------:R-:W-:Y:S02]  /*f6a0*/  HFMA2 R12, -RZ, RZ, 0, 5.9604644775390625e-08 ;  /* 0x00000001ff0c7431 */ /* 0x000fe400000001ff */
[----:B-----5:R-:W-:Y:S01]  /*f6b0*/  IMAD.MOV.U32 R8, RZ, RZ, 0x192 ;  /* 0x00000192ff087424 */ /* 0x020fe200078e00ff */
        /* <DEDUP_REMOVED lines=12> */
.L_x_237:
[----:B------:R-:W-:Y:S05]  /*f780*/  WARPSYNC.ALL ;  /* 0x0000000000007948 */ /* 0x000fea0003800000 */
[----:B------:R-:W-:Y:S01]  /*f790*/  R2UR UR4, R23 ;  /* 0x00000000170472ca */ /* 0x000fe200000e0000 */
[----:B------:R-:W-:-:S12]  /*f7a0*/  UISETP.NE.AND UP0, UPT, UR36, URZ, UPT ;  /* 0x000000ff2400728c */ /* 0x000fd8000bf05270 */
[----:B---3--:R-:W3:Y:S02]  /*f7b0*/  LDTM.x2 R24, tmem[UR4] ;  /* 0x00000004001879ee */ /* 0x008ee400080c0000 */
[----:B---3--:R-:W-:Y:S05]  /*f7c0*/  BRA.U !UP0, `(.L_x_238) ;  /* 0x0000000108047547 */ /* 0x008fea000b800000 */
[----:B------:R-:W-:Y:S05]  /*f7d0*/  BPT.TRAP 0x1 ;  /* 0x000000040000795c */ /* 0x000fea0000300000 */
.L_x_238:
[----:B------:R-:W-:Y:S02]  /*f7e0*/  UPRMT UR39, UR41, 0x654, UR39 ;  /* 0x0000065429277896 */ /* 0x000fe40008000027 */
[----:B------:R-:W-:-:S07]  /*f7f0*/  UISETP.NE.AND UP0, UPT, UR38, URZ, UPT ;  /* 0x000000ff2600728c */ /* 0x000fce000bf05270 */
[----:B------:R-:W-:Y:S02]  /*f800*/  SYNCS.ARRIVE.TRANS64.RED.A1T0 RZ, [UR39], RZ ;  /* 0x000000ffffff79a7 */ /* 0x000fe40008100427 */
[----:B------:R-:W-:Y:S05]  /*f810*/  BRA.U UP0, `(.L_x_239) ;  /* 0x0000000100047547 */ /* 0x000fea000b800000 */
[----:B------:R-:W-:Y:S05]  /*f820*/  BPT.TRAP 0x1 ;  /* 0x000000040000795c */ /* 0x000fea0000300000 */
.L_x_239:
[----:B--2---:R-:W-:-:S04]  /*f830*/  MOV R3, UR45 ;  /* 0x0000002d00037c02 */ /* 0x004fc80008000f00 */
[----:B------:R-:W-:-:S04]  /*f840*/  SHF.L.U32 R3, R3, 0x1f, RZ ;  /* 0x0000001f03037819 */ /* 0x000fc800000006ff */
[----:B------:R-:W2:Y:S02]  /*f850*/  SYNCS.PHASECHK.TRANS64.TRYWAIT P0, [UR40+0x1c098], R3 ;  /* 0x01c09803ff0075a7 */ /* 0x000ea40008001128 */
[----:B--2---:R-:W-:Y:S05]  /*f860*/  @!P0 BRA `(.L_x_240) ;  /* 0x000000c800d88947 */ /* 0x004fea0003800000 */
.L_x_433:
[----:B------:R-:W-:-:S09]  /*f870*/  UISETP.NE.AND UP0, UPT, UR38, URZ, UPT ;  /* 0x000000ff2600728c */ /* 0x000fd2000bf05270 */
[----:B------:R-:W-:Y:S05]  /*f880*/  BRA.U UP0, `(.L_x_241) ;  /* 0x0000000100047547 */ /* 0x000fea000b800000 */
[----:B------:R-:W-:Y:S05]  /*f890*/  BPT.TRAP 0x1 ;  /* 0x000000040000795c */ /* 0x000fea0000300000 */
.L_x_241:
[----:B--2---:R-:W-:Y:S01]  /*f8a0*/  MOV R3, 0x1 ;  /* 0x0000000100037802 */ /* 0x004fe20000000f00 */
[----:B-----5:R2:W3:Y:S03]  /*f8b0*/  MUFU.RCP R5, R24 ;  /* 0x0000001800057308 */ /* 0x0204e60000001000 */
[----:B------:R-:W-:-:S04]  /*f8c0*/  SHF.L.U32 R3, R3, 0x1f, RZ ;  /* 0x0000001f03037819 */ /* 0x000fc800000006ff */
[----:B------:R-:W5:Y:S02]  /*f8d0*/  SYNCS.PHASECHK.TRANS64.TRYWAIT P0, [UR40+0x1c0c8], R3 ;  /* 0x01c0c803ff0075a7 */ /* 0x000f640008001128 */
[----:B--23-5:R-:W-:Y:S05]  /*f8e0*/  @!P0 BRA `(.L_x_242) ;  /* 0x000000c800d08947 */ /* 0x02cfea0003800000 */
.L_x_434:
[----:B------:R-:W3:Y:S01]  /*f8f0*/  LDCU UR4, c[0x0][0x708] ;  /* 0x0000e100ff0477ac */ /* 0x000ee20008000800 */
[----:B--2---:R-:W-:Y:S01]  /*f900*/  FFMA R0, -R24, R5, 1 ;  /* 0x3f80000018007423 */ /* 0x004fe20000000105 */
[----:B------:R-:W-:Y:S03]  /*f910*/  BSSY.RECONVERGENT B2, `(.L_x_243) ;  /* 0x000000b000027945 */ /* 0x000fe60003800200 */
[----:B------:R-:W-:Y:S01]  /*f920*/  FFMA R0, R5, R0, R5 ;  /* 0x0000000005007223 */ /* 0x000fe20000000005 */
[----:B---3--:R-:W-:-:S03]  /*f930*/  MOV R3, UR4 ;  /* 0x0000000400037c02 */ /* 0x008fc60008000f00 */
[----:B------:R-:W-:Y:S01]  /*f940*/  FFMA R23, R0, UR4, RZ ;  /* 0x0000000400177c23 */ /* 0x000fe200080000ff */
[----:B------:R-:W2:Y:S03]  /*f950*/  FCHK P0, R3, R24 ;  /* 0x0000001803007302 */ /* 0x000ea60000000000 */
[----:B------:R-:W-:-:S04]  /*f960*/  FFMA R4, -R24, R23, UR4 ;  /* 0x0000000418047e23 */ /* 0x000fc80008000117 */
[----:B------:R-:W-:Y:S01]  /*f970*/  FFMA R23, R0, R4, R23 ;  /* 0x0000000400177223 */ /* 0x000fe20000000017 */
[----:B--2---:R-:W-:Y:S06]  /*f980*/  @!P0 BRA `(.L_x_244) ;  /* 0x00000000000c8947 */ /* 0x004fec0003800000 */
[----:B------:R-:W-:Y:S02]  /*f990*/  MOV R4, 0xf9b0 ;  /* 0x0000f9b000047802 */ /* 0x000fe40000000f00 */
[----:B-1--4-:R-:W-:Y:S05]  /*f9a0*/  CALL.REL.NOINC `($__internal_3_$__cuda_sm3x_div_rn_noftz_f32_slowpath) ;  /* 0x000000d4004c7944 */ /* 0x012fea0003c00000 */
[----:B------:R-:W-:Y:S02]  /*f9b0*/  MOV R23, R0 ;  /* 0x0000000000177202 */ /* 0x000fe40000000f00 */
.L_x_244:
[----:B------:R-:W-:Y:S05]  /*f9c0*/  BSYNC.RECONVERGENT B2 ;  /* 0x0000000000027941 */ /* 0x000fea0003800200 */
.L_x_243:
[----:B------:R-:W-:-:S05]  /*f9d0*/  VIADD R0, R22, 0x180 ;  /* 0x0000018016007836 */ /* 0x000fca0000000000 */
[----:B------:R-:W-:-:S04]  /*f9e0*/  SHF.R.U32.HI R0, RZ, 0x15, R0 ;  /* 0x00000015ff007819 */ /* 0x000fc80000011600 */
[----:B------:R-:W-:-:S13]  /*f9f0*/  ISETP.NE.AND P0, PT, R27, R0, PT ;  /* 0x000000001b00720c */ /* 0x000fda0003f05270 */
[----:B------:R-:W-:Y:S05]  /*fa00*/  @!P0 BRA `(.L_x_245) ;  /* 0x0000000000408947 */ /* 0x000fea0003800000 */
[----:B------:R-:W-:Y:S01]  /*fa10*/  MOV R14, 0x8 ;  /* 0x00000008000e7802 */ /* 0x000fe20000000f00 */
[----:B------:R-:W2:Y:S01]  /*fa20*/  LDCU.64 UR8, c[0x4][0xb0] ;  /* 0x01001600ff0877ac */ /* 0x000ea20008000a00 */
[----:B------:R-:W-:Y:S02]  /*fa30*/  HFMA2 R12, -RZ, RZ, 0, 5.9604644775390625e-08 ;  /* 0x00000001ff0c7431 */ /* 0x000fe400000001ff */
[----:B------:R-:W-:Y:S01]  /*fa40*/  IMAD.MOV.U32 R8, RZ, RZ, 0x192 ;  /* 0x00000192ff087424 */ /* 0x000fe200078e00ff */
[----:B------:R-:W3:Y:S01]  /*fa50*/  LDCU.64 UR6, c[0x4][0xb8] ;  /* 0x01001700ff0677ac */ /* 0x000ee20008000a00 */
[----:B------:R-:W5:Y:S01]  /*fa60*/  LDC.64 R14, c[0x4][R14] ;  /* 0x010000000e0e7b82 */ /* 0x000f620000000a00 */
[----:B------:R-:W-:Y:S01]  /*fa70*/  IMAD.MOV.U32 R13, RZ, RZ, RZ ;  /* 0x000000ffff0d7224 */ /* 0x000fe200078e00ff */
[----:B------:R-:W1:Y:S01]  /*fa80*/  LDCU.64 UR4, c[0x4][0x40] ;  /* 0x01000800ff0477ac */ /* 0x000e620008000a00 */
[----:B--2---:R-:W-:Y:S01]  /*fa90*/  IMAD.U32 R4, RZ, RZ, UR8 ;  /* 0x00000008ff047e24 */ /* 0x004fe2000f8e00ff */
[----:B------:R-:W-:Y:S01]  /*faa0*/  MOV R5, UR9 ;  /* 0x0000000900057c02 */ /* 0x000fe20008000f00 */
[----:B---3--:R-:W-:Y:S01]  /*fab0*/  IMAD.U32 R6, RZ, RZ, UR6 ;  /* 0x00000006ff067e24 */ /* 0x008fe2000f8e00ff */
[----:B------:R-:W-:Y:S01]  /*fac0*/  MOV R7, UR7 ;  /* 0x0000000700077c02 */ /* 0x000fe20008000f00 */
[----:B-1----:R-:W-:Y:S01]  /*fad0*/  IMAD.U32 R10, RZ, RZ, UR4 ;  /* 0x00000004ff0a7e24 */ /* 0x002fe2000f8e00ff */
[----:B------:R-:W-:-:S02]  /*fae0*/  MOV R11, UR5 ;  /* 0x00000005000b7c02 */ /* 0x000fc40008000f00 */
[----:B------:R-:W-:-:S07]  /*faf0*/  LEPC R20, `(.L_x_245) ;  /* 0x000000001014794e */ /* 0x000fce0000000000 */
[----:B----45:R-:W-:Y:S05]  /*fb00*/  CALL.ABS.NOINC R14 ;  /* 0x000000000e007343 */ /* 0x030fea0003c00000 */
.L_x_245:
[----:B------:R-:W-:Y:S05]  /*fb10*/  WARPSYNC.ALL ;  /* 0x0000000000007948 */ /* 0x000fea0003800000 */
[----:B------:R-:W-:Y:S02]  /*fb20*/  R2UR UR4, R22 ;  /* 0x00000000160472ca */ /* 0x000fe400000e0000 */
[C---:B----4-:R-:W-:Y:S02]  /*fb30*/  IADD3 R33, P0, PT, R26.reuse, 0x8010, RZ ;  /* 0x000080101a217810 */ /* 0x050fe40007f1e0ff */
[----:B------:R-:W-:-:S03]  /*fb40*/  IADD3 R3, P1, PT, R26, 0x8000, RZ ;  /* 0x000080001a037810 */ /* 0x000fc60007f3e0ff */
[--C-:B------:R-:W-:Y:S02]  /*fb50*/  IMAD.X R39, RZ, RZ, R29.reuse, P0 ;  /* 0x000000ffff277224 */ /* 0x100fe400000e061d */
[----:B------:R-:W-:-:S04]  /*fb60*/  IMAD.X R37, RZ, RZ, R29, P1 ;  /* 0x000000ffff257224 */ /* 0x000fc800008e061d */
[----:B------:R-:W2:Y:S01]  /*fb70*/  LDTM.x16 R4, tmem[UR4+0x180] ;  /* 0x00018004000479ee */ /* 0x000ea20008240000 */
[----:B------:R-:W-:-:S04]  /*fb80*/  SHF.R.U64 R0, R3, 0x3, R37 ;  /* 0x0000000303007819 */ /* 0x000fc80000001225 */
[----:B------:R-:W-:Y:S01]  /*fb90*/  LOP3.LUT R36, R3, 0x70, R0, 0x78, !PT ;  /* 0x0000007003247812 */ /* 0x000fe200078e7800 */
[----:B------:R-:W-:-:S05]  /*fba0*/  VIADD R0, R22, 0x190 ;  /* 0x0000019016007836 */ /* 0x000fca0000000000 */
[----:B------:R-:W-:-:S04]  /*fbb0*/  SHF.R.U32.HI R0, RZ, 0x15, R0 ;  /* 0x00000015ff007819 */ /* 0x000fc80000011600 */
[----:B------:R-:W-:Y:S01]  /*fbc0*/  ISETP.NE.AND P0, PT, R27, R0, PT ;  /* 0x000000001b00720c */ /* 0x000fe20003f05270 */
[----:B--2---:R-:W-:Y:S01]  /*fbd0*/  FMUL2 R20, R23.F32, R8.F32x2.HI_LO ;  /* 0x000000081714724a */ /* 0x004fe20000040000 */
[----:B------:R-:W-:Y:S01]  /*fbe0*/  SHF.R.U64 R8, R33, 0x3, R39 ;  /* 0x0000000321087819 */ /* 0x000fe20000001227 */
[C---:B------:R-:W-:Y:S02]  /*fbf0*/  FMUL2 R4, R23.reuse.F32, R4.F32x2.HI_LO ;  /* 0x000000041704724a */ /* 0x040fe40000040000 */
[----:B------:R-:W-:Y:S01]  /*fc00*/  FMUL2 R6, R23.F32, R6.F32x2.HI_LO ;  /* 0x000000061706724a */ /* 0x000fe20000040000 */
[----:B------:R-:W-:Y:S01]  /*fc10*/  LOP3.LUT R38, R33, 0x70, R8, 0x78, !PT ;  /* 0x0000007021267812 */ /* 0x000fe200078e7808 */
[----:B------:R-:W-:Y:S01]  /*fc20*/  FMUL2 R34, R23.F32, R10.F32x2.HI_LO ;  /* 0x0000000a1722724a */ /* 0x000fe20000040000 */
[----:B------:R-:W-:Y:S01]  /*fc30*/  F2FP.F16.F32.PACK_AB R8, R5, R4 ;  /* 0x000000040508723e */ /* 0x000fe200000000ff */
[----:B------:R-:W-:Y:S01]  /*fc40*/  FMUL2 R12, R23.F32, R12.F32x2.HI_LO ;  /* 0x0000000c170c724a */ /* 0x000fe20000040000 */
[----:B------:R-:W-:Y:S01]  /*fc50*/  F2FP.F16.F32.PACK_AB R9, R7, R6 ;  /* 0x000000060709723e */ /* 0x000fe200000000ff */
[----:B------:R-:W-:Y:S01]  /*fc60*/  FMUL2 R14, R23.F32, R14.F32x2.HI_LO ;  /* 0x0000000e170e724a */ /* 0x000fe20000040000 */
[----:B------:R-:W-:Y:S01]  /*fc70*/  F2FP.F16.F32.PACK_AB R10, R21, R20 ;  /* 0x00000014150a723e */ /* 0x000fe200000000ff */
[----:B------:R-:W-:Y:S01]  /*fc80*/  FMUL2 R16, R23.F32, R16.F32x2.HI_LO ;  /* 0x000000101710724a */ /* 0x000fe20000040000 */
        /* <DEDUP_REMOVED lines=12> */
[----:B--2---:R-:W-:Y:S01]  /*fd50*/  IMAD.MOV.U32 R8, RZ, RZ, 0x192 ;  /* 0x00000192ff087424 */ /* 0x004fe200078e00ff */
[----:B------:R-:W2:Y:S01]  /*fd60*/  LDCU.64 UR6, c[0x4][0xb8] ;  /* 0x01001700ff0677ac */ /* 0x000ea20008000a00 */
[----:B------:R-:W4:Y:S01]  /*fd70*/  LDC.64 R14, c[0x4][R14] ;  /* 0x010000000e0e7b82 */ /* 0x000f220000000a00 */
[----:B------:R-:W-:Y:S01]  /*fd80*/  IMAD.MOV.U32 R13, RZ, RZ, RZ ;  /* 0x000000ffff0d7224 */ /* 0x000fe200078e00ff */
[----:B------:R-:W5:Y:S01]  /*fd90*/  LDCU.64 UR4, c[0x4][0x40] ;  /* 0x01000800ff0477ac */ /* 0x000f620008000a00 */
[----:B---3--:R-:W-:Y:S01]  /*fda0*/  IMAD.U32 R4, RZ, RZ, UR8 ;  /* 0x00000008ff047e24 */ /* 0x008fe2000f8e00ff */
[----:B------:R-:W-:Y:S01]  /*fdb0*/  MOV R5, UR9 ;  /* 0x0000000900057c02 */ /* 0x000fe20008000f00 */
[----:B--2---:R-:W-:Y:S01]  /*fdc0*/  IMAD.U32 R6, RZ, RZ, UR6 ;  /* 0x00000006ff067e24 */ /* 0x004fe2000f8e00ff */
[----:B------:R-:W-:Y:S01]  /*fdd0*/  MOV R7, UR7 ;  /* 0x0000000700077c02 */ /* 0x000fe20008000f00 */
[----:B-----5:R-:W-:Y:S01]  /*fde0*/  IMAD.U32 R10, RZ, RZ, UR4 ;  /* 0x00000004ff0a7e24 */ /* 0x020fe2000f8e00ff */
[----:B------:R-:W-:-:S02]  /*fdf0*/  MOV R11, UR5 ;  /* 0x00000005000b7c02 */ /* 0x000fc40008000f00 */
[----:B------:R-:W-:-:S07]  /*fe00*/  LEPC R20, `(.L_x_246) ;  /* 0x000000001014794e */ /* 0x000fce0000000000 */
[----:B-1--4-:R-:W-:Y:S05]  /*fe10*/  CALL.ABS.NOINC R14 ;  /* 0x000000000e007343 */ /* 0x012fea0003c00000 */
.L_x_246:
[----:B------:R-:W-:Y:S05]  /*fe20*/  WARPSYNC.ALL ;  /* 0x0000000000007948 */ /* 0x000fea0003800000 */
[----:B------:R-:W-:Y:S02]  /*fe30*/  R2UR UR4, R22 ;  /* 0x00000000160472ca */ /* 0x000fe400000e0000 */
[C---:B------:R-:W-:Y:S02]  /*fe40*/  IADD3 R33, P0, PT, R26.reuse, 0x8030, RZ ;  /* 0x000080301a217810 */ /* 0x040fe40007f1e0ff */
[----:B------:R-:W-:-:S03]  /*fe50*/  IADD3 R3, P1, PT, R26, 0x8020, RZ ;  /* 0x000080201a037810 */ /* 0x000fc60007f3e0ff */
[--C-:B--2---:R-:W-:Y:S02]  /*fe60*/  IMAD.X R39, RZ, RZ, R29.reuse, P0 ;  /* 0x000000ffff277224 */ /* 0x104fe400000e061d */
        /* <DEDUP_REMOVED lines=44> */
.L_x_247:
        /* <DEDUP_REMOVED lines=49> */
.L_x_248:
        /* <DEDUP_REMOVED lines=49> */
.L_x_249:
        /* <DEDUP_REMOVED lines=49> */
.L_x_250:
        /* <DEDUP_REMOVED lines=49> */
.L_x_251:
        /* <DEDUP_REMOVED lines=49> */
.L_x_252:
[----:B------:R-:W3:Y:S01]  /*11080*/  LDCU.64 UR4, c[0x0][0x880] ;  /* 0x00011000ff0477ac */ /* 0x000ee20008000a00 */
[C---:B------:R-:W-:Y:S02]  /*11090*/  IADD3 R3, P2, PT, R26.reuse, 0x8460, RZ ;  /* 0x000084601a037810 */ /* 0x040fe40007f5e0ff */
[----:B------:R-:W-:-:S03]  /*110a0*/  IADD3 R28, P1, PT, R26, 0x8470, RZ ;  /* 0x000084701a1c7810 */ /* 0x000fc60007f3e0ff */
[--C-:B------:R-:W-:Y:S02]  /*110b0*/  IMAD.X R35, RZ, RZ, R29.reuse, P2 ;  /* 0x000000ffff237224 */ /* 0x100fe400010e061d */
[----:B------:R-:W-:-:S03]  /*110c0*/  IMAD.X R29, RZ, RZ, R29, P1 ;  /* 0x000000ffff1d7224 */ /* 0x000fc600008e061d */
[----:B------:R-:W-:-:S04]  /*110d0*/  SHF.R.U64 R0, R3, 0x3, R35 ;  /* 0x0000000303007819 */ /* 0x000fc80000001223 */
[----:B------:R-:W-:Y:S02]  /*110e0*/  LOP3.LUT R34, R3, 0x70, R0, 0x78, !PT ;  /* 0x0000007003227812 */ /* 0x000fe400078e7800 */
[----:B---3--:R-:W-:-:S04]  /*110f0*/  ISETP.NE.U32.AND P0, PT, RZ, UR4, PT ;  /* 0x00000004ff007c0c */ /* 0x008fc8000bf05070 */
[----:B------:R-:W-:Y:S01]  /*11100*/  ISETP.NE.AND.EX P0, PT, RZ, UR5, PT, P0 ;  /* 0x00000005ff007c0c */ /* 0x000fe2000bf05300 */
[----:B------:R-:W-:Y:S05]  /*11110*/  WARPSYNC.ALL ;  /* 0x0000000000007948 */ /* 0x000fea0003800000 */
[----:B------:R-:W-:-:S13]  /*11120*/  R2UR UR4, R22 ;  /* 0x00000000160472ca */ /* 0x000fda00000e0000 */
[----:B--2---:R-:W2:Y:S02]  /*11130*/  LDTM.x16 R4, tmem[UR4+0x1f0] ;  /* 0x0001f004000479ee */ /* 0x004ea40008240000 */
[C---:B--2---:R-:W-:Y:S01]  /*11140*/  FMUL2 R20, R23.reuse.F32, R8.F32x2.HI_LO ;  /* 0x000000081714724a */ /* 0x044fe20000040000 */
[C---:B------:R-:W-:Y:S01]  /*11150*/  SHF.R.U64 R9, R28.reuse, 0x3, R29 ;  /* 0x000000031c097819 */ /* 0x040fe2000000121d */
[C---:B------:R-:W-:Y:S02]  /*11160*/  FMUL2 R4, R23.reuse.F32, R4.F32x2.HI_LO ;  /* 0x000000041704724a */ /* 0x040fe40000040000 */
[C---:B------:R-:W-:Y:S01]  /*11170*/  FMUL2 R6, R23.reuse.F32, R6.F32x2.HI_LO ;  /* 0x000000061706724a */ /* 0x040fe20000040000 */
        /* <DEDUP_REMOVED lines=16> */
[----:B------:R-:W-:Y:S01]  /*11280*/  @!PT LDS RZ, [RZ] ;  /* 0x00000000fffff984 */ /* 0x000fe20000000800 */
[----:B------:R-:W-:Y:S01]  /*11290*/  @!PT LDS RZ, [RZ] ;  /* 0x00000000fffff984 */ /* 0x000fe20000000800 */
[----:B------:R-:W-:Y:S01]  /*112a0*/  @!PT LDS RZ, [RZ] ;  /* 0x00000000fffff984 */ /* 0x000fe20000000800 */
[----:B------:R-:W-:Y:S01]  /*112b0*/  @!PT LDS RZ, [RZ] ;  /* 0x00000000fffff984 */ /* 0x000fe20000000800 */
[----:B------:R3:W-:Y:S06]  /*112c0*/  MEMBAR.ALL.CTA ;  /* 0x0000000000007992 */ /* 0x0007ec0000008000 */
[----:B---3--:R-:W3:Y:S01]  /*112d0*/  FENCE.VIEW.ASYNC.S ;  /* 0x00000000000073c6 */ /* 0x008ee20000000000 */
[----:B------:R-:W-:Y:S05]  /*112e0*/  @!P0 BRA `(.L_x_253) ;  /* 0x0000000400048947 */ /* 0x000fea0003800000 */
[C---:B------:R-:W-:Y:S01]  /*112f0*/  FSETP.GEU.AND P0, PT, R24.reuse, 1.175494350822287508e-38, PT ;  /* 0x008000001800780b */ /* 0x040fe20003f0e000 */
[----:B------:R-:W4:Y:S01]  /*11300*/  LDCU UR4, c[0x0][0x380] ;  /* 0x00007000ff0477ac */ /* 0x000f220008000800 */
[----:B------:R-:W-:Y:S01]  /*11310*/  MOV R0, 0x3e055027 ;  /* 0x3e05502700007802 */ /* 0x000fe20000000f00 */
[----:B------:R-:W-:Y:S01]  /*11320*/  BSSY.RECONVERGENT B0, `(.L_x_253) ;  /* 0x000003d000007945 */ /* 0x000fe20003800200 */
[----:B--2---:R-:W-:Y:S01]  /*11330*/  FSEL R5, RZ, -23, P0 ;  /* 0xc1b80000ff057808 */ /* 0x004fe20000000000 */
[----:B------:R-:W2:Y:S08]  /*11340*/  LDCU UR5, c[0x0][0x700] ;  /* 0x0000e000ff0577ac */ /* 0x000eb00008000800 */
[----:B------:R-:W-:-:S05]  /*11350*/  @!P0 FMUL R24, R24, 8388608 ;  /* 0x4b00000018188820 */ /* 0x000fca0000400000 */
[C---:B------:R-:W-:Y:S02]  /*11360*/  IADD3 R7, PT, PT, R24.reuse, -0x3f2aaaab, RZ ;  /* 0xc0d5555518077810 */ /* 0x040fe40007ffe0ff */
[C---:B------:R-:W-:Y:S02]  /*11370*/  ISETP.GT.U32.AND P0, PT, R24.reuse, 0x7f7fffff, PT ;  /* 0x7f7fffff1800780c */ /* 0x040fe40003f04070 */
[----:B------:R-:W-:Y:S02]  /*11380*/  LOP3.LUT R7, R7, 0xff800000, RZ, 0xc0, !PT ;  /* 0xff80000007077812 */ /* 0x000fe400078ec0ff */
[C---:B------:R-:W-:Y:S02]  /*11390*/  FSETP.NEU.AND P1, PT, R24.reuse, RZ, PT ;  /* 0x000000ff1800720b */ /* 0x040fe40003f2d000 */
[-C--:B------:R-:W-:Y:S02]  /*113a0*/  IADD3 R3, PT, PT, R24, -R7.reuse, RZ ;  /* 0x8000000718037210 */ /* 0x080fe40007ffe0ff */
[----:B------:R-:W-:-:S02]  /*113b0*/  I2FP.F32.S32 R4, R7 ;  /* 0x0000000700047245 */ /* 0x000fc40000201400 */
[----:B------:R-:W-:Y:S01]  /*113c0*/  MOV R7, 0x7f800000 ;  /* 0x7f80000000077802 */ /* 0x000fe20000000f00 */
[----:B------:R-:W-:Y:S02]  /*113d0*/  FADD R3, R3, -1 ;  /* 0xbf80000003037421 */ /* 0x000fe40000000000 */
[----:B------:R-:W-:Y:S01]  /*113e0*/  FFMA R4, R4, 1.1920928955078125e-07, R5 ;  /* 0x3400000004047823 */ /* 0x000fe20000000005 */
[----:B------:R-:W-:Y:S01]  /*113f0*/  LOP3.LUT R5, R2, 0x7f, RZ, 0xc0, !PT ;  /* 0x0000007f02057812 */ /* 0x000fe200078ec0ff */
[----:B------:R-:W-:-:S03]  /*11400*/  FFMA R0, R3, -R0, 0.14084610342979431152 ;  /* 0x3e1039f603007423 */ /* 0x000fc60000000800 */
[----:B------:R-:W-:Y:S01]  /*11410*/  LEA R5, R32, R5, 0x8 ;  /* 0x0000000520057211 */ /* 0x000fe200078e40ff */
[----:B------:R-:W-:-:S03]  /*11420*/  FFMA R0, R3, R0, -0.12148627638816833496 ;  /* 0xbdf8cdcc03007423 */ /* 0x000fc60000000000 */
[----:B------:R-:W-:Y:S01]  /*11430*/  IADD3 R5, PT, PT, R5, 0x80, RZ ;  /* 0x0000008005057810 */ /* 0x000fe20007ffe0ff */
[----:B------:R-:W-:-:S04]  /*11440*/  FFMA R0, R3, R0, 0.13980610668659210205 ;  /* 0x3e0f295503007423 */ /* 0x000fc80000000000 */
[----:B------:R-:W-:-:S04]  /*11450*/  FFMA R0, R3, R0, -0.16684235632419586182 ;  /* 0xbe2ad8b903007423 */ /* 0x000fc80000000000 */
[----:B------:R-:W-:-:S04]  /*11460*/  FFMA R0, R3, R0, 0.20012299716472625732 ;  /* 0x3e4ced0b03007423 */ /* 0x000fc80000000000 */
[----:B------:R-:W-:-:S04]  /*11470*/  FFMA R0, R3, R0, -0.24999669194221496582 ;  /* 0xbe7fff2203007423 */ /* 0x000fc80000000000 */
[----:B------:R-:W-:-:S04]  /*11480*/  FFMA R0, R3, R0, 0.33333182334899902344 ;  /* 0x3eaaaa7803007423 */ /* 0x000fc80000000000 */
[----:B------:R-:W-:-:S04]  /*11490*/  FFMA R0, R3, R0, -0.5 ;  /* 0xbf00000003007423 */ /* 0x000fc80000000000 */
[----:B------:R-:W-:-:S04]  /*114a0*/  FMUL R0, R3, R0 ;  /* 0x0000000003007220 */ /* 0x000fc80000400000 */
[----:B------:R-:W-:-:S04]  /*114b0*/  FFMA R3, R3, R0, R3 ;  /* 0x0000000003037223 */ /* 0x000fc80000000003 */
[----:B------:R-:W-:Y:S01]  /*114c0*/  FFMA R3, R4, 0.69314718246459960938, R3 ;  /* 0x3f31721804037823 */ /* 0x000fe20000000003 */
[----:B------:R-:W-:Y:S01]  /*114d0*/  @P0 FFMA R3, R24, R7, +INF ;  /* 0x7f80000018030423 */ /* 0x000fe20000000007 */
[----:B----4-:R-:W-:-:S04]  /*114e0*/  ISETP.GE.AND P0, PT, R5, UR4, PT ;  /* 0x0000000405007c0c */ /* 0x010fc8000bf06270 */
[----:B------:R-:W-:-:S05]  /*114f0*/  FSEL R0, R3, -INF , P1 ;  /* 0xff80000003007808 */ /* 0x000fca0000800000 */
[----:B--2---:R-:W-:-:S04]  /*11500*/  FFMA R25, R25, UR5, R0 ;  /* 0x0000000519197c23 */ /* 0x004fc80008000000 */
[----:B------:R-:W-:Y:S05]  /*11510*/  @P0 BRA `(.L_x_254) ;  /* 0x0000000000740947 */ /* 0x000fea0003800000 */
[----:B------:R-:W2:Y:S01]  /*11520*/  LDCU UR7, c[0x0][0x38c] ;  /* 0x00007180ff0777ac */ /* 0x000ea20008000800 */
[----:B------:R-:W-:Y:S01]  /*11530*/  HFMA2 R2, -RZ, RZ, 0, 0 ;  /* 0x00000000ff027431 */ /* 0x000fe200000001ff */
[----:B------:R-:W1:Y:S01]  /*11540*/  LDCU UR6, c[0x0][0x890] ;  /* 0x00011200ff0677ac */ /* 0x000e620008000800 */
[----:B------:R-:W4:Y:S01]  /*11550*/  LDCU.64 UR4, c[0x0][0x888] ;  /* 0x00011100ff0477ac */ /* 0x000f220008000a00 */
[----:B--2---:R-:W2:Y:S01]  /*11560*/  I2F.U32.RP R4, UR7 ;  /* 0x0000000700047d06 */ /* 0x004ea20008209000 */
[----:B------:R-:W-:Y:S01]  /*11570*/  ISETP.NE.U32.AND P0, PT, RZ, UR7, PT ;  /* 0x00000007ff007c0c */ /* 0x000fe2000bf05070 */
[----:B-1----:R-:W-:-:S06]  /*11580*/  IMAD R5, R30, UR6, R5 ;  /* 0x000000061e057c24 */ /* 0x002fcc000f8e0205 */
[----:B--2---:R-:W1:Y:S02]  /*11590*/  MUFU.RCP R3, R4 ;  /* 0x0000000400037308 */ /* 0x004e640000001000 */
[----:B-1----:R-:W-:-:S06]  /*115a0*/  IADD3 R3, PT, PT, R3, 0xffffffe, RZ ;  /* 0x0ffffffe03037810 */ /* 0x002fcc0007ffe0ff */
[----:B------:R-:W1:Y:S02]  /*115b0*/  F2I.FTZ.U32.TRUNC.NTZ R3, R3 ;  /* 0x0000000300037305 */ /* 0x000e64000021f000 */
[----:B-1----:R-:W-:-:S05]  /*115c0*/  IADD3 R0, PT, PT, RZ, -R3, RZ ;  /* 0x80000003ff007210 */ /* 0x002fca0007ffe0ff */
[----:B------:R-:W-:-:S04]  /*115d0*/  IMAD R7, R0, UR7, RZ ;  /* 0x0000000700077c24 */ /* 0x000fc8000f8e02ff */
[----:B------:R-:W-:-:S06]  /*115e0*/  IMAD.HI.U32 R0, R3, R7, R2 ;  /* 0x0000000703007227 */ /* 0x000fcc00078e0002 */
[----:B------:R-:W-:-:S05]  /*115f0*/  IMAD.HI.U32 R0, R0, R31, RZ ;  /* 0x0000001f00007227 */ /* 0x000fca00078e00ff */
[----:B------:R-:W-:-:S05]  /*11600*/  IADD3 R2, PT, PT, -R0, RZ, RZ ;  /* 0x000000ff00027210 */ /* 0x000fca0007ffe1ff */
[----:B------:R-:W-:-:S05]  /*11610*/  IMAD R2, R2, UR7, R31 ;  /* 0x0000000702027c24 */ /* 0x000fca000f8e021f */
[----:B------:R-:W-:-:S13]  /*11620*/  ISETP.GE.U32.AND P2, PT, R2, UR7, PT ;  /* 0x0000000702007c0c */ /* 0x000fda000bf46070 */
[----:B------:R-:W-:Y:S02]  /*11630*/  @P2 IADD3 R2, PT, PT, R2, -UR7, RZ ;  /* 0x8000000702022c10 */ /* 0x000fe4000fffe0ff */
[----:B------:R-:W-:Y:S02]  /*11640*/  @P2 IADD3 R0, PT, PT, R0, 0x1, RZ ;  /* 0x0000000100002810 */ /* 0x000fe40007ffe0ff */
[----:B------:R-:W-:Y:S02]  /*11650*/  ISETP.GE.U32.AND P1, PT, R2, UR7, PT ;  /* 0x0000000702007c0c */ /* 0x000fe4000bf26070 */
[----:B------:R-:W1:Y:S11]  /*11660*/  LDC.64 R2, c[0x0][0x880] ;  /* 0x00022000ff027b82 */ /* 0x000e760000000a00 */
[----:B------:R-:W-:-:S02]  /*11670*/  @P1 IADD3 R0, PT, PT, R0, 0x1, RZ ;  /* 0x0000000100001810 */ /* 0x000fc40007ffe0ff */
[----:B------:R-:W-:-:S04]  /*11680*/  @!P0 LOP3.LUT R0, RZ, UR7, RZ, 0x33, !PT ;  /* 0x00000007ff008c12 */ /* 0x000fc8000f8e33ff */
[C---:B------:R-:W-:Y:S01]  /*11690*/  IADD3 R4, PT, PT, -R0.reuse, RZ, RZ ;  /* 0x000000ff00047210 */ /* 0x040fe20007ffe1ff */
[----:B----4-:R-:W-:-:S04]  /*116a0*/  IMAD R5, R0, UR5, R5 ;  /* 0x0000000500057c24 */ /* 0x010fc8000f8e0205 */
[----:B------:R-:W-:-:S04]  /*116b0*/  IMAD R4, R4, UR7, R31 ;  /* 0x0000000704047c24 */ /* 0x000fc8000f8e021f */
[----:B------:R-:W-:-:S04]  /*116c0*/  IMAD R5, R4, UR4, R5 ;  /* 0x0000000404057c24 */ /* 0x000fc8000f8e0205 */
[----:B-1----:R-:W-:-:S05]  /*116d0*/  IMAD.WIDE.U32 R2, R5, 0x4, R2 ;  /* 0x0000000405027825 */ /* 0x002fca00078e0002 */
[----:B------:R2:W-:Y:S02]  /*116e0*/  STG.E desc[UR48][R2.64], R25 ;  /* 0x0000001902007986 */ /* 0x0005e4000c101930 */
.L_x_254:
[----:B------:R-:W-:Y:S05]  /*116f0*/  BSYNC.RECONVERGENT B0 ;  /* 0x0000000000007941 */ /* 0x000fea0003800200 */
.L_x_253:
[----:B------:R-:W-:Y:S01]  /*11700*/  UISETP.NE.AND UP0, UPT, UR38, URZ, UPT ;  /* 0x000000ff2600728c */ /* 0x000fe2000bf05270 */
[----:B------:R-:W-:-:S08]  /*11710*/  NOP ;  /* 0x0000000000007918 */ /* 0x000fd00000000000 */
[----:B------:R-:W-:Y:S05]  /*11720*/  BRA.U UP0, `(.L_x_255) ;  /* 0x0000000100087547 */ /* 0x000fea000b800000 */
[----:B------:R-:W-:Y:S05]  /*11730*/  BPT.TRAP 0x1 ;  /* 0x000000040000795c */ /* 0x000fea0000300000 */
[----:B------:R-:W-:Y:S05]  /*11740*/  BPT.TRAP 0x1 ;  /* 0x000000040000795c */ /* 0x000fea0000300000 */
.L_x_255:
[----:B------:R-:W-:Y:S02]  /*11750*/  UIADD3 UR4, UPT, UPT, UR40, 0x1c0a8, URZ ;  /* 0x0001c0a828047890 */ /* 0x000fe4000fffe0ff */
[----:B------:R-:W-:Y:S02]  /*11760*/  UISETP.NE.AND UP0, UPT, UR38, URZ, UPT ;  /* 0x000000ff2600728c */ /* 0x000fe4000bf05270 */
[----:B------:R-:W-:-:S09]  /*11770*/  UPRMT UR4, UR41, 0x654, UR4 ;  /* 0x0000065429047896 */ /* 0x000fd20008000004 */
[----:B---3--:R-:W-:Y:S01]  /*11780*/  SYNCS.ARRIVE.TRANS64.RED.A1T0 RZ, [UR4], RZ ;  /* 0x000000ffffff79a7 */ /* 0x008fe20008100404 */
[----:B------:R-:W-:Y:S05]  /*11790*/  BRA.U UP0, `(.L_x_256) ;  /* 0x0000000100047547 */ /* 0x000fea000b800000 */
[----:B------:R-:W-:Y:S05]  /*117a0*/  BPT.TRAP 0x1 ;  /* 0x000000040000795c */ /* 0x000fea0000300000 */
.L_x_256:
[----:B------:R-:W-:Y:S01]  /*117b0*/  SYNCS.ARRIVE.TRANS64.A1T0 RZ, [UR40+0x1c0b8], RZ ;  /* 0x01c0b8ffffff79a7 */ /* 0x000fe20008100028 */
[----:B------:R-:W-:Y:S05]  /*117c0*/  EXIT ;  /* 0x000000000000794d */ /* 0x000fea0003800000 */
.L_x_27:
[----:B------:R-:W-:-:S08]  /*117d0*/  NOP ;  /* 0x0000000000007918 */ /* 0x000fd00000000000 */
[----:B------:R-:W1:Y:S02]  /*117e0*/  USETMAXREG.TRY_ALLOC.CTAPOOL UP0, 0xc0 ;  /* 0x000000c0000079c8 */ /* 0x000e640008000600 */
[----:B-1----:R-:W-:Y:S05]  /*117f0*/  BRA.U !UP0, `(.L_x_27) ;  /* 0xfffffffd08f47547 */ /* 0x002fea000b83ffff */
[----:B------:R-:W1:Y:S01]  /*11800*/  S2UR UR8, SR_CTAID.X ;  /* 0x00000000000879c3 */ /* 0x000e620000002500 */
[----:B------:R-:W2:Y:S02]  /*11810*/  LDCU.64 UR4, c[0x0][0x380] ;  /* 0x00007000ff0477ac */ /* 0x000ea40008000a00 */
[----:B--2---:R-:W-:Y:S02]  /*11820*/  UISETP.NE.AND UP0, UPT, UR5, URZ, UPT ;  /* 0x000000ff0500728c */ /* 0x004fe4000bf05270 */
[----:B-1----:R-:W-:-:S04]  /*11830*/  USHF.L.U32 UR8, UR8, 0x8, URZ ;  /* 0x0000000808087899 */ /* 0x002fc800080006ff */
[----:B------:R-:W-:-:S06]  /*11840*/  UISETP.GE.U32.OR UP0, UPT, UR8, UR4, !UP0 ;  /* 0x000000040800728c */ /* 0x000fcc000c706470 */
[----:B------:R-:W-:-:S13]  /*11850*/  PLOP3.LUT P0, PT, PT, PT, UP0, 0x80, 0x8 ;  /* 0x000000000008781c */ /* 0x000fda0003f0f008 */
[----:B------:R-:W-:Y:S05]  /*11860*/  @P0 EXIT ;  /* 0x000000000000094d */ /* 0x000fea0003800000 */
[----:B------:R-:W-:Y:S02]  /*11870*/  UIADD3 UR8, UPT, UPT, UR5, 0x3f, URZ ;  /* 0x0000003f05087890 */ /* 0x000fe4000fffe0ff */
[----:B------:R-:W-:Y:S02]  /*11880*/  ULOP3.LUT UP0, UR57, UR5, 0x3f, URZ, 0xc0, !UPT ;  /* 0x0000003f05397892 */ /* 0x000fe4000f80c0ff */
[----:B------:R-:W-:Y:S02]  /*11890*/  UISETP.NE.AND UP1, UPT, UR58, URZ, UPT ;  /* 0x000000ff3a00728c */ /* 0x000fe4000bf25270 */
[----:B------:R-:W-:Y:S02]  /*118a0*/  USHF.R.S32.HI UR4, URZ, 0x1f, UR8 ;  /* 0x0000001fff047899 */ /* 0x000fe40008011408 */
[----:B------:R-:W-:Y:S02]  /*118b0*/  USEL UR47, UR7, UR6, UP1 ;  /* 0x00000006072f7287 */ /* 0x000fe40008800000 */
[----:B------:R-:W-:-:S02]  /*118c0*/  ULEA.HI UR4, UR4, UR8, URZ, 0x6 ;  /* 0x0000000804047291 */ /* 0x000fc4000f8f30ff */
[----:B------:R-:W-:Y:S02]  /*118d0*/  ULOP3.LUT UR47, UR47, 0x1, URZ, 0xc0, !UPT ;  /* 0x000000012f2f7892 */ /* 0x000fe4000f8ec0ff */
[----:B------:R-:W-:Y:S02]  /*118e0*/  @UP0 ULEA.HI.SX32 UR50, UR4, 0xffffffff, 0x1a ;  /* 0xffffffff04320891 */ /* 0x000fe4000f8fd2ff */
[----:B------:R-:W-:Y:S02]  /*118f0*/  @!UP0 USHF.R.S32.HI UR50, URZ, 0x6, UR4 ;  /* 0x00000006ff328899 */ /* 0x000fe40008011404 */
[----:B------:R-:W-:-:S09]  /*11900*/  UISETP.NE.U32.AND UP0, UPT, UR47, 0x1, UPT ;  /* 0x000000012f00788c */ /* 0x000fd2000bf05070 */
[----:B------:R-:W-:Y:S05]  /*11910*/  BRA.U !UP0, `(.L_x_257) ;  /* 0x0000000108047547 */ /* 0x000fea000b800000 */
[----:B------:R-:W-:Y:S05]  /*11920*/  BPT.TRAP 0x1 ;  /* 0x000000040000795c */ /* 0x000fea0000300000 */
.L_x_257:
[----:B------:R-:W1:Y:S01]  /*11930*/  S2UR UR38, SR_CgaCtaId ;  /* 0x00000000002679c3 */ /* 0x000e620000008800 */
[----:B------:R-:W-:Y:S01]  /*11940*/  UISETP.NE.AND UP0, UPT, UR58, URZ, UPT ;  /* 0x000000ff3a00728c */ /* 0x000fe2000bf05270 */
[----:B------:R-:W-:Y:S01]  /*11950*/  MOV R3, 0x1 ;  /* 0x0000000100037802 */ /* 0x000fe20000000f00 */
[----:B------:R-:W-:Y:S01]  /*11960*/  UMOV UR37, 0x400 ;  /* 0x0000040000257882 */ /* 0x000fe20000000000 */
[----:B------:R-:W2:Y:S01]  /*11970*/  S2R R122, SR_TID.X ;  /* 0x00000000007a7919 */ /* 0x000ea20000002100 */
[----:B------:R-:W-:Y:S01]  /*11980*/  USHF.L.U32 UR46, UR46, 0x3, URZ ;  /* 0x000000032e2e7899 */ /* 0x000fe200080006ff */
[----:B------:R-:W-:Y:S01]  /*11990*/  SHF.L.U32 R3, R3, 0x1f, RZ ;  /* 0x0000001f03037819 */ /* 0x000fe200000006ff */
[----:B------:R-:W-:Y:S01]  /*119a0*/  UMOV UR55, 0x1 ;  /* 0x0000000100377882 */ /* 0x000fe20000000000 */
[----:B------:R-:W-:Y:S01]  /*119b0*/  UMOV UR52, 0x1 ;  /* 0x0000000100347882 */ /* 0x000fe20000000000 */
[----:B-1----:R-:W-:-:S04]  /*119c0*/  ULEA UR37, UR38, UR37, 0x18 ;  /* 0x0000002526257291 */ /* 0x002fc8000f8ec0ff */
[----:B------:R-:W-:Y:S02]  /*119d0*/  UIADD3 UR56, UPT, UPT, UR37, 0x1c078, URZ ;  /* 0x0001c07825387890 */ /* 0x000fe4000fffe0ff */
[----:B------:R-:W-:Y:S02]  /*119e0*/  @!UP0 UIADD3 UR56, UPT, UPT, UR37, 0x1c088, URZ ;  /* 0x0001c08825388890 */ /* 0x000fe4000fffe0ff */
[----:B------:R-:W-:-:S07]  /*119f0*/  UIADD3 UR45, UPT, UPT, UR37, UR46, URZ ;  /* 0x0000002e252d7290 */ /* 0x000fce000fffe0ff */
[----:B------:R-:W1:Y:S02]  /*11a00*/  SYNCS.PHASECHK.TRANS64.TRYWAIT P0, [UR56], R3 ;  /* 0x00000003ff0075a7 */ /* 0x000e640008001138 */
[----:B-12---:R-:W-:Y:S05]  /*11a10*/  @!P0 BRA `(.L_x_258) ;  /* 0x000000a8009c8947 */ /* 0x006fea0003800000 */
.L_x_435:
[----:B------:R-:W-:Y:S01]  /*11a20*/  UISETP.GE.AND UP0, UPT, UR50, 0x1, UPT ;  /* 0x000000013200788c */ /* 0x000fe2000bf06270 */
[----:B------:R-:W-:Y:S01]  /*11a30*/  IMAD.MOV.U32 R91, RZ, RZ, RZ ;  /* 0x000000ffff5b7224 */ /* 0x000fe200078e00ff */
[----:B------:R-:W-:Y:S01]  /*11a40*/  MOV R89, 0xff800000 ;  /* 0xff80000000597802 */ /* 0x000fe20000000f00 */
[----:B------:R-:W-:Y:S01]  /*11a50*/  IMAD.MOV.U32 R88, RZ, RZ, RZ ;  /* 0x000000ffff587224 */ /* 0x000fe200078e00ff */
[----:B------:R-:W-:Y:S01]  /*11a60*/  SHF.R.U32.HI R2, RZ, 0x5, R122 ;  /* 0x00000005ff027819 */ /* 0x000fe2000001167a */
[----:B------:R-:W-:Y:S01]  /*11a70*/  UMOV UR54, URZ ;  /* 0x000000ff00367c82 */ /* 0x000fe20008000000 */
[----:B------:R-:W-:-:S03]  /*11a80*/  UMOV UR53, URZ ;  /* 0x000000ff00357c82 */ /* 0x000fc60008000000 */
[----:B------:R-:W-:Y:S05]  /*11a90*/  BRA.U !UP0, `(.L_x_259) ;  /* 0x0000002508647547 */ /* 0x000fea000b800000 */
[----:B------:R-:W-:Y:S01]  /*11aa0*/  UISETP.NE.AND UP0, UPT, UR58, URZ, UPT ;  /* 0x000000ff3a00728c */ /* 0x000fe2000bf05270 */
[----:B------:R-:W-:Y:S01]  /*11ab0*/  IMAD.U32 R121, R122, 0x10000, RZ ;  /* 0x000100007a797824 */ /* 0x000fe200078e00ff */
[----:B------:R-:W-:Y:S01]  /*11ac0*/  USHF.L.U32 UR4, UR50, 0x6, URZ ;  /* 0x0000000632047899 */ /* 0x000fe200080006ff */
[----:B------:R-:W-:Y:S01]  /*11ad0*/  LOP3.LUT R120, R2, 0x3, RZ, 0xc0, !PT ;  /* 0x0000000302787812 */ /* 0x000fe200078ec0ff */
[----:B------:R-:W-:Y:S01]  /*11ae0*/  USEL UR5, URZ, 0x80, UP0 ;  /* 0x00000080ff057887 */ /* 0x000fe20008000000 */
[----:B------:R-:W-:Y:S01]  /*11af0*/  IMAD.MOV.U32 R88, RZ, RZ, RZ ;  /* 0x000000ffff587224 */ /* 0x000fe200078e00ff */
[----:B------:R-:W-:Y:S01]  /*11b00*/  LOP3.LUT R121, R121, 0x600000, RZ, 0xc0, !PT ;  /* 0x0060000079797812 */ /* 0x000fe200078ec0ff */
[----:B------:R-:W-:Y:S01]  /*11b10*/  IMAD.MOV.U32 R16, RZ, RZ, -0x800000 ;  /* 0xff800000ff107424 */ /* 0x000fe200078e00ff */
[----:B------:R-:W-:Y:S01]  /*11b20*/  UMOV UR44, 0x20 ;  /* 0x00000020002c7882 */ /* 0x000fe20000000000 */
[----:B------:R-:W-:Y:S01]  /*11b30*/  IMAD.U32 R91, RZ, RZ, UR4 ;  /* 0x00000004ff5b7e24 */ /* 0x000fe2000f8e00ff */
[----:B------:R-:W-:Y:S01]  /*11b40*/  LOP3.LUT R124, R121, UR5, RZ, 0xfc, !PT ;  /* 0x00000005797c7c12 */ /* 0x000fe2000f8efcff */
[----:B------:R-:W-:Y:S01]  /*11b50*/  UIADD3 UR42, UPT, UPT, UR37, 0x1c060, URZ ;  /* 0x0001c060252a7890 */ /* 0x000fe2000fffe0ff */
[----:B------:R-:W-:Y:S01]  /*11b60*/  SHF.R.U32.HI R125, RZ, 0x15, R121 ;  /* 0x00000015ff7d7819 */ /* 0x000fe20000011679 */
[----:B------:R-:W-:Y:S01]  /*11b70*/  USEL UR43, UR49, UR48, UP0 ;  /* 0x00000030312b7287 */ /* 0x000fe20008000000 */
[----:B------:R-:W-:Y:S01]  /*11b80*/  LOP3.LUT R123, R124, 0x20, RZ, 0xfc, !PT ;  /* 0x000000207c7b7812 */ /* 0x000fe200078efcff */
[----:B------:R-:W-:-:S02]  /*11b90*/  ULOP3.LUT UR51, UR46, 0x8, URZ, 0x3c, !UPT ;  /* 0x000000082e337892 */ /* 0x000fc4000f8e3cff */
[----:B------:R-:W-:Y:S01]  /*11ba0*/  UIADD3 UR50, UPT, UPT, UR50, -0x1, URZ ;  /* 0xffffffff32327890 */ /* 0x000fe2000fffe0ff */
[----:B------:R-:W-:Y:S01]  /*11bb0*/  UMOV UR53, URZ ;  /* 0x000000ff00357c82 */ /* 0x000fe20008000000 */
[----:B------:R-:W2:Y:S01]  /*11bc0*/  LDCU UR36, c[0x0][0x704] ;  /* 0x0000e080ff2477ac */ /* 0x000ea20008000800 */
[----:B------:R-:W-:Y:S01]  /*11bd0*/  UMOV UR52, 0x1 ;  /* 0x0000000100347882 */ /* 0x000fe20000000000 */
[----:B------:R-:W-:Y:S02]  /*11be0*/  USEL UR44, UR44, 0xa0, UP0 ;  /* 0x000000a02c2c7887 */ /* 0x000fe40008000000 */
[----:B------:R-:W-:Y:S01]  /*11bf0*/  @UP0 UIADD3 UR42, UPT, UPT, UR37, 0x1c050, URZ ;  /* 0x0001c050252a0890 */ /* 0x000fe2000fffe0ff */
[----:B------:R-:W-:Y:S01]  /*11c00*/  UMOV UR55, 0x1 ;  /* 0x0000000100377882 */ /* 0x000fe20000000000 */
[----:B------:R-:W-:-:S10]  /*11c10*/  UMOV UR54, URZ ;  /* 0x000000ff00367c82 */ /* 0x000fd40008000000 */
.L_x_277:
[----:B-12---:R-:W-:Y:S01]  /*11c20*/  IADD3 R0, PT, PT, R121, UR44, RZ ;  /* 0x0000002c79007c10 */ /* 0x006fe2000fffe0ff */
[----:B------:R-:W-:-:S04]  /*11c30*/  UISETP.NE.AND UP0, UPT, UR58, URZ, UPT ;  /* 0x000000ff3a00728c */ /* 0x000fc8000bf05270 */
[----:B------:R-:W-:Y:S01]  /*11c40*/  USEL UR40, UR54, UR53, UP0 ;  /* 0x0000003536287287 */ /* 0x000fe20008000000 */
[----:B------:R-:W1:Y:S01]  /*11c50*/  SHFL.IDX PT, R0, R0, RZ, 0x1f ;  /* 0x00001fff00007589 */ /* 0x000e6200000e0000 */
[----:B------:R-:W-:Y:S01]  /*11c60*/  UISETP.GT.U32.AND UP0, UPT, UR43, 0x1, UPT ;  /* 0x000000012b00788c */ /* 0x000fe2000bf04070 */
[----:B-1----:R-:W-:-:S08]  /*11c70*/  R2UR UR41, R0 ;  /* 0x00000000002972ca */ /* 0x002fd000000e0000 */
[----:B---3--:R-:W-:Y:S07]  /*11c80*/  BRA.U UP0, `(.L_x_260) ;  /* 0x0000000100047547 */ /* 0x008fee000b800000 */
[----:B--2---:R-:W-:Y:S05]  /*11c90*/  BPT.TRAP 0x1 ;  /* 0x000000040000795c */ /* 0x004fea0000300000 */
.L_x_260:
[----:B------:R-:W-:Y:S01]  /*11ca0*/  IMAD.U32 R3, RZ, RZ, UR40 ;  /* 0x00000028ff037e24 */ /* 0x000fe2000f8e00ff */
[----:B------:R-:W-:-:S04]  /*11cb0*/  ISETP.NE.AND P0, PT, R120, R125, PT ;  /* 0x0000007d7800720c */ /* 0x000fc80003f05270 */
[----:B------:R-:W-:-:S04]  /*11cc0*/  SHF.L.U32 R3, R3, 0x1f, RZ ;  /* 0x0000001f03037819 */ /* 0x000fc800000006ff */
[----:B------:R-:W1:Y:S02]  /*11cd0*/  SYNCS.PHASECHK.TRANS64.TRYWAIT P1, [UR42], R3 ;  /* 0x00000003ff0075a7 */ /* 0x000e64000802112a */
[----:B-1----:R-:W-:Y:S05]  /*11ce0*/  @!P1 BRA `(.L_x_261) ;  /* 0x000000a800009947 */ /* 0x002fea0003800000 */
.L_x_436:
        /* <DEDUP_REMOVED lines=17> */
.L_x_262:
[----:B------:R-:W-:Y:S05]  /*11e00*/  WARPSYNC.ALL ;  /* 0x0000000000007948 */ /* 0x000fea0003800000 */
[----:B------:R-:W-:Y:S02]  /*11e10*/  R2UR UR4, R124 ;  /* 0x000000007c0472ca */ /* 0x000fe400000e0000 */
[----:B------:R-:W-:-:S11]  /*11e20*/  ISETP.NE.AND P0, PT, R120, R125, PT ;  /* 0x0000007d7800720c */ /* 0x000fd60003f05270 */
[----:B------:R-:W3:Y:S02]  /*11e30*/  LDTM.x32 R56, tmem[UR4] ;  /* 0x00000004003879ee */ /* 0x000ee400082c0000 */
[----:B---3--:R-:W-:Y:S05]  /*11e40*/  @!P0 BRA `(.L_x_263) ;  /* 0x0000000000408947 */ /* 0x008fea0003800000 */
        /* <DEDUP_REMOVED lines=16> */
.L_x_263:
[----:B------:R-:W-:Y:S05]  /*11f50*/  WARPSYNC.ALL ;  /* 0x0000000000007948 */ /* 0x000fea0003800000 */
[----:B------:R-:W-:Y:S02]  /*11f60*/  R2UR UR4, R123 ;  /* 0x000000007b0472ca */ /* 0x000fe400000e0000 */
[C---:B-1----:R-:W-:Y:S02]  /*11f70*/  FMNMX3 R3, R16.reuse, R56, R60, !PT ;  /* 0x0000003810037276 */ /* 0x042fe4000780003c */
[C---:B------:R-:W-:Y:S02]  /*11f80*/  FMNMX3 R0, R16.reuse, R57, R61, !PT ;  /* 0x0000003910007276 */ /* 0x040fe4000780003d */
[----:B------:R-:W-:-:S02]  /*11f90*/  FMNMX3 R5, R16, R58, R62, !PT ;  /* 0x0000003a10057276 */ /* 0x000fc4000780003e */
[----:B------:R-:W-:Y:S02]  /*11fa0*/  FMNMX3 R3, R3, R64, R68, !PT ;  /* 0x0000004003037276 */ /* 0x000fe40007800044 */
[----:B------:R-:W-:Y:S02]  /*11fb0*/  FMNMX3 R0, R0, R65, R69, !PT ;  /* 0x0000004100007276 */ /* 0x000fe40007800045 */
[----:B------:R-:W-:Y:S01]  /*11fc0*/  FMNMX3 R6, R16, R59, R63, !PT ;  /* 0x0000003b10067276 */ /* 0x000fe2000780003f */
[----:B------:R-:W1:Y:S01]  /*11fd0*/  LDTM.x32 R24, tmem[UR4] ;  /* 0x00000004001879ee */ /* 0x000e6200082c0000 */
[----:B------:R-:W-:Y:S02]  /*11fe0*/  FMNMX3 R5, R5, R66, R70, !PT ;  /* 0x0000004205057276 */ /* 0x000fe40007800046 */
[----:B------:R-:W-:Y:S02]  /*11ff0*/  FMNMX3 R3, R3, R72, R76, !PT ;  /* 0x0000004803037276 */ /* 0x000fe4000780004c */
[----:B------:R-:W-:-:S02]  /*12000*/  FMNMX3 R0, R0, R73, R77, !PT ;  /* 0x0000004900007276 */ /* 0x000fc4000780004d */
[----:B------:R-:W-:Y:S02]  /*12010*/  FMNMX3 R6, R6, R67, R71, !PT ;  /* 0x0000004306067276 */ /* 0x000fe40007800047 */
[----:B------:R-:W-:Y:S02]  /*12020*/  FMNMX3 R5, R5, R74, R78, !PT ;  /* 0x0000004a05057276 */ /* 0x000fe4000780004e */
[----:B------:R-:W-:Y:S02]  /*12030*/  FMNMX3 R3, R3, R80, R84, !PT ;  /* 0x0000005003037276 */ /* 0x000fe40007800054 */
[----:B------:R-:W-:Y:S02]  /*12040*/  FMNMX3 R0, R0, R81, R85, !PT ;  /* 0x0000005100007276 */ /* 0x000fe40007800055 */
[----:B------:R-:W-:Y:S02]  /*12050*/  FMNMX3 R6, R6, R75, R79, !PT ;  /* 0x0000004b06067276 */ /* 0x000fe4000780004f */
[----:B------:R-:W-:-:S02]  /*12060*/  FMNMX3 R5, R5, R82, R86, !PT ;  /* 0x0000005205057276 */ /* 0x000fc40007800056 */
[----:B------:R-:W-:Y:S02]  /*12070*/  FMNMX3 R6, R6, R83, R87, !PT ;  /* 0x0000005306067276 */ /* 0x000fe40007800057 */
[----:B------:R-:W-:Y:S02]  /*12080*/  ISETP.NE.AND P0, PT, R120, R125, PT ;  /* 0x0000007d7800720c */ /* 0x000fe40003f05270 */
[----:B-1----:R-:W-:Y:S02]  /*12090*/  FMNMX3 R3, R3, R24, R28, !PT ;  /* 0x0000001803037276 */ /* 0x002fe4000780001c */
        /* <DEDUP_REMOVED lines=15> */
[----:B------:R-:W-:-:S04]  /*12190*/  FMNMX3 R0, R4, R3, R0, !PT ;  /* 0x0000000304007276 */ /* 0x000fc80007800000 */
[----:B------:R-:W-:-:S04]  /*121a0*/  FMNMX R89, R89, R0, !PT ;  /* 0x0000000059597209 */ /* 0x000fc80007800000 */
[----:B------:R-:W-:-:S04]  /*121b0*/  FSETP.NEU.AND P1, PT, R89, -INF , PT ;  /* 0xff8000005900780b */ /* 0x000fc80003f2d000 */
[----:B------:R-:W-:Y:S01]  /*121c0*/  FSEL R17, R89, RZ, P1 ;  /* 0x000000ff59117208 */ /* 0x000fe20000800000 */
[----:B------:R-:W-:Y:S08]  /*121d0*/  @!P0 BRA `(.L_x_264) ;  /* 0x0000000000408947 */ /* 0x000ff00003800000 */
[----:B------:R-:W-:Y:S01]  /*121e0*/  MOV R14, 0x8 ;  /* 0x00000008000e7802 */ /* 0x000fe20000000f00 */
[----:B------:R-:W1:Y:S01]  /*121f0*/  LDCU.64 UR6, c[0x4][0xb0] ;  /* 0x01001600ff0677ac */ /* 0x000e620008000a00 */
[----:B------:R-:W-:Y:S02]  /*12200*/  HFMA2 R12, -RZ, RZ, 0, 5.9604644775390625e-08 ;  /* 0x00000001ff0c7431 */ /* 0x000fe400000001ff */
[----:B------:R-:W-:Y:S01]  /*12210*/  IMAD.MOV.U32 R8, RZ, RZ, 0x1be ;  /* 0x000001beff087424 */ /* 0x000fe200078e00ff */
[----:B------:R-:W3:Y:S01]  /*12220*/  LDCU.64 UR4, c[0x4][0xb8] ;  /* 0x01001700ff0477ac */ /* 0x000ee20008000a00 */
[----:B------:R-:W4:Y:S01]  /*12230*/  LDC.64 R14, c[0x4][R14] ;  /* 0x010000000e0e7b82 */ /* 0x000f220000000a00 */
[----:B------:R-:W-:Y:S01]  /*12240*/  IMAD.MOV.U32 R13, RZ, RZ, RZ ;  /* 0x000000ffff0d7224 */ /* 0x000fe200078e00ff */
[----:B------:R-:W5:Y:S01]  /*12250*/  LDCU.64 UR8, c[0x4][0x18] ;  /* 0x01000300ff0877ac */ /* 0x000f620008000a00 */
[----:B-1----:R-:W-:Y:S01]  /*12260*/  IMAD.U32 R4, RZ, RZ, UR6 ;  /* 0x00000006ff047e24 */ /* 0x002fe2000f8e00ff */
[----:B------:R-:W-:Y:S01]  /*12270*/  MOV R5, UR7 ;  /* 0x0000000700057c02 */ /* 0x000fe20008000f00 */
[----:B---3--:R-:W-:Y:S01]  /*12280*/  IMAD.U32 R6, RZ, RZ, UR4 ;  /* 0x00000004ff067e24 */ /* 0x008fe2000f8e00ff */
[----:B------:R-:W-:Y:S01]  /*12290*/  MOV R7, UR5 ;  /* 0x0000000500077c02 */ /* 0x000fe20008000f00 */
[----:B-----5:R-:W-:Y:S01]  /*122a0*/  IMAD.U32 R10, RZ, RZ, UR8 ;  /* 0x00000008ff0a7e24 */ /* 0x020fe2000f8e00ff */
[----:B------:R-:W-:-:S02]  /*122b0*/  MOV R11, UR9 ;  /* 0x00000009000b7c02 */ /* 0x000fc40008000f00 */
[----:B------:R-:W-:-:S07]  /*122c0*/  LEPC R20, `(.L_x_264) ;  /* 0x000000001014794e */ /* 0x000fce0000000000 */
[----:B--2-4-:R-:W-:Y:S05]  /*122d0*/  CALL.ABS.NOINC R14 ;  /* 0x000000000e007343 */ /* 0x014fea0003c00000 */
.L_x_264:
[----:B------:R-:W-:Y:S05]  /*122e0*/  WARPSYNC.ALL ;  /* 0x0000000000007948 */ /* 0x000fea0003800000 */
[----:B------:R-:W-:Y:S02]  /*122f0*/  R2UR UR4, R124 ;  /* 0x000000007c0472ca */ /* 0x000fe400000e0000 */
[----:B------:R-:W-:-:S11]  /*12300*/  ISETP.NE.AND P0, PT, RZ, UR47, PT ;  /* 0x0000002fff007c0c */ /* 0x000fd6000bf05270 */
[----:B------:R1:W-:Y:S02]  /*12310*/  STTM.x2 tmem[UR4], R16 ;  /* 0x00000010000079ed */ /* 0x0003e400080c0004 */
[----:B------:R-:W-:Y:S05]  /*12320*/  @P0 BRA `(.L_x_265) ;  /* 0x0000000000040947 */ /* 0x000fea0003800000 */
[----:B--2---:R-:W-:Y:S05]  /*12330*/  BPT.TRAP 0x1 ;  /* 0x000000040000795c */ /* 0x004fea0000300000 */
.L_x_265:
[----:B------:R-:W-:Y:S01]  /*12340*/  UISETP.NE.AND UP0, UPT, UR58, URZ, UPT ;  /* 0x000000ff3a00728c */ /* 0x000fe2000bf05270 */
[----:B------:R-:W-:Y:S01]  /*12350*/  SHF.L.U32 R3, R90, 0x1f, RZ ;  /* 0x0000001f5a037819 */ /* 0x000fe200000006ff */
[----:B------:R-:W-:Y:S01]  /*12360*/  UIADD3 UR4, UPT, UPT, UR37, 0x1c080, URZ ;  /* 0x0001c08025047890 */ /* 0x000fe2000fffe0ff */
[----:B------:R-:W-:Y:S01]  /*12370*/  MOV R4, UR46 ;  /* 0x0000002e00047c02 */ /* 0x000fe20008000f00 */
[----:B--2---:R-:W-:Y:S01]  /*12380*/  FMUL R0, R17, -UR36 ;  /* 0x8000002411007c20 */ /* 0x004fe20008400000 */
[----:B------:R-:W-:-:S03]  /*12390*/  USEL UR39, UR55, UR52, UP0 ;  /* 0x0000003437277287 */ /* 0x000fc60008000000 */
[--C-:B------:R-:W-:Y:S01]  /*123a0*/  FFMA2 R18, R56.F32x2.HI_LO, UR36.F32, R0.reuse.F32 ;  /* 0x0000002438127c49 */ /* 0x100fe20009200000 */
[----:B------:R-:W-:Y:S01]  /*123b0*/  ULOP3.LUT UR39, UR39, 0x1, URZ, 0x3c, !UPT ;  /* 0x0000000127277892 */ /* 0x000fe2000f8e3cff */
[--C-:B------:R-:W-:Y:S01]  /*123c0*/  FFMA2 R22, R58.F32x2.HI_LO, UR36.F32, R0.reuse.F32 ;  /* 0x000000243a167c49 */ /* 0x100fe20009200000 */
[----:B------:R-:W-:Y:S01]  /*123d0*/  @UP0 UIADD3 UR4, UPT, UPT, UR37, 0x1c070, URZ ;  /* 0x0001c07025040890 */ /* 0x000fe2000fffe0ff */
[--C-:B------:R-:W-:Y:S01]  /*123e0*/  FFMA2 R56, R60.F32x2.HI_LO, UR36.F32, R0.reuse.F32 ;  /* 0x000000243c387c49 */ /* 0x100fe20009200000 */
[----:B------:R-:W-:Y:S01]  /*123f0*/  FSETP.GEU.AND P1, PT, R18, -126, PT ;  /* 0xc2fc00001200780b */ /* 0x000fe20003f2e000 */
[----:B------:R-:W-:Y:S01]  /*12400*/  FFMA2 R58, R62.F32x2.HI_LO, UR36.F32, R0.F32 ;  /* 0x000000243e3a7c49 */ /* 0x000fe20009200000 */
[----:B------:R-:W-:Y:S02]  /*12410*/  FSETP.GEU.AND P0, PT, R19, -126, PT ;  /* 0xc2fc00001300780b */ /* 0x000fe40003f0e000 */
[----:B------:R-:W-:Y:S02]  /*12420*/  FSETP.GEU.AND P6, PT, R22, -126, PT ;  /* 0xc2fc00001600780b */ /* 0x000fe40003fce000 */
[----:B------:R-:W-:Y:S01]  /*12430*/  FSETP.GEU.AND P5, PT, R23, -126, PT ;  /* 0xc2fc00001700780b */ /* 0x000fe20003fae000 */
[----:B------:R-:W-:Y:S01]  /*12440*/  SYNCS.ARRIVE.TRANS64.A1T0 RZ, [UR4], RZ ;  /* 0x000000ffffff79a7 */ /* 0x000fe20008100004 */
[----:B------:R-:W-:-:S02]  /*12450*/  FSETP.GEU.AND P4, PT, R56, -126, PT ;  /* 0xc2fc00003800780b */ /* 0x000fc40003f8e000 */
[----:B------:R-:W-:-:S03]  /*12460*/  FSETP.GEU.AND P3, PT, R57, -126, PT ;  /* 0xc2fc00003900780b */ /* 0x000fc60003f6e000 */
[----:B------:R-:W-:Y:S01]  /*12470*/  @!P1 FMUL R18, R18, 0.5 ;  /* 0x3f00000012129820 */ /* 0x000fe20000400000 */
[----:B------:R-:W2:Y:S01]  /*12480*/  SYNCS.PHASECHK.TRANS64.TRYWAIT P2, [R4+UR37+0x1c0d0], R3 ;  /* 0x01c0d003040075a7 */ /* 0x000ea20008041125 */
[----:B------:R-:W-:Y:S02]  /*12490*/  @!P0 FMUL R19, R19, 0.5 ;  /* 0x3f00000013138820 */ /* 0x000fe40000400000 */
[----:B------:R-:W-:Y:S02]  /*124a0*/  @!P6 FMUL R22, R22, 0.5 ;  /* 0x3f0000001616e820 */ /* 0x000fe40000400000 */
[----:B------:R-:W-:Y:S01]  /*124b0*/  @!P5 FMUL R23, R23, 0.5 ;  /* 0x3f0000001717d820 */ /* 0x000fe20000400000 */
[----:B------:R-:W3:Y:S08]  /*124c0*/  MUFU.EX2 R18, R18 ;  /* 0x0000001200127308 */ /* 0x000ef00000000800 */
[----:B------:R-:W4:Y:S08]  /*124d0*/  MUFU.EX2 R19, R19 ;  /* 0x0000001300137308 */ /* 0x000f300000000800 */
[----:B------:R-:W5:Y:S08]  /*124e0*/  MUFU.EX2 R22, R22 ;  /* 0x0000001600167308 */ /* 0x000f700000000800 */
[----:B------:R-:W1:Y:S02]  /*124f0*/  MUFU.EX2 R23, R23 ;  /* 0x0000001700177308 */ /* 0x000e640000000800 */
[----:B-12345:R-:W-:Y:S05]  /*12500*/  @!P2 BRA `(.L_x_266) ;  /* 0x000000a00010a947 */ /* 0x03efea0003800000 */
.L_x_437:
[----:B------:R-:W-:Y:S01]  /*12510*/  @!P1 FMUL R18, R18, R18 ;  /* 0x0000001212129220 */ /* 0x000fe20000400000 */
[----:B------:R-:W-:Y:S01]  /*12520*/  FSETP.GEU.AND P2, PT, R58, -126, PT ;  /* 0xc2fc00003a00780b */ /* 0x000fe20003f4e000 */
[----:B------:R-:W-:Y:S01]  /*12530*/  @!P4 FMUL R56, R56, 0.5 ;  /* 0x3f0000003838c820 */ /* 0x000fe20000400000 */
[----:B------:R-:W-:Y:S01]  /*12540*/  FSETP.GEU.AND P1, PT, R59, -126, PT ;  /* 0xc2fc00003b00780b */ /* 0x000fe20003f2e000 */
[----:B------:R-:W-:Y:S01]  /*12550*/  @!P3 FMUL R57, R57, 0.5 ;  /* 0x3f0000003939b820 */ /* 0x000fe20000400000 */
[--C-:B------:R-:W-:Y:S01]  /*12560*/  FFMA2 R60, R64.F32x2.HI_LO, UR36.F32, R0.reuse.F32 ;  /* 0x00000024403c7c49 */ /* 0x100fe20009200000 */
[----:B------:R-:W-:Y:S01]  /*12570*/  USHF.R.U32.HI UR4, URZ, 0x15, UR41 ;  /* 0x00000015ff047899 */ /* 0x000fe20008011629 */
[----:B------:R-:W-:Y:S01]  /*12580*/  @!P0 FMUL R19, R19, R19 ;  /* 0x0000001313138220 */ /* 0x000fe20000400000 */
[----:B------:R-:W2:Y:S01]  /*12590*/  MUFU.EX2 R56, R56 ;  /* 0x0000003800387308 */ /* 0x000ea20000000800 */
[--C-:B------:R-:W-:Y:S01]  /*125a0*/  FFMA2 R62, R66.F32x2.HI_LO, UR36.F32, R0.reuse.F32 ;  /* 0x00000024423e7c49 */ /* 0x100fe20009200000 */
[----:B------:R-:W-:Y:S01]  /*125b0*/  FSETP.GEU.AND P0, PT, R60, -126, PT ;  /* 0xc2fc00003c00780b */ /* 0x000fe20003f0e000 */
[--C-:B------:R-:W-:Y:S01]  /*125c0*/  FFMA2 R64, R68.F32x2.HI_LO, UR36.F32, R0.reuse.F32 ;  /* 0x0000002444407c49 */ /* 0x100fe20009200000 */
[----:B-1----:R-:W-:Y:S01]  /*125d0*/  MOV R3, UR4 ;  /* 0x0000000400037c02 */ /* 0x002fe20008000f00 */
[--C-:B------:R-:W-:Y:S01]  /*125e0*/  FFMA2 R66, R70.F32x2.HI_LO, UR36.F32, R0.reuse.F32 ;  /* 0x0000002446427c49 */ /* 0x100fe20009200000 */
[----:B------:R-:W-:Y:S01]  /*125f0*/  UISETP.NE.AND UP0, UPT, UR58, URZ, UPT ;  /* 0x000000ff3a00728c */ /* 0x000fe2000bf05270 */
[----:B------:R-:W-:Y:S01]  /*12600*/  @!P2 FMUL R58, R58, 0.5 ;  /* 0x3f0000003a3aa820 */ /* 0x000fe20000400000 */
[----:B------:R-:W-:Y:S01]  /*12610*/  @!P1 FMUL R59, R59, 0.5 ;  /* 0x3f0000003b3b9820 */ /* 0x000fe20000400000 */
[----:B------:R-:W1:Y:S01]  /*12620*/  MUFU.EX2 R57, R57 ;  /* 0x0000003900397308 */ /* 0x000e620000000800 */
[----:B------:R-:W-:Y:S01]  /*12630*/  @!P6 FMUL R22, R22, R22 ;  /* 0x000000161616e220 */ /* 0x000fe20000400000 */
[----:B------:R-:W-:Y:S01]  /*12640*/  @!P5 FMUL R23, R23, R23 ;  /* 0x000000171717d220 */ /* 0x000fe20000400000 */
[----:B------:R-:W-:Y:S01]  /*12650*/  FSETP.GEU.AND P6, PT, R61, -126, PT ;  /* 0xc2fc00003d00780b */ /* 0x000fe20003fce000 */
[--C-:B------:R-:W-:Y:S01]  /*12660*/  FFMA2 R68, R72.F32x2.HI_LO, UR36.F32, R0.reuse.F32 ;  /* 0x0000002448447c49 */ /* 0x100fe20009200000 */
[----:B------:R-:W-:Y:S01]  /*12670*/  FSETP.GEU.AND P5, PT, R62, -126, PT ;  /* 0xc2fc00003e00780b */ /* 0x000fe20003fae000 */
[----:B------:R-:W-:Y:S01]  /*12680*/  @!P0 FMUL R60, R60, 0.5 ;  /* 0x3f0000003c3c8820 */ /* 0x000fe20000400000 */
[--C-:B------:R-:W-:Y:S01]  /*12690*/  FFMA2 R70, R74.F32x2.HI_LO, UR36.F32, R0.reuse.F32 ;  /* 0x000000244a467c49 */ /* 0x100fe20009200000 */
[----:B------:R-:W3:Y:S01]  /*126a0*/  MUFU.EX2 R58, R58 ;  /* 0x0000003a003a7308 */ /* 0x000ee20000000800 */
[----:B--2---:R-:W-:Y:S01]  /*126b0*/  @!P4 FMUL R56, R56, R56 ;  /* 0x000000383838c220 */ /* 0x004fe20000400000 */
[----:B------:R-:W-:Y:S01]  /*126c0*/  FSETP.GEU.AND P4, PT, R63, -126, PT ;  /* 0xc2fc00003f00780b */ /* 0x000fe20003f8e000 */
[--C-:B------:R-:W-:Y:S01]  /*126d0*/  FFMA2 R72, R76.F32x2.HI_LO, UR36.F32, R0.reuse.F32 ;  /* 0x000000244c487c49 */ /* 0x100fe20009200000 */
[----:B------:R-:W-:Y:S01]  /*126e0*/  USEL UR55, UR39, UR55, UP0 ;  /* 0x0000003727377287 */ /* 0x000fe20008000000 */
[--C-:B------:R-:W-:Y:S01]  /*126f0*/  FFMA2 R74, R78.F32x2.HI_LO, UR36.F32, R0.reuse.F32 ;  /* 0x000000244e4a7c49 */ /* 0x100fe20009200000 */
[----:B------:R-:W-:Y:S01]  /*12700*/  USEL UR52, UR52, UR39, UP0 ;  /* 0x0000002734347287 */ /* 0x000fe20008000000 */
[--C-:B------:R-:W-:Y:S01]  /*12710*/  FFMA2 R76, R80.F32x2.HI_LO, UR36.F32, R0.reuse.F32 ;  /* 0x00000024504c7c49 */ /* 0x100fe20009200000 */
[----:B------:R-:W2:Y:S01]  /*12720*/  MUFU.EX2 R59, R59 ;  /* 0x0000003b003b7308 */ /* 0x000ea20000000800 */
[----:B-1----:R-:W-:Y:S01]  /*12730*/  @!P3 FMUL R57, R57, R57 ;  /* 0x000000393939b220 */ /* 0x002fe20000400000 */
[----:B------:R-:W-:Y:S01]  /*12740*/  FSETP.GEU.AND P3, PT, R64, -126, PT ;  /* 0xc2fc00004000780b */ /* 0x000fe20003f6e000 */
[----:B------:R-:W-:Y:S01]  /*12750*/  @!P6 FMUL R61, R61, 0.5 ;  /* 0x3f0000003d3de820 */ /* 0x000fe20000400000 */
[----:B------:R-:W-:Y:S01]  /*12760*/  @!P5 FMUL R62, R62, 0.5 ;  /* 0x3f0000003e3ed820 */ /* 0x000fe20000400000 */
[--C-:B------:R-:W-:Y:S01]  /*12770*/  FFMA2 R78, R82.F32x2.HI_LO, UR36.F32, R0.reuse.F32 ;  /* 0x00000024524e7c49 */ /* 0x100fe20009200000 */
[----:B------:R-:W-:Y:S01]  /*12780*/  LOP3.LUT R90, R90, 0x1, RZ, 0x3c, !PT ;  /* 0x000000015a5a7812 */ /* 0x000fe200078e3cff */
[----:B------:R-:W-:Y:S01]  /*12790*/  @!P4 FMUL R63, R63, 0.5 ;  /* 0x3f0000003f3fc820 */ /* 0x000fe20000400000 */
[----:B------:R-:W1:Y:S01]  /*127a0*/  MUFU.EX2 R60, R60 ;  /* 0x0000003c003c7308 */ /* 0x000e620000000800 */
[----:B---3--:R-:W-:Y:S01]  /*127b0*/  @!P2 FMUL R58, R58, R58 ;  /* 0x0000003a3a3aa220 */ /* 0x008fe20000400000 */
[----:B------:R-:W-:Y:S01]  /*127c0*/  FSETP.GEU.AND P2, PT, R65, -126, PT ;  /* 0xc2fc00004100780b */ /* 0x000fe20003f4e000 */
[----:B------:R-:W-:-:S02]  /*127d0*/  FFMA2 R80, R84.F32x2.HI_LO, UR36.F32, R0.F32 ;  /* 0x0000002454507c49 */ /* 0x000fc40009200000 */
[--C-:B------:R-:W-:Y:S02]  /*127e0*/  FFMA2 R82, R86.F32x2.HI_LO, UR36.F32, R0.reuse.F32 ;  /* 0x0000002456527c49 */ /* 0x100fe40009200000 */
[----:B------:R-:W-:Y:S01]  /*127f0*/  @!P3 FMUL R64, R64, 0.5 ;  /* 0x3f0000004040b820 */ /* 0x000fe20000400000 */
[----:B------:R-:W3:Y:S01]  /*12800*/  MUFU.EX2 R61, R61 ;  /* 0x0000003d003d7308 */ /* 0x000ee20000000800 */
[----:B--2---:R-:W-:Y:S01]  /*12810*/  @!P1 FMUL R59, R59, R59 ;  /* 0x0000003b3b3b9220 */ /* 0x004fe20000400000 */
[----:B------:R-:W-:Y:S01]  /*12820*/  FSETP.GEU.AND P1, PT, R66, -126, PT ;  /* 0xc2fc00004200780b */ /* 0x000fe20003f2e000 */
[--C-:B------:R-:W-:Y:S02]  /*12830*/  FFMA2 R24, R24.F32x2.HI_LO, UR36.F32, R0.reuse.F32 ;  /* 0x0000002418187c49 */ /* 0x100fe40009200000 */
[--C-:B------:R-:W-:Y:S02]  /*12840*/  FFMA2 R26, R26.F32x2.HI_LO, UR36.F32, R0.reuse.F32 ;  /* 0x000000241a1a7c49 */ /* 0x100fe40009200000 */
[----:B------:R-:W-:Y:S01]  /*12850*/  @!P2 FMUL R65, R65, 0.5 ;  /* 0x3f0000004141a820 */ /* 0x000fe20000400000 */
[----:B------:R-:W2:Y:S01]  /*12860*/  MUFU.EX2 R62, R62 ;  /* 0x0000003e003e7308 */ /* 0x000ea20000000800 */
[----:B-1----:R-:W-:Y:S01]  /*12870*/  @!P0 FMUL R60, R60, R60 ;  /* 0x0000003c3c3c8220 */ /* 0x002fe20000400000 */
[----:B------:R-:W-:Y:S01]  /*12880*/  FSETP.GEU.AND P0, PT, R67, -126, PT ;  /* 0xc2fc00004300780b */ /* 0x000fe20003f0e000 */
[----:B------:R-:W-:-:S02]  /*12890*/  FFMA2 R28, R28.F32x2.HI_LO, UR36.F32, R0.F32 ;  /* 0x000000241c1c7c49 */ /* 0x000fc40009200000 */
[--C-:B------:R-:W-:Y:S02]  /*128a0*/  FFMA2 R30, R30.F32x2.HI_LO, UR36.F32, R0.reuse.F32 ;  /* 0x000000241e1e7c49 */ /* 0x100fe40009200000 */
[----:B------:R-:W-:Y:S01]  /*128b0*/  @!P1 FMUL R66, R66, 0.5 ;  /* 0x3f00000042429820 */ /* 0x000fe20000400000 */
[----:B------:R-:W1:Y:S01]  /*128c0*/  MUFU.EX2 R63, R63 ;  /* 0x0000003f003f7308 */ /* 0x000e620000000800 */
[----:B---3--:R-:W-:Y:S01]  /*128d0*/  @!P6 FMUL R61, R61, R61 ;  /* 0x0000003d3d3de220 */ /* 0x008fe20000400000 */
[----:B------:R-:W-:Y:S01]  /*128e0*/  FSETP.GEU.AND P6, PT, R68, -126, PT ;  /* 0xc2fc00004400780b */ /* 0x000fe20003fce000 */
[--C-:B------:R-:W-:Y:S02]  /*128f0*/  FFMA2 R32, R32.F32x2.HI_LO, UR36.F32, R0.reuse.F32 ;  /* 0x0000002420207c49 */ /* 0x100fe40009200000 */
[--C-:B------:R-:W-:Y:S02]  /*12900*/  FFMA2 R34, R34.F32x2.HI_LO, UR36.F32, R0.reuse.F32 ;  /* 0x0000002422227c49 */ /* 0x100fe40009200000 */
[----:B------:R-:W-:Y:S01]  /*12910*/  @!P0 FMUL R67, R67, 0.5 ;  /* 0x3f00000043438820 */ /* 0x000fe20000400000 */
[----:B------:R-:W3:Y:S01]  /*12920*/  MUFU.EX2 R64, R64 ;  /* 0x0000004000407308 */ /* 0x000ee20000000800 */
[----:B--2---:R-:W-:Y:S01]  /*12930*/  @!P5 FMUL R62, R62, R62 ;  /* 0x0000003e3e3ed220 */ /* 0x004fe20000400000 */
[----:B------:R-:W-:Y:S01]  /*12940*/  FSETP.GEU.AND P5, PT, R69, -126, PT ;  /* 0xc2fc00004500780b */ /* 0x000fe20003fae000 */
[----:B------:R-:W-:-:S02]  /*12950*/  FFMA2 R36, R36.F32x2.HI_LO, UR36.F32, R0.F32 ;  /* 0x0000002424247c49 */ /* 0x000fc40009200000 */
[--C-:B------:R-:W-:Y:S02]  /*12960*/  FFMA2 R38, R38.F32x2.HI_LO, UR36.F32, R0.reuse.F32 ;  /* 0x0000002426267c49 */ /* 0x100fe40009200000 */
[----:B------:R-:W-:Y:S01]  /*12970*/  @!P6 FMUL R68, R68, 0.5 ;  /* 0x3f0000004444e820 */ /* 0x000fe20000400000 */
[----:B------:R-:W2:Y:S01]  /*12980*/  MUFU.EX2 R65, R65 ;  /* 0x0000004100417308 */ /* 0x000ea20000000800 */
[----:B-1----:R-:W-:Y:S01]  /*12990*/  @!P4 FMUL R63, R63, R63 ;  /* 0x0000003f3f3fc220 */ /* 0x002fe20000400000 */
[----:B------:R-:W-:Y:S01]  /*129a0*/  FSETP.GEU.AND P4, PT, R70, -126, PT ;  /* 0xc2fc00004600780b */ /* 0x000fe20003f8e000 */
[--C-:B------:R-:W-:Y:S02]  /*129b0*/  FFMA2 R40, R40.F32x2.HI_LO, UR36.F32, R0.reuse.F32 ;  /* 0x0000002428287c49 */ /* 0x100fe40009200000 */
[--C-:B------:R-:W-:Y:S02]  /*129c0*/  FFMA2 R42, R42.F32x2.HI_LO, UR36.F32, R0.reuse.F32 ;  /* 0x000000242a2a7c49 */ /* 0x100fe40009200000 */
        /* <DEDUP_REMOVED lines=17> */
[----:B------:R-:W-:Y:S01]  /*12ae0*/  FFMA2 R54, R54.F32x2.HI_LO, UR36.F32, R0.F32 ;  /* 0x0000002436367c49 */ /* 0x000fe20009200000 */
[----:B------:R-:W-:Y:S01]  /*12af0*/  MOV R0, UR51 ;  /* 0x0000003300007c02 */ /* 0x000fe20008000f00 */
[----:B------:R-:W-:Y:S01]  /*12b00*/  @!P2 FMUL R72, R72, 0.5 ;  /* 0x3f0000004848a820 */ /* 0x000fe20000400000 */
[----:B------:R-:W1:Y:S01]  /*12b10*/  MUFU.EX2 R69, R69 ;  /* 0x0000004500457308 */ /* 0x000e620000000800 */
[----:B---3--:R-:W-:Y:S01]  /*12b20*/  @!P0 FMUL R67, R67, R67 ;  /* 0x0000004343438220 */ /* 0x008fe20000400000 */
[----:B------:R-:W-:Y:S01]  /*12b30*/  FSETP.GEU.AND P0, PT, R74, -126, PT ;  /* 0xc2fc00004a00780b */ /* 0x000fe20003f0e000 */
[----:B------:R3:W-:Y:S04]  /*12b40*/  SYNCS.ARRIVE.TRANS64.A1T0 RZ, [R0+UR37+0x1c0d0], RZ ;  /* 0x01c0d0ff00ff79a7 */ /* 0x0007e80008100025 */
[----:B------:R-:W-:Y:S01]  /*12b50*/  @!P1 FMUL R73, R73, 0.5 ;  /* 0x3f00000049499820 */ /* 0x000fe20000400000 */
[----:B------:R-:W4:Y:S01]  /*12b60*/  MUFU.EX2 R70, R70 ;  /* 0x0000004600467308 */ /* 0x000f220000000800 */
[----:B--2---:R-:W-:Y:S01]  /*12b70*/  @!P6 FMUL R68, R68, R68 ;  /* 0x000000444444e220 */ /* 0x004fe20000400000 */
[----:B------:R-:W-:-:S05]  /*12b80*/  FSETP.GEU.AND P6, PT, R75, -126, PT ;  /* 0xc2fc00004b00780b */ /* 0x000fca0003fce000 */
[----:B------:R-:W-:Y:S01]  /*12b90*/  @!P0 FMUL R74, R74, 0.5 ;  /* 0x3f0000004a4a8820 */ /* 0x000fe20000400000 */
[----:B------:R-:W2:Y:S01]  /*12ba0*/  MUFU.EX2 R71, R71 ;  /* 0x0000004700477308 */ /* 0x000ea20000000800 */
[----:B-1----:R-:W-:Y:S01]  /*12bb0*/  @!P5 FMUL R69, R69, R69 ;  /* 0x000000454545d220 */ /* 0x002fe20000400000 */
[----:B------:R-:W-:-:S05]  /*12bc0*/  FSETP.GEU.AND P5, PT, R76, -126, PT ;  /* 0xc2fc00004c00780b */ /* 0x000fca0003fae000 */
[----:B------:R-:W-:Y:S01]  /*12bd0*/  @!P6 FMUL R75, R75, 0.5 ;  /* 0x3f0000004b4be820 */ /* 0x000fe20000400000 */
[----:B------:R-:W1:Y:S01]  /*12be0*/  MUFU.EX2 R72, R72 ;  /* 0x0000004800487308 */ /* 0x000e620000000800 */
[----:B----4-:R-:W-:Y:S01]  /*12bf0*/  @!P4 FMUL R70, R70, R70 ;  /* 0x000000464646c220 */ /* 0x010fe20000400000 */
[----:B------:R-:W-:-:S05]  /*12c00*/  FSETP.GEU.AND P4, PT, R77, -126, PT ;  /* 0xc2fc00004d00780b */ /* 0x000fca0003f8e000 */
        /* <DEDUP_REMOVED lines=55> */
[----:B------:R-:W-:Y:S02]  /*12f80*/  FSETP.GEU.AND P4, PT, R31, -126, PT ;  /* 0xc2fc00001f00780b */ /* 0x000fe40003f8e000 */
[----:B------:R-:W-:-:S03]  /*12f90*/  F2FP.F16.F32.PACK_AB R24, R19, R18 ;  /* 0x000000121318723e */ /* 0x000fc600000000ff */
[----:B------:R-:W-:Y:S01]  /*12fa0*/  @!P5 FMUL R30, R30, 0.5 ;  /* 0x3f0000001e1ed820 */ /* 0x000fe20000400000 */
[----:B------:R-:W1:Y:S01]  /*12fb0*/  MUFU.EX2 R87, R27 ;  /* 0x0000001b00577308 */ /* 0x000e620000000800 */
[----:B----4-:R-:W-:Y:S01]  /*12fc0*/  @!P3 FMUL R85, R85, R85 ;  /* 0x000000555555b220 */ /* 0x010fe20000400000 */
[----:B------:R-:W-:Y:S02]  /*12fd0*/  FSETP.GEU.AND P3, PT, R32, -126, PT ;  /* 0xc2fc00002000780b */ /* 0x000fe40003f6e000 */
[----:B------:R-:W-:-:S03]  /*12fe0*/  F2FP.F16.F32.PACK_AB R25, R23, R22 ;  /* 0x000000161719723e */ /* 0x000fc600000000ff */
[----:B------:R-:W-:Y:S01]  /*12ff0*/  @!P4 FMUL R31, R31, 0.5 ;  /* 0x3f0000001f1fc820 */ /* 0x000fe20000400000 */
[----:B------:R-:W4:Y:S01]  /*13000*/  MUFU.EX2 R92, R28 ;  /* 0x0000001c005c7308 */ /* 0x000f220000000800 */
[----:B--2---:R-:W-:Y:S01]  /*13010*/  @!P2 FMUL R86, R86, R86 ;  /* 0x000000565656a220 */ /* 0x004fe20000400000 */
[----:B------:R-:W-:Y:S02]  /*13020*/  FSETP.GEU.AND P2, PT, R33, -126, PT ;  /* 0xc2fc00002100780b */ /* 0x000fe40003f4e000 */
[----:B------:R-:W-:-:S03]  /*13030*/  F2FP.F16.F32.PACK_AB R26, R57, R56 ;  /* 0x00000038391a723e */ /* 0x000fc600000000ff */
        /* <DEDUP_REMOVED lines=113> */
[----:B------:R-:W-:Y:S02]  /*13750*/  LOP3.LUT P0, RZ, R3, 0x3, R2, 0x48, !PT ;  /* 0x0000000303ff7812 */ /* 0x000fe40007804802 */
[----:B------:R-:W-:-:S03]  /*13760*/  F2FP.F16.F32.PACK_AB R49, R107, R106 ;  /* 0x0000006a6b31723e */ /* 0x000fc600000000ff */
[----:B------:R-:W-:Y:S01]  /*13770*/  @!P1 FMUL R55, R55, 0.5 ;  /* 0x3f00000037379820 */ /* 0x000fe20000400000 */
[----:B------:R-:W4:Y:S01]  /*13780*/  MUFU.EX2 R118, R52 ;  /* 0x0000003400767308 */ /* 0x000f220000000800 */
[----:B--2---:R-:W-:Y:S01]  /*13790*/  @!P6 FMUL R114, R114, R114 ;  /* 0x000000727272e220 */ /* 0x004fe20000400000 */
[----:B------:R-:W-:-:S06]  /*137a0*/  F2FP.F16.F32.PACK_AB R50, R109, R108 ;  /* 0x0000006c6d32723e */ /* 0x000fcc00000000ff */
[----:B------:R-:W2:Y:S01]  /*137b0*/  MUFU.EX2 R119, R53 ;  /* 0x0000003500777308 */ /* 0x000ea20000000800 */
[----:B-1----:R-:W-:Y:S01]  /*137c0*/  @!P5 FMUL R115, R115, R115 ;  /* 0x000000737373d220 */ /* 0x002fe20000400000 */
[----:B------:R-:W-:-:S06]  /*137d0*/  F2FP.F16.F32.PACK_AB R51, R111, R110 ;  /* 0x0000006e6f33723e */ /* 0x000fcc00000000ff */
[----:B------:R-:W1:Y:S01]  /*137e0*/  MUFU.EX2 R116, R54 ;  /* 0x0000003600747308 */ /* 0x000e620000000800 */
[----:B----4-:R-:W-:Y:S01]  /*137f0*/  @!P4 FMUL R118, R118, R118 ;  /* 0x000000767676c220 */ /* 0x010fe20000400000 */
[----:B------:R-:W-:-:S06]  /*13800*/  F2FP.F16.F32.PACK_AB R52, R113, R112 ;  /* 0x000000707134723e */ /* 0x000fcc00000000ff */
[----:B------:R-:W4:Y:S01]  /*13810*/  MUFU.EX2 R117, R55 ;  /* 0x0000003700757308 */ /* 0x000f220000000800 */
[----:B--2---:R-:W-:Y:S01]  /*13820*/  @!P3 FMUL R119, R119, R119 ;  /* 0x000000777777b220 */ /* 0x004fe20000400000 */
[----:B------:R-:W-:Y:S01]  /*13830*/  F2FP.F16.F32.PACK_AB R53, R115, R114 ;  /* 0x000000727335723e */ /* 0x000fe200000000ff */
[----:B-1----:R-:W-:-:S03]  /*13840*/  @!P2 FMUL R116, R116, R116 ;  /* 0x000000747474a220 */ /* 0x002fc60000400000 */
[----:B------:R-:W-:Y:S01]  /*13850*/  F2FP.F16.F32.PACK_AB R54, R119, R118 ;  /* 0x000000767736723e */ /* 0x000fe200000000ff */
[----:B----4-:R-:W-:-:S05]  /*13860*/  @!P1 FMUL R117, R117, R117 ;  /* 0x0000007575759220 */ /* 0x010fca0000400000 */
[----:B------:R-:W-:Y:S01]  /*13870*/  F2FP.F16.F32.PACK_AB R55, R117, R116 ;  /* 0x000000747537723e */ /* 0x000fe200000000ff */
[----:B---3--:R-:W-:Y:S06]  /*13880*/  @!P0 BRA `(.L_x_267) ;  /* 0x0000000000408947 */ /* 0x008fec0003800000 */
[----:B------:R-:W-:Y:S01]  /*13890*/  MOV R14, 0x8 ;  /* 0x00000008000e7802 */ /* 0x000fe20000000f00 */
[----:B------:R-:W1:Y:S01]  /*138a0*/  LDCU.64 UR6, c[0x4][0xb0] ;  /* 0x01001600ff0677ac */ /* 0x000e620008000a00 */
[----:B------:R-:W-:Y:S02]  /*138b0*/  HFMA2 R12, -RZ, RZ, 0, 5.9604644775390625e-08 ;  /* 0x00000001ff0c7431 */ /* 0x000fe400000001ff */
[----:B------:R-:W-:Y:S01]  /*138c0*/  IMAD.MOV.U32 R8, RZ, RZ, 0x1be ;  /* 0x000001beff087424 */ /* 0x000fe200078e00ff */
[----:B------:R-:W2:Y:S01]  /*138d0*/  LDCU.64 UR4, c[0x4][0xb8] ;  /* 0x01001700ff0477ac */ /* 0x000ea20008000a00 */
[----:B------:R-:W3:Y:S01]  /*138e0*/  LDC.64 R14, c[0x4][R14] ;  /* 0x010000000e0e7b82 */ /* 0x000ee20000000a00 */
[----:B------:R-:W-:Y:S01]  /*138f0*/  IMAD.MOV.U32 R13, RZ, RZ, RZ ;  /* 0x000000ffff0d7224 */ /* 0x000fe200078e00ff */
[----:B------:R-:W4:Y:S01]  /*13900*/  LDCU.64 UR8, c[0x4][0x20] ;  /* 0x01000400ff0877ac */ /* 0x000f220008000a00 */
[----:B-1----:R-:W-:Y:S01]  /*13910*/  IMAD.U32 R4, RZ, RZ, UR6 ;  /* 0x00000006ff047e24 */ /* 0x002fe2000f8e00ff */
[----:B------:R-:W-:Y:S01]  /*13920*/  MOV R5, UR7 ;  /* 0x0000000700057c02 */ /* 0x000fe20008000f00 */
[----:B--2---:R-:W-:Y:S01]  /*13930*/  IMAD.U32 R6, RZ, RZ, UR4 ;  /* 0x00000004ff067e24 */ /* 0x004fe2000f8e00ff */
[----:B------:R-:W-:Y:S01]  /*13940*/  MOV R7, UR5 ;  /* 0x0000000500077c02 */ /* 0x000fe20008000f00 */
[----:B----4-:R-:W-:Y:S01]  /*13950*/  IMAD.U32 R10, RZ, RZ, UR8 ;  /* 0x00000008ff0a7e24 */ /* 0x010fe2000f8e00ff */
[----:B------:R-:W-:-:S02]  /*13960*/  MOV R11, UR9 ;  /* 0x00000009000b7c02 */ /* 0x000fc40008000f00 */
[----:B------:R-:W-:-:S07]  /*13970*/  LEPC R20, `(.L_x_267) ;  /* 0x000000001014794e */ /* 0x000fce0000000000 */
[----:B---3--:R-:W-:Y:S05]  /*13980*/  CALL.ABS.NOINC R14 ;  /* 0x000000000e007343 */ /* 0x008fea0003c00000 */
.L_x_267:
[----:B------:R-:W-:Y:S01]  /*13990*/  MOV R0, UR43 ;  /* 0x0000002b00007c02 */ /* 0x000fe20008000f00 */
[----:B------:R-:W-:Y:S05]  /*139a0*/  WARPSYNC.ALL ;  /* 0x0000000000007948 */ /* 0x000fea0003800000 */
[----:B------:R-:W-:Y:S01]  /*139b0*/  ISETP.GT.U32.AND P0, PT, R0, 0x1, PT ;  /* 0x000000010000780c */ /* 0x000fe20003f04070 */
[----:B------:R1:W-:Y:S01]  /*139c0*/  STTM.x32 tmem[UR41], R24 ;  /* 0x00000018000079ed */ /* 0x0003e200082c0029 */
[----:B------:R-:W2:Y:S11]  /*139d0*/  FENCE.VIEW.ASYNC.T ;  /* 0x00000000000073c6 */ /* 0x000eb60000000200 */
[----:B------:R-:W-:Y:S05]  /*139e0*/  @P0 BRA `(.L_x_268) ;  /* 0x0000000000080947 */ /* 0x000fea0003800000 */
[----:B------:R-:W-:Y:S05]  /*139f0*/  BPT.TRAP 0x1 ;  /* 0x000000040000795c */ /* 0x000fea0000300000 */
[----:B------:R-:W-:Y:S05]  /*13a00*/  BPT.TRAP 0x1 ;  /* 0x000000040000795c */ /* 0x000fea0000300000 */
.L_x_268:
[----:B------:R-:W-:Y:S02]  /*13a10*/  UISETP.NE.AND UP0, UPT, UR58, URZ, UPT ;  /* 0x000000ff3a00728c */ /* 0x000fe4000bf05270 */
[----:B------:R-:W-:Y:S02]  /*13a20*/  UIADD3 UR4, UPT, UPT, UR37, 0x1c068, URZ ;  /* 0x0001c06825047890 */ /* 0x000fe4000fffe0ff */
[----:B------:R-:W-:-:S04]  /*13a30*/  ULOP3.LUT UR40, UR40, 0x1, URZ, 0x3c, !UPT ;  /* 0x0000000128287892 */ /* 0x000fc8000f8e3cff */
[----:B------:R-:W-:Y:S02]  /*13a40*/  USEL UR54, UR40, UR54, UP0 ;  /* 0x0000003628367287 */ /* 0x000fe40008000000 */
[----:B------:R-:W-:Y:S02]  /*13a50*/  USEL UR53, UR53, UR40, UP0 ;  /* 0x0000002835357287 */ /* 0x000fe40008000000 */
[----:B------:R-:W-:Y:S02]  /*13a60*/  @UP0 UIADD3 UR4, UPT, UPT, UR37, 0x1c058, URZ ;  /* 0x0001c05825040890 */ /* 0x000fe4000fffe0ff */
[----:B------:R-:W-:Y:S02]  /*13a70*/  UISETP.NE.AND UP0, UPT, UR47, URZ, UPT ;  /* 0x000000ff2f00728c */ /* 0x000fe4000bf05270 */
[----:B------:R-:W-:-:S09]  /*13a80*/  UPRMT UR4, UR38, 0x654, UR4 ;  /* 0x0000065426047896 */ /* 0x000fd20008000004 */
[----:B--2---:R-:W-:Y:S01]  /*13a90*/  SYNCS.ARRIVE.TRANS64.RED.A1T0 RZ, [UR4], RZ ;  /* 0x000000ffffff79a7 */ /* 0x004fe20008100404 */
[----:B------:R-:W-:Y:S05]  /*13aa0*/  BRA.U UP0, `(.L_x_269) ;  /* 0x0000000100047547 */ /* 0x000fea000b800000 */
[----:B------:R-:W-:Y:S05]  /*13ab0*/  BPT.TRAP 0x1 ;  /* 0x000000040000795c */ /* 0x000fea0000300000 */
.L_x_269:
[----:B------:R-:W-:Y:S01]  /*13ac0*/  MOV R0, UR39 ;  /* 0x0000002700007c02 */ /* 0x000fe20008000f00 */
[----:B------:R-:W-:Y:S01]  /*13ad0*/  FADD2 R22, R22.F32x2.HI_LO, RZ.F32 ;  /* 0x000000ff1616724b */ /* 0x000fe20000200000 */
[----:B------:R-:W-:Y:S01]  /*13ae0*/  FSETP.NEU.AND P1, PT, R16, R17, PT ;  /* 0x000000111000720b */ /* 0x000fe20003f2d000 */
[----:B------:R-:W-:Y:S01]  /*13af0*/  FADD2 R56, R56.F32x2.HI_LO, RZ.F32 ;  /* 0x000000ff3838724b */ /* 0x000fe20000200000 */
[----:B------:R-:W-:Y:S01]  /*13b00*/  SHF.L.U32 R0, R0, 0x1f, RZ ;  /* 0x0000001f00007819 */ /* 0x000fe200000006ff */
[----:B------:R-:W-:Y:S02]  /*13b10*/  FADD2 R22, R22.F32x2.HI_LO, R62.F32x2.HI_LO ;  /* 0x0000003e1616724b */ /* 0x000fe40000000000 */
[----:B------:R-:W-:Y:S01]  /*13b20*/  FADD2 R58, R58.F32x2.HI_LO, RZ.F32 ;  /* 0x000000ff3a3a724b */ /* 0x000fe20000200000 */
[----:B------:R-:W2:Y:S01]  /*13b30*/  SYNCS.PHASECHK.TRANS64.TRYWAIT P2, [UR56], R0 ;  /* 0x00000000ff0075a7 */ /* 0x000ea20008041138 */
[----:B------:R-:W-:Y:S02]  /*13b40*/  FADD2 R56, R56.F32x2.HI_LO, R64.F32x2.HI_LO ;  /* 0x000000403838724b */ /* 0x000fe40000000000 */
[----:B------:R-:W-:-:S02]  /*13b50*/  FADD2 R58, R58.F32x2.HI_LO, R66.F32x2.HI_LO ;  /* 0x000000423a3a724b */ /* 0x000fc40000000000 */
[----:B------:R-:W-:Y:S02]  /*13b60*/  FADD2 R22, R22.F32x2.HI_LO, R70.F32x2.HI_LO ;  /* 0x000000461616724b */ /* 0x000fe40000000000 */
[----:B------:R-:W-:Y:S01]  /*13b70*/  FADD2 R56, R56.F32x2.HI_LO, R72.F32x2.HI_LO ;  /* 0x000000483838724b */ /* 0x000fe20000000000 */
[----:B--2---:R-:W-:Y:S06]  /*13b80*/  @!P2 BRA `(.L_x_270) ;  /* 0x000000880088a947 */ /* 0x004fec0003800000 */
.L_x_438:
[----:B------:R-:W-:Y:S01]  /*13b90*/  BSSY.RECONVERGENT B0, `(.L_x_271) ;  /* 0x000000a000007945 */ /* 0x000fe20003800200 */
[----:B--2---:R-:W-:-:S03]  /*13ba0*/  MOV R3, 0x3f000000 ;  /* 0x3f00000000037802 */ /* 0x004fc60000000f00 */
[----:B------:R-:W-:Y:S05]  /*13bb0*/  @!P1 BRA `(.L_x_272) ;  /* 0x00000000001c9947 */ /* 0x000fea0003800000 */
[----:B------:R-:W-:-:S04]  /*13bc0*/  FADD R0, -R17, R16 ;  /* 0x0000001011007221 */ /* 0x000fc80000000100 */
[----:B------:R-:W-:-:S05]  /*13bd0*/  FMUL R0, R0, UR36 ;  /* 0x0000002400007c20 */ /* 0x000fca0008400000 */
[----:B------:R-:W-:-:S13]  /*13be0*/  FSETP.GEU.AND P1, PT, R0, -126, PT ;  /* 0xc2fc00000000780b */ /* 0x000fda0003f2e000 */
[----:B------:R-:W-:-:S04]  /*13bf0*/  @!P1 FMUL R0, R0, 0.5 ;  /* 0x3f00000000009820 */ /* 0x000fc80000400000 */
[----:B------:R-:W2:Y:S02]  /*13c00*/  MUFU.EX2 R3, R0 ;  /* 0x0000000000037308 */ /* 0x000ea40000000800 */
[----:B--2---:R-:W-:-:S04]  /*13c10*/  @!P1 FMUL R3, R3, R3 ;  /* 0x0000000303039220 */ /* 0x004fc80000400000 */
[----:B------:R-:W-:Y:S02]  /*13c20*/  FMUL R3, R3, 0.5 ;  /* 0x3f00000003037820 */ /* 0x000fe40000400000 */
.L_x_272:
[----:B------:R-:W-:Y:S05]  /*13c30*/  BSYNC.RECONVERGENT B0 ;  /* 0x0000000000007941 */ /* 0x000fea0003800200 */
.L_x_271:
[----:B------:R-:W-:Y:S01]  /*13c40*/  FMUL R88, R3, R88 ;  /* 0x0000005803587220 */ /* 0x000fe20000400000 */
[----:B------:R-:W-:Y:S01]  /*13c50*/  FADD2 R58, R58.F32x2.HI_LO, R74.F32x2.HI_LO ;  /* 0x0000004a3a3a724b */ /* 0x000fe20000000000 */
[----:B------:R-:W-:Y:S01]  /*13c60*/  ULOP3.LUT UP0, URZ, UR57, UR50, URZ, 0xfc, !UPT ;  /* 0x0000003239ff7292 */ /* 0x000fe2000f80fcff */
[----:B------:R-:W-:Y:S02]  /*13c70*/  FADD2 R22, R22.F32x2.HI_LO, R78.F32x2.HI_LO ;  /* 0x0000004e1616724b */ /* 0x000fe40000000000 */
[----:B------:R-:W-:Y:S02]  /*13c80*/  FADD2 R18, R88.F32, R18.F32x2.HI_LO ;  /* 0x000000125812724b */ /* 0x000fe40000040000 */
[----:B------:R-:W-:Y:S02]  /*13c90*/  FADD2 R56, R56.F32x2.HI_LO, R80.F32x2.HI_LO ;  /* 0x000000503838724b */ /* 0x000fe40000000000 */
[----:B------:R-:W-:Y:S02]  /*13ca0*/  FADD2 R18, R18.F32x2.HI_LO, R60.F32x2.HI_LO ;  /* 0x0000003c1212724b */ /* 0x000fe40000000000 */
[----:B------:R-:W-:-:S02]  /*13cb0*/  FADD2 R58, R58.F32x2.HI_LO, R82.F32x2.HI_LO ;  /* 0x000000523a3a724b */ /* 0x000fc40000000000 */
[----:B------:R-:W-:Y:S02]  /*13cc0*/  FADD2 R18, R18.F32x2.HI_LO, R68.F32x2.HI_LO ;  /* 0x000000441212724b */ /* 0x000fe40000000000 */
[----:B------:R-:W-:Y:S02]  /*13cd0*/  FADD2 R22, R22.F32x2.HI_LO, R86.F32x2.HI_LO ;  /* 0x000000561616724b */ /* 0x000fe40000000000 */
[----:B------:R-:W-:Y:S02]  /*13ce0*/  FADD2 R18, R18.F32x2.HI_LO, R76.F32x2.HI_LO ;  /* 0x0000004c1212724b */ /* 0x000fe40000000000 */
        /* <DEDUP_REMOVED lines=16> */
[----:B------:R-:W-:-:S04]  /*13df0*/  FADD2 R18, R18.F32x2.HI_LO, R22.F32x2.HI_LO ;  /* 0x000000161212724b */ /* 0x000fc80000000000 */
[----:B------:R-:W-:-:S04]  /*13e00*/  FADD2 R18, R18.F32x2.HI_LO, R56.F32x2.HI_LO ;  /* 0x000000381212724b */ /* 0x000fc80000000000 */
[----:B------:R-:W-:Y:S01]  /*13e10*/  FADD R88, R18, R19 ;  /* 0x0000001312587221 */ /* 0x000fe20000000000 */
[----:B------:R-:W-:Y:S06]  /*13e20*/  BRA.U UP0, `(.L_x_273) ;  /* 0x00000001006c7547 */ /* 0x000fec000b800000 */
[----:B------:R-:W-:Y:S05]  /*13e30*/  @P0 BRA `(.L_x_274) ;  /* 0x0000000000040947 */ /* 0x000fea0003800000 */
[----:B------:R-:W-:Y:S05]  /*13e40*/  BPT.TRAP 0x1 ;  /* 0x000000040000795c */ /* 0x000fea0000300000 */
.L_x_274:
[----:B------:R-:W-:Y:S01]  /*13e50*/  IMAD.U32 R3, RZ, RZ, UR40 ;  /* 0x00000028ff037e24 */ /* 0x000fe2000f8e00ff */
[----:B------:R-:W-:-:S04]  /*13e60*/  ISETP.NE.AND P0, PT, R120, R125, PT ;  /* 0x0000007d7800720c */ /* 0x000fc80003f05270 */
[----:B------:R-:W-:-:S04]  /*13e70*/  SHF.L.U32 R3, R3, 0x1f, RZ ;  /* 0x0000001f03037819 */ /* 0x000fc800000006ff */
[----:B------:R-:W2:Y:S02]  /*13e80*/  SYNCS.PHASECHK.TRANS64.TRYWAIT P1, [UR42], R3 ;  /* 0x00000003ff0075a7 */ /* 0x000ea4000802112a */
[----:B--2---:R-:W-:Y:S05]  /*13e90*/  @!P1 BRA `(.L_x_275) ;  /* 0x0000008400dc9947 */ /* 0x004fea0003800000 */
.L_x_439:
        /* <DEDUP_REMOVED lines=17> */
.L_x_276:
[----:B------:R-:W-:Y:S05]  /*13fb0*/  WARPSYNC.ALL ;  /* 0x0000000000007948 */ /* 0x000fea0003800000 */
[----:B------:R-:W-:-:S13]  /*13fc0*/  R2UR UR4, R124 ;  /* 0x000000007c0472ca */ /* 0x000fda00000e0000 */
[----:B------:R3:W-:Y:S02]  /*13fd0*/  STTM.x2 tmem[UR4], R88 ;  /* 0x00000058000079ed */ /* 0x0007e400080c0004 */
.L_x_273:
[----:B------:R-:W-:Y:S01]  /*13fe0*/  UIADD3 UR4, UPT, UPT, UR50, 0x1, URZ ;  /* 0x0000000132047890 */ /* 0x000fe2000fffe0ff */
[----:B------:R-:W-:Y:S01]  /*13ff0*/  MOV R16, R89 ;  /* 0x0000005900107202 */ /* 0x000fe20000000f00 */
[----:B------:R-:W-:Y:S02]  /*14000*/  UIADD3 UR50, UPT, UPT, UR50, -0x1, URZ ;  /* 0xffffffff32327890 */ /* 0x000fe4000fffe0ff */
[----:B------:R-:W-:-:S09]  /*14010*/  UISETP.GT.U32.AND UP0, UPT, UR4, 0x1, UPT ;  /* 0x000000010400788c */ /* 0x000fd2000bf04070 */
[----:B------:R-:W-:Y:S05]  /*14020*/  BRA.U UP0, `(.L_x_277) ;  /* 0xffffffd900fc7547 */ /* 0x000fea000b83ffff */
.L_x_259:
[----:B------:R-:W-:-:S09]  /*14030*/  UISETP.NE.AND UP0, UPT, UR57, URZ, UPT ;  /* 0x000000ff3900728c */ /* 0x000fd2000bf05270 */
[----:B------:R-:W-:Y:S05]  /*14040*/  BRA.U !UP0, `(.L_x_278) ;  /* 0x0000003108247547 */ /* 0x000fea000b800000 */
[----:B------:R-:W-:Y:S01]  /*14050*/  UISETP.NE.AND UP0, UPT, UR58, URZ, UPT ;  /* 0x000000ff3a00728c */ /* 0x000fe2000bf05270 */
[----:B------:R-:W-:Y:S01]  /*14060*/  IMAD.U32 R105, R122, 0x10000, RZ ;  /* 0x000100007a697824 */ /* 0x000fe200078e00ff */
[----:B------:R-:W-:Y:S02]  /*14070*/  UMOV UR4, 0x20 ;  /* 0x0000002000047882 */ /* 0x000fe40000000000 */
[----:B------:R-:W-:Y:S02]  /*14080*/  USEL UR4, UR4, 0xa0, UP0 ;  /* 0x000000a004047887 */ /* 0x000fe40008000000 */
[----:B------:R-:W-:Y:S01]  /*14090*/  LOP3.LUT R105, R105, 0x600000, RZ, 0xc0, !PT ;  /* 0x0060000069697812 */ /* 0x000fe200078ec0ff */
[----:B------:R-:W-:Y:S02]  /*140a0*/  USEL UR36, UR49, UR48, UP0 ;  /* 0x0000003031247287 */ /* 0x000fe40008000000 */
[----:B------:R-:W-:Y:S02]  /*140b0*/  USEL UR53, UR54, UR53, UP0 ;  /* 0x0000003536357287 */ /* 0x000fe40008000000 */
[----:B-12---:R-:W-:Y:S01]  /*140c0*/  VIADD R0, R105, UR4 ;  /* 0x0000000469007c36 */ /* 0x006fe20008000000 */
[----:B------:R-:W-:-:S02]  /*140d0*/  USEL UR4, URZ, 0x80, UP0 ;  /* 0x00000080ff047887 */ /* 0x000fc40008000000 */
[----:B------:R-:W-:-:S03]  /*140e0*/  UISETP.GT.U32.AND UP0, UPT, UR36, 0x1, UPT ;  /* 0x000000012400788c */ /* 0x000fc6000bf04070 */
[----:B------:R-:W1:Y:S01]  /*140f0*/  SHFL.IDX PT, R0, R0, RZ, 0x1f ;  /* 0x00001fff00007589 */ /* 0x000e6200000e0000 */
[----:B------:R-:W-:Y:S02]  /*14100*/  LOP3.LUT R105, R105, UR4, RZ, 0xfc, !PT ;  /* 0x0000000469697c12 */ /* 0x000fe4000f8efcff */
[----:B-1----:R-:W-:-:S03]  /*14110*/  R2UR UR39, R0 ;  /* 0x00000000002772ca */ /* 0x002fc600000e0000 */
[----:B------:R-:W-:-:S12]  /*14120*/  BRA.U UP0, `(.L_x_279) ;  /* 0x0000000100047547 */ /* 0x000fd8000b800000 */
[----:B------:R-:W-:Y:S05]  /*14130*/  BPT.TRAP 0x1 ;  /* 0x000000040000795c */ /* 0x000fea0000300000 */
.L_x_279:
[----:B------:R-:W-:Y:S01]  /*14140*/  UISETP.NE.AND UP0, UPT, UR58, URZ, UPT ;  /* 0x000000ff3a00728c */ /* 0x000fe2000bf05270 */
[----:B------:R-:W-:Y:S01]  /*14150*/  IMAD.U32 R3, RZ, RZ, UR53 ;  /* 0x00000035ff037e24 */ /* 0x000fe2000f8e00ff */
[----:B------:R-:W-:Y:S01]  /*14160*/  UIADD3 UR41, UPT, UPT, UR37, 0x1c050, URZ ;  /* 0x0001c05025297890 */ /* 0x000fe2000fffe0ff */
[----:B------:R-:W-:Y:S02]  /*14170*/  LOP3.LUT R104, R2, 0x3, RZ, 0xc0, !PT ;  /* 0x0000000302687812 */ /* 0x000fe400078ec0ff */
[----:B------:R-:W-:Y:S02]  /*14180*/  SHF.R.U32.HI R107, RZ, 0x15, R105 ;  /* 0x00000015ff6b7819 */ /* 0x000fe40000011669 */
[----:B------:R-:W-:Y:S02]  /*14190*/  SHF.L.U32 R3, R3, 0x1f, RZ ;  /* 0x0000001f03037819 */ /* 0x000fe400000006ff */
[----:B------:R-:W-:Y:S02]  /*141a0*/  ISETP.NE.AND P0, PT, R104, R107, PT ;  /* 0x0000006b6800720c */ /* 0x000fe40003f05270 */
[----:B------:R-:W-:-:S09]  /*141b0*/  @!UP0 UIADD3 UR41, UPT, UPT, UR37, 0x1c060, URZ ;  /* 0x0001c06025298890 */ /* 0x000fd2000fffe0ff */
[----:B------:R-:W1:Y:S02]  /*141c0*/  SYNCS.PHASECHK.TRANS64.TRYWAIT P1, [UR41], R3 ;  /* 0x00000003ff0075a7 */ /* 0x000e640008021129 */
[----:B-1----:R-:W-:Y:S05]  /*141d0*/  @!P1 BRA `(.L_x_280) ;  /* 0x0000008400249947 */ /* 0x002fea0003800000 */
.L_x_440:
[----:B------:R-:W-:Y:S05]  /*141e0*/  @!P0 BRA `(.L_x_281) ;  /* 0x0000000000408947 */ /* 0x000fea0003800000 */
        /* <DEDUP_REMOVED lines=16> */
.L_x_281:
[C---:B-1----:R-:W-:Y:S01]  /*142f0*/  VIADD R3, R105.reuse, 0x20 ;  /* 0x0000002069037836 */ /* 0x042fe20000000000 */
[----:B------:R-:W-:Y:S05]  /*14300*/  WARPSYNC.ALL ;  /* 0x0000000000007948 */ /* 0x000fea0003800000 */
[----:B------:R-:W-:Y:S02]  /*14310*/  SHF.R.U32.HI R3, RZ, 0x15, R3 ;  /* 0x00000015ff037819 */ /* 0x000fe40000011603 */
[----:B------:R-:W-:Y:S02]  /*14320*/  R2UR UR4, R105 ;  /* 0x00000000690472ca */ /* 0x000fe400000e0000 */
[----:B------:R-:W-:-:S11]  /*14330*/  ISETP.NE.AND P0, PT, R104, R3, PT ;  /* 0x000000036800720c */ /* 0x000fd60003f05270 */
[----:B------:R-:W1:Y:S02]  /*14340*/  LDTM.x32 R24, tmem[UR4] ;  /* 0x00000004001879ee */ /* 0x000e6400082c0000 */
[----:B-1----:R-:W-:Y:S05]  /*14350*/  @!P0 BRA `(.L_x_282) ;  /* 0x0000000000408947 */ /* 0x002fea0003800000 */
[----:B------:R-:W-:Y:S01]  /*14360*/  MOV R14, 0x8 ;  /* 0x00000008000e7802 */ /* 0x000fe20000000f00 */
[----:B------:R-:W1:Y:S01]  /*14370*/  LDCU.64 UR8, c[0x4][0xb0] ;  /* 0x01001600ff0877ac */ /* 0x000e620008000a00 */
[----:B------:R-:W-:Y:S02]  /*14380*/  HFMA2 R12, -RZ, RZ, 0, 5.9604644775390625e-08 ;  /* 0x00000001ff0c7431 */ /* 0x000fe400000001ff */
[----:B------:R-:W-:Y:S01]  /*14390*/  IMAD.MOV.U32 R8, RZ, RZ, 0x192 ;  /* 0x00000192ff087424 */ /* 0x000fe200078e00ff */
[----:B------:R-:W2:Y:S01]  /*143a0*/  LDCU.64 UR6, c[0x4][0xb8] ;  /* 0x01001700ff0677ac */ /* 0x000ea20008000a00 */
[----:B------:R-:W4:Y:S01]  /*143b0*/  LDC.64 R14, c[0x4][R14] ;  /* 0x010000000e0e7b82 */ /* 0x000f220000000a00 */
[----:B------:R-:W-:Y:S01]  /*143c0*/  IMAD.MOV.U32 R13, RZ, RZ, RZ ;  /* 0x000000ffff0d7224 */ /* 0x000fe200078e00ff */
[----:B------:R-:W5:Y:S01]  /*143d0*/  LDCU.64 UR4, c[0x4][0x10] ;  /* 0x01000200ff0477ac */ /* 0x000f620008000a00 */
[----:B-1----:R-:W-:Y:S01]  /*143e0*/  IMAD.U32 R4, RZ, RZ, UR8 ;  /* 0x00000008ff047e24 */ /* 0x002fe2000f8e00ff */
[----:B------:R-:W-:Y:S01]  /*143f0*/  MOV R5, UR9 ;  /* 0x0000000900057c02 */ /* 0x000fe20008000f00 */
[----:B--2---:R-:W-:Y:S01]  /*14400*/  IMAD.U32 R6, RZ, RZ, UR6 ;  /* 0x00000006ff067e24 */ /* 0x004fe2000f8e00ff */
[----:B------:R-:W-:Y:S01]  /*14410*/  MOV R7, UR7 ;  /* 0x0000000700077c02 */ /* 0x000fe20008000f00 */
[----:B-----5:R-:W-:Y:S01]  /*14420*/  IMAD.U32 R10, RZ, RZ, UR4 ;  /* 0x00000004ff0a7e24 */ /* 0x020fe2000f8e00ff */
[----:B------:R-:W-:-:S02]  /*14430*/  MOV R11, UR5 ;  /* 0x00000005000b7c02 */ /* 0x000fc40008000f00 */
[----:B------:R-:W-:-:S07]  /*14440*/  LEPC R20, `(.L_x_282) ;  /* 0x000000001014794e */ /* 0x000fce0000000000 */
[----:B---34-:R-:W-:Y:S05]  /*14450*/  CALL.ABS.NOINC R14 ;  /* 0x000000000e007343 */ /* 0x018fea0003c00000 */
.L_x_282:
[----:B------:R-:W-:Y:S05]  /*14460*/  WARPSYNC.ALL ;  /* 0x0000000000007948 */ /* 0x000fea0003800000 */
[----:B------:R-:W1:Y:S01]  /*14470*/  LDCU UR5, c[0x0][0x384] ;  /* 0x00007080ff0577ac */ /* 0x000e620008000800 */
[----:B------:R-:W-:Y:S01]  /*14480*/  VIADD R0, R91, 0x1 ;  /* 0x000000015b007836 */ /* 0x000fe20000000000 */
[----:B------:R-:W-:Y:S01]  /*14490*/  R2UR UR4, R105 ;  /* 0x00000000690472ca */ /* 0x000fe200000e0000 */
[C---:B------:R-:W-:Y:S02]  /*144a0*/  VIADD R3, R91.reuse, 0x2 ;  /* 0x000000025b037836 */ /* 0x040fe40000000000 */
[C---:B------:R-:W-:Y:S01]  /*144b0*/  VIADD R4, R91.reuse, 0x3 ;  /* 0x000000035b047836 */ /* 0x040fe20000000000 */
[----:B-1----:R-:W-:Y:S01]  /*144c0*/  ISETP.GE.AND P6, PT, R0, UR5, PT ;  /* 0x0000000500007c0c */ /* 0x002fe2000bfc6270 */
[----:B------:R-:W-:Y:S01]  /*144d0*/  VIADD R0, R91, 0x4 ;  /* 0x000000045b007836 */ /* 0x000fe20000000000 */
[----:B------:R-:W-:Y:S01]  /*144e0*/  ISETP.GE.AND P5, PT, R3, UR5, PT ;  /* 0x0000000503007c0c */ /* 0x000fe2000bfa6270 */
[C---:B------:R-:W-:Y:S01]  /*144f0*/  VIADD R3, R91.reuse, 0x5 ;  /* 0x000000055b037836 */ /* 0x040fe20000000000 */
[----:B------:R-:W-:-:S02]  /*14500*/  ISETP.GE.AND P0, PT, R91, UR5, PT ;  /* 0x000000055b007c0c */ /* 0x000fc4000bf06270 */
[----:B------:R-:W-:Y:S01]  /*14510*/  ISETP.GE.AND P3, PT, R0, UR5, PT ;  /* 0x0000000500007c0c */ /* 0x000fe2000bf66270 */
[----:B------:R-:W-:Y:S01]  /*14520*/  VIADD R0, R91, 0x6 ;  /* 0x000000065b007836 */ /* 0x000fe20000000000 */
[----:B------:R-:W-:Y:S01]  /*14530*/  ISETP.GE.AND P2, PT, R3, UR5, PT ;  /* 0x0000000503007c0c */ /* 0x000fe2000bf46270 */
[C---:B------:R-:W-:Y:S01]  /*14540*/  VIADD R3, R91.reuse, 0x7 ;  /* 0x000000075b037836 */ /* 0x040fe20000000000 */
[----:B------:R-:W-:Y:S02]  /*14550*/  FSEL R56, R24, -INF , !P0 ;  /* 0xff80000018387808 */ /* 0x000fe40004000000 */
[----:B------:R-:W-:Y:S01]  /*14560*/  ISETP.GE.AND P1, PT, R0, UR5, PT ;  /* 0x0000000500007c0c */ /* 0x000fe2000bf26270 */
[----:B------:R-:W-:Y:S01]  /*14570*/  VIADD R0, R91, 0x8 ;  /* 0x000000085b007836 */ /* 0x000fe20000000000 */
[----:B------:R-:W-:Y:S01]  /*14580*/  ISETP.GE.AND P0, PT, R3, UR5, PT ;  /* 0x0000000503007c0c */ /* 0x000fe2000bf06270 */
[----:B------:R-:W-:Y:S01]  /*14590*/  VIADD R3, R91, 0x9 ;  /* 0x000000095b037836 */ /* 0x000fe20000000000 */
[----:B------:R-:W-:-:S02]  /*145a0*/  FSEL R57, R25, -INF , !P6 ;  /* 0xff80000019397808 */ /* 0x000fc40007000000 */
[----:B------:R-:W-:Y:S01]  /*145b0*/  ISETP.GE.AND P6, PT, R0, UR5, PT ;  /* 0x0000000500007c0c */ /* 0x000fe2000bfc6270 */
[----:B------:R-:W-:Y:S01]  /*145c0*/  VIADD R0, R91, 0xa ;  /* 0x0000000a5b007836 */ /* 0x000fe20000000000 */
[----:B------:R-:W-:Y:S02]  /*145d0*/  ISETP.GE.AND P4, PT, R4, UR5, PT ;  /* 0x0000000504007c0c */ /* 0x000fe4000bf86270 */
[----:B------:R-:W-:Y:S02]  /*145e0*/  FSEL R58, R26, -INF , !P5 ;  /* 0xff8000001a3a7808 */ /* 0x000fe40006800000 */
[----:B------:R-:W-:Y:S01]  /*145f0*/  ISETP.GE.AND P5, PT, R3, UR5, PT ;  /* 0x0000000503007c0c */ /* 0x000fe2000bfa6270 */
[----:B------:R-:W-:Y:S01]  /*14600*/  VIADD R3, R91, 0xb ;  /* 0x0000000b5b037836 */ /* 0x000fe20000000000 */
[----:B------:R-:W-:Y:S02]  /*14610*/  FSEL R59, R27, -INF , !P4 ;  /* 0xff8000001b3b7808 */ /* 0x000fe40006000000 */
[----:B------:R-:W-:Y:S01]  /*14620*/  ISETP.GE.AND P4, PT, R0, UR5, PT ;  /* 0x0000000500007c0c */ /* 0x000fe2000bf86270 */
[----:B------:R-:W-:Y:S01]  /*14630*/  VIADD R0, R91, 0xc ;  /* 0x0000000c5b007836 */ /* 0x000fe20000000000 */
[----:B------:R-:W-:-:S02]  /*14640*/  FSEL R60, R28, -INF , !P3 ;  /* 0xff8000001c3c7808 */ /* 0x000fc40005800000 */
[----:B------:R-:W-:Y:S01]  /*14650*/  ISETP.GE.AND P3, PT, R3, UR5, PT ;  /* 0x0000000503007c0c */ /* 0x000fe2000bf66270 */
[----:B------:R-:W-:Y:S01]  /*14660*/  VIADD R3, R91, 0xd ;  /* 0x0000000d5b037836 */ /* 0x000fe20000000000 */
        /* <DEDUP_REMOVED lines=21> */
[----:B------:R-:W-:Y:S01]  /*147c0*/  FSEL R36, R36, -INF , !P2 ;  /* 0xff80000024247808 */ /* 0x000fe20005000000 */
[----:B------:R-:W1:Y:S01]  /*147d0*/  LDTM.x32 R4, tmem[UR4+0x20] ;  /* 0x00002004000479ee */ /* 0x000e6200082c0000 */
        /* <DEDUP_REMOVED lines=59> */
[----:B-1----:R-:W-:Y:S02]  /*14b90*/  FSEL R68, R4, -INF , !P3 ;  /* 0xff80000004447808 */ /* 0x002fe40005800000 */
        /* <DEDUP_REMOVED lines=64> */
[C---:B------:R-:W-:Y:S01]  /*14fa0*/  VIADD R0, R91.reuse, 0x3e ;  /* 0x0000003e5b007836 */ /* 0x040fe20000000000 */
[----:B------:R-:W-:Y:S01]  /*14fb0*/  FSEL R26, R26, -INF , !P2 ;  /* 0xff8000001a1a7808 */ /* 0x000fe20005000000 */
[----:B------:R-:W-:Y:S01]  /*14fc0*/  VIADD R91, R91, 0x3f ;  /* 0x0000003f5b5b7836 */ /* 0x000fe20000000000 */
[----:B------:R-:W-:Y:S02]  /*14fd0*/  ISETP.GE.AND P2, PT, R3, UR5, PT ;  /* 0x0000000503007c0c */ /* 0x000fe4000bf46270 */
[----:B------:R-:W-:-:S02]  /*14fe0*/  FSEL R27, R27, -INF , !P1 ;  /* 0xff8000001b1b7808 */ /* 0x000fc40004800000 */
[----:B------:R-:W-:Y:S02]  /*14ff0*/  ISETP.GE.AND P1, PT, R0, UR5, PT ;  /* 0x0000000500007c0c */ /* 0x000fe4000bf26270 */
[C---:B------:R-:W-:Y:S02]  /*15000*/  FMNMX3 R3, R89.reuse, R56, R60, !PT ;  /* 0x0000003859037276 */ /* 0x040fe4000780003c */
[C---:B------:R-:W-:Y:S02]  /*15010*/  FMNMX3 R0, R89.reuse, R57, R61, !PT ;  /* 0x0000003959007276 */ /* 0x040fe4000780003d */
        /* <DEDUP_REMOVED lines=21> */
[----:B------:R-:W-:Y:S02]  /*15170*/  FSEL R28, R28, -INF , !P0 ;  /* 0xff8000001c1c7808 */ /* 0x000fe40004000000 */
[----:B------:R-:W-:Y:S02]  /*15180*/  FSEL R32, R32, -INF , !P3 ;  /* 0xff80000020207808 */ /* 0x000fe40005800000 */
[----:B------:R-:W-:Y:S02]  /*15190*/  FMNMX3 R3, R3, R84, R24, !PT ;  /* 0x0000005403037276 */ /* 0x000fe40007800018 */
[----:B------:R-:W-:Y:S02]  /*151a0*/  FSEL R29, R29, -INF , !P6 ;  /* 0xff8000001d1d7808 */ /* 0x000fe40007000000 */
[----:B------:R-:W-:Y:S02]  /*151b0*/  FSEL R33, R33, -INF , !P2 ;  /* 0xff80000021217808 */ /* 0x000fe40005000000 */
[----:B------:R-:W-:-:S02]  /*151c0*/  FMNMX3 R0, R0, R85, R25, !PT ;  /* 0x0000005500007276 */ /* 0x000fc40007800019 */
[----:B------:R-:W-:Y:S02]  /*151d0*/  ISETP.GE.AND P0, PT, R91, UR5, PT ;  /* 0x000000055b007c0c */ /* 0x000fe4000bf06270 */
[----:B------:R-:W-:Y:S02]  /*151e0*/  FSEL R30, R30, -INF , !P5 ;  /* 0xff8000001e1e7808 */ /* 0x000fe40006800000 */
[----:B------:R-:W-:Y:S02]  /*151f0*/  FSEL R34, R34, -INF , !P1 ;  /* 0xff80000022227808 */ /* 0x000fe40004800000 */
[----:B------:R-:W-:Y:S02]  /*15200*/  FMNMX3 R6, R6, R79, R83, !PT ;  /* 0x0000004f06067276 */ /* 0x000fe40007800053 */
[----:B------:R-:W-:Y:S02]  /*15210*/  FMNMX3 R5, R5, R86, R26, !PT ;  /* 0x0000005605057276 */ /* 0x000fe4000780001a */
[----:B------:R-:W-:-:S02]  /*15220*/  FMNMX3 R4, R3, R28, R32, !PT ;  /* 0x0000001c03047276 */ /* 0x000fc40007800020 */
[----:B------:R-:W-:Y:S02]  /*15230*/  FMNMX3 R3, R0, R29, R33, !PT ;  /* 0x0000001d00037276 */ /* 0x000fe40007800021 */
[----:B------:R-:W-:Y:S02]  /*15240*/  FSEL R31, R31, -INF , !P4 ;  /* 0xff8000001f1f7808 */ /* 0x000fe40006000000 */
[----:B------:R-:W-:Y:S02]  /*15250*/  FSEL R35, R35, -INF , !P0 ;  /* 0xff80000023237808 */ /* 0x000fe40004000000 */
[----:B------:R-:W-:Y:S02]  /*15260*/  FMNMX3 R6, R6, R87, R27, !PT ;  /* 0x0000005706067276 */ /* 0x000fe4000780001b */
[----:B------:R-:W-:Y:S02]  /*15270*/  FMNMX3 R0, R5, R30, R34, !PT ;  /* 0x0000001e05007276 */ /* 0x000fe40007800022 */
[----:B------:R-:W-:-:S02]  /*15280*/  ISETP.NE.AND P0, PT, R104, R107, PT ;  /* 0x0000006b6800720c */ /* 0x000fc40003f05270 */
[----:B------:R-:W-:Y:S02]  /*15290*/  FMNMX3 R123, R6, R31, R35, !PT ;  /* 0x0000001f067b7276 */ /* 0x000fe40007800023 */
        /* <DEDUP_REMOVED lines=21> */
.L_x_283:
[----:B------:R-:W-:Y:S05]  /*153f0*/  WARPSYNC.ALL ;  /* 0x0000000000007948 */ /* 0x000fea0003800000 */
[----:B------:R-:W-:Y:S01]  /*15400*/  R2UR UR4, R105 ;  /* 0x00000000690472ca */ /* 0x000fe200000e0000 */
[----:B------:R-:W-:Y:S01]  /*15410*/  IMAD.MOV.U32 R102, RZ, RZ, R89 ;  /* 0x000000ffff667224 */ /* 0x000fe200078e0059 */
[----:B------:R-:W-:-:S11]  /*15420*/  ISETP.NE.AND P0, PT, RZ, UR47, PT ;  /* 0x0000002fff007c0c */ /* 0x000fd6000bf05270 */
[----:B------:R1:W-:Y:S02]  /*15430*/  STTM.x2 tmem[UR4], R102 ;  /* 0x00000066000079ed */ /* 0x0003e400080c0004 */
[----:B------:R-:W-:Y:S05]  /*15440*/  @P0 BRA `(.L_x_284) ;  /* 0x0000000000040947 */ /* 0x000fea0003800000 */
[----:B------:R-:W-:Y:S05]  /*15450*/  BPT.TRAP 0x1 ;  /* 0x000000040000795c */ /* 0x000fea0000300000 */
.L_x_284:
[----:B------:R-:W-:Y:S01]  /*15460*/  UISETP.NE.AND UP0, UPT, UR58, URZ, UPT ;  /* 0x000000ff3a00728c */ /* 0x000fe2000bf05270 */
[----:B------:R-:W-:Y:S01]  /*15470*/  SHF.L.U32 R90, R90, 0x1f, RZ ;  /* 0x0000001f5a5a7819 */ /* 0x000fe200000006ff */
[----:B------:R-:W-:Y:S01]  /*15480*/  UIADD3 UR4, UPT, UPT, UR37, 0x1c080, URZ ;  /* 0x0001c08025047890 */ /* 0x000fe2000fffe0ff */
[----:B------:R-:W-:Y:S01]  /*15490*/  MOV R3, UR46 ;  /* 0x0000002e00037c02 */ /* 0x000fe20008000f00 */
[----:B------:R-:W-:-:S04]  /*154a0*/  USEL UR40, UR55, UR52, UP0 ;  /* 0x0000003437287287 */ /* 0x000fc80008000000 */
[----:B------:R-:W-:-:S03]  /*154b0*/  ULOP3.LUT UR40, UR40, 0x1, URZ, 0x3c, !UPT ;  /* 0x0000000128287892 */ /* 0x000fc6000f8e3cff */
[----:B------:R-:W-:-:S09]  /*154c0*/  @UP0 UIADD3 UR4, UPT, UPT, UR37, 0x1c070, URZ ;  /* 0x0001c07025040890 */ /* 0x000fd2000fffe0ff */
[----:B------:R-:W-:Y:S02]  /*154d0*/  SYNCS.ARRIVE.TRANS64.A1T0 RZ, [UR4], RZ ;  /* 0x000000ffffff79a7 */ /* 0x000fe40008100004 */
[----:B------:R-:W2:Y:S01]  /*154e0*/  LDCU UR4, c[0x0][0x704] ;  /* 0x0000e080ff0477ac */ /* 0x000ea20008000800 */
[----:B------:R-:W4:Y:S01]  /*154f0*/  SYNCS.PHASECHK.TRANS64.TRYWAIT P2, [R3+UR37+0x1c0d0], R90 ;  /* 0x01c0d05a030075a7 */ /* 0x000f220008041125 */
[----:B--2---:R-:W-:-:S04]  /*15500*/  FMUL R0, R103, -UR4 ;  /* 0x8000000467007c20 */ /* 0x004fc80008400000 */
[--C-:B------:R-:W-:Y:S02]  /*15510*/  FFMA2 R16, R56.F32x2.HI_LO, UR4.F32, R0.reuse.F32 ;  /* 0x0000000438107c49 */ /* 0x100fe40009200000 */
[--C-:B------:R-:W-:Y:S02]  /*15520*/  FFMA2 R18, R58.F32x2.HI_LO, UR4.F32, R0.reuse.F32 ;  /* 0x000000043a127c49 */ /* 0x100fe40009200000 */
[--C-:B------:R-:W-:Y:S01]  /*15530*/  FFMA2 R22, R60.F32x2.HI_LO, UR4.F32, R0.reuse.F32 ;  /* 0x000000043c167c49 */ /* 0x100fe20009200000 */
[----:B------:R-:W-:Y:S01]  /*15540*/  FSETP.GEU.AND P1, PT, R16, -126, PT ;  /* 0xc2fc00001000780b */ /* 0x000fe20003f2e000 */
[----:B------:R-:W-:Y:S01]  /*15550*/  FFMA2 R56, R62.F32x2.HI_LO, UR4.F32, R0.F32 ;  /* 0x000000043e387c49 */ /* 0x000fe20009200000 */
[----:B------:R-:W-:Y:S02]  /*15560*/  FSETP.GEU.AND P0, PT, R17, -126, PT ;  /* 0xc2fc00001100780b */ /* 0x000fe40003f0e000 */
[----:B------:R-:W-:Y:S02]  /*15570*/  FSETP.GEU.AND P6, PT, R18, -126, PT ;  /* 0xc2fc00001200780b */ /* 0x000fe40003fce000 */
[----:B------:R-:W-:-:S02]  /*15580*/  FSETP.GEU.AND P5, PT, R19, -126, PT ;  /* 0xc2fc00001300780b */ /* 0x000fc40003fae000 */
[----:B------:R-:W-:Y:S02]  /*15590*/  FSETP.GEU.AND P4, PT, R22, -126, PT ;  /* 0xc2fc00001600780b */ /* 0x000fe40003f8e000 */
[----:B------:R-:W-:-:S03]  /*155a0*/  FSETP.GEU.AND P3, PT, R23, -126, PT ;  /* 0xc2fc00001700780b */ /* 0x000fc60003f6e000 */
[----:B------:R-:W-:Y:S02]  /*155b0*/  @!P1 FMUL R16, R16, 0.5 ;  /* 0x3f00000010109820 */ /* 0x000fe40000400000 */
[----:B------:R-:W-:Y:S02]  /*155c0*/  @!P0 FMUL R17, R17, 0.5 ;  /* 0x3f00000011118820 */ /* 0x000fe40000400000 */
[----:B------:R-:W-:Y:S02]  /*155d0*/  @!P6 FMUL R18, R18, 0.5 ;  /* 0x3f0000001212e820 */ /* 0x000fe40000400000 */
[----:B------:R-:W-:Y:S01]  /*155e0*/  @!P5 FMUL R19, R19, 0.5 ;  /* 0x3f0000001313d820 */ /* 0x000fe20000400000 */
[----:B------:R-:W2:Y:S08]  /*155f0*/  MUFU.EX2 R16, R16 ;  /* 0x0000001000107308 */ /* 0x000eb00000000800 */
[----:B------:R-:W5:Y:S08]  /*15600*/  MUFU.EX2 R17, R17 ;  /* 0x0000001100117308 */ /* 0x000f700000000800 */
[----:B------:R-:W1:Y:S08]  /*15610*/  MUFU.EX2 R18, R18 ;  /* 0x0000001200127308 */ /* 0x000e700000000800 */
[----:B------:R-:W1:Y:S02]  /*15620*/  MUFU.EX2 R19, R19 ;  /* 0x0000001300137308 */ /* 0x000e640000000800 */
[----:B-12-45:R-:W-:Y:S05]  /*15630*/  @!P2 BRA `(.L_x_285) ;  /* 0x000000700024a947 */ /* 0x036fea0003800000 */
.L_x_441:
[----:B------:R-:W-:Y:S01]  /*15640*/  @!P1 FMUL R16, R16, R16 ;  /* 0x0000001010109220 */ /* 0x000fe20000400000 */
[----:B------:R-:W-:Y:S01]  /*15650*/  FSETP.GEU.AND P2, PT, R56, -126, PT ;  /* 0xc2fc00003800780b */ /* 0x000fe20003f4e000 */
[----:B------:R-:W-:Y:S01]  /*15660*/  @!P4 FMUL R22, R22, 0.5 ;  /* 0x3f0000001616c820 */ /* 0x000fe20000400000 */
[----:B------:R-:W-:Y:S01]  /*15670*/  FSETP.GEU.AND P1, PT, R57, -126, PT ;  /* 0xc2fc00003900780b */ /* 0x000fe20003f2e000 */
[----:B------:R-:W-:Y:S01]  /*15680*/  @!P3 FMUL R23, R23, 0.5 ;  /* 0x3f0000001717b820 */ /* 0x000fe20000400000 */
[--C-:B------:R-:W-:Y:S01]  /*15690*/  FFMA2 R58, R64.F32x2.HI_LO, UR4.F32, R0.reuse.F32 ;  /* 0x00000004403a7c49 */ /* 0x100fe20009200000 */
[----:B------:R-:W-:Y:S01]  /*156a0*/  ULOP3.LUT UR46, UR46, 0x8, URZ, 0x3c, !UPT ;  /* 0x000000082e2e7892 */ /* 0x000fe2000f8e3cff */
[----:B------:R-:W-:Y:S01]  /*156b0*/  @!P0 FMUL R17, R17, R17 ;  /* 0x0000001111118220 */ /* 0x000fe20000400000 */
[----:B------:R-:W2:Y:S01]  /*156c0*/  MUFU.EX2 R22, R22 ;  /* 0x0000001600167308 */ /* 0x000ea20000000800 */
[--C-:B------:R-:W-:Y:S01]  /*156d0*/  FFMA2 R60, R66.F32x2.HI_LO, UR4.F32, R0.reuse.F32 ;  /* 0x00000004423c7c49 */ /* 0x100fe20009200000 */
[----:B------:R-:W-:Y:S01]  /*156e0*/  FSETP.GEU.AND P0, PT, R58, -126, PT ;  /* 0xc2fc00003a00780b */ /* 0x000fe20003f0e000 */
[----:B------:R-:W-:Y:S01]  /*156f0*/  @!P6 FMUL R18, R18, R18 ;  /* 0x000000121212e220 */ /* 0x000fe20000400000 */
[--C-:B------:R-:W-:Y:S01]  /*15700*/  FFMA2 R36, R36.F32x2.HI_LO, UR4.F32, R0.reuse.F32 ;  /* 0x0000000424247c49 */ /* 0x100fe20009200000 */
[----:B------:R-:W-:Y:S01]  /*15710*/  FSETP.GEU.AND P6, PT, R59, -126, PT ;  /* 0xc2fc00003b00780b */ /* 0x000fe20003fce000 */
[----:B------:R-:W-:Y:S01]  /*15720*/  @!P2 FMUL R56, R56, 0.5 ;  /* 0x3f0000003838a820 */ /* 0x000fe20000400000 */
[--C-:B------:R-:W-:Y:S01]  /*15730*/  FFMA2 R38, R38.F32x2.HI_LO, UR4.F32, R0.reuse.F32 ;  /* 0x0000000426267c49 */ /* 0x100fe20009200000 */
[----:B------:R-:W4:Y:S01]  /*15740*/  MUFU.EX2 R23, R23 ;  /* 0x0000001700177308 */ /* 0x000f220000000800 */
[----:B------:R-:W-:Y:S01]  /*15750*/  @!P1 FMUL R57, R57, 0.5 ;  /* 0x3f00000039399820 */ /* 0x000fe20000400000 */
[----:B------:R-:W-:Y:S01]  /*15760*/  @!P5 FMUL R19, R19, R19 ;  /* 0x000000131313d220 */ /* 0x000fe20000400000 */
[----:B------:R-:W-:Y:S01]  /*15770*/  FSETP.GEU.AND P5, PT, R60, -126, PT ;  /* 0xc2fc00003c00780b */ /* 0x000fe20003fae000 */
[----:B------:R-:W-:-:S02]  /*15780*/  FFMA2 R40, R40.F32x2.HI_LO, UR4.F32, R0.F32 ;  /* 0x0000000428287c49 */ /* 0x000fc40009200000 */
[--C-:B------:R-:W-:Y:S02]  /*15790*/  FFMA2 R42, R42.F32x2.HI_LO, UR4.F32, R0.reuse.F32 ;  /* 0x000000042a2a7c49 */ /* 0x100fe40009200000 */
[----:B------:R-:W5:Y:S01]  /*157a0*/  MUFU.EX2 R56, R56 ;  /* 0x0000003800387308 */ /* 0x000f620000000800 */
[----:B--2---:R-:W-:Y:S01]  /*157b0*/  @!P4 FMUL R22, R22, R22 ;  /* 0x000000161616c220 */ /* 0x004fe20000400000 */
[----:B------:R-:W-:Y:S01]  /*157c0*/  @!P0 FMUL R58, R58, 0.5 ;  /* 0x3f0000003a3a8820 */ /* 0x000fe20000400000 */
[----:B------:R-:W-:Y:S01]  /*157d0*/  FSETP.GEU.AND P4, PT, R61, -126, PT ;  /* 0xc2fc00003d00780b */ /* 0x000fe20003f8e000 */
[----:B------:R-:W-:Y:S01]  /*157e0*/  @!P6 FMUL R59, R59, 0.5 ;  /* 0x3f0000003b3be820 */ /* 0x000fe20000400000 */
[--C-:B------:R-:W-:Y:S02]  /*157f0*/  FFMA2 R44, R44.F32x2.HI_LO, UR4.F32, R0.reuse.F32 ;  /* 0x000000042c2c7c49 */ /* 0x100fe40009200000 */
[--C-:B------:R-:W-:Y:S01]  /*15800*/  FFMA2 R46, R46.F32x2.HI_LO, UR4.F32, R0.reuse.F32 ;  /* 0x000000042e2e7c49 */ /* 0x100fe20009200000 */
[----:B------:R-:W2:Y:S01]  /*15810*/  MUFU.EX2 R57, R57 ;  /* 0x0000003900397308 */ /* 0x000ea20000000800 */
[----:B----4-:R-:W-:Y:S01]  /*15820*/  @!P3 FMUL R23, R23, R23 ;  /* 0x000000171717b220 */ /* 0x010fe20000400000 */
[----:B------:R-:W-:Y:S01]  /*15830*/  FSETP.GEU.AND P3, PT, R36, -126, PT ;  /* 0xc2fc00002400780b */ /* 0x000fe20003f6e000 */
[----:B------:R-:W-:Y:S01]  /*15840*/  @!P5 FMUL R60, R60, 0.5 ;  /* 0x3f0000003c3cd820 */ /* 0x000fe20000400000 */
[----:B------:R-:W-:-:S02]  /*15850*/  FFMA2 R48, R48.F32x2.HI_LO, UR4.F32, R0.F32 ;  /* 0x0000000430307c49 */ /* 0x000fc40009200000 */
[--C-:B------:R-:W-:Y:S02]  /*15860*/  FFMA2 R50, R50.F32x2.HI_LO, UR4.F32, R0.reuse.F32 ;  /* 0x0000000432327c49 */ /* 0x100fe40009200000 */
[----:B------:R-:W4:Y:S01]  /*15870*/  MUFU.EX2 R58, R58 ;  /* 0x0000003a003a7308 */ /* 0x000f220000000800 */
[----:B-----5:R-:W-:Y:S01]  /*15880*/  @!P2 FMUL R56, R56, R56 ;  /* 0x000000383838a220 */ /* 0x020fe20000400000 */
[----:B------:R-:W-:Y:S01]  /*15890*/  FSETP.GEU.AND P2, PT, R37, -126, PT ;  /* 0xc2fc00002500780b */ /* 0x000fe20003f4e000 */
[----:B------:R-:W-:Y:S01]  /*158a0*/  @!P4 FMUL R61, R61, 0.5 ;  /* 0x3f0000003d3dc820 */ /* 0x000fe20000400000 */
[--C-:B------:R-:W-:Y:S02]  /*158b0*/  FFMA2 R52, R52.F32x2.HI_LO, UR4.F32, R0.reuse.F32 ;  /* 0x0000000434347c49 */ /* 0x100fe40009200000 */
[--C-:B------:R-:W-:Y:S02]  /*158c0*/  FFMA2 R54, R54.F32x2.HI_LO, UR4.F32, R0.reuse.F32 ;  /* 0x0000000436367c49 */ /* 0x100fe40009200000 */
[----:B------:R-:W-:Y:S01]  /*158d0*/  @!P3 FMUL R36, R36, 0.5 ;  /* 0x3f0000002424b820 */ /* 0x000fe20000400000 */
[----:B--2---:R-:W-:Y:S01]  /*158e0*/  @!P1 FMUL R57, R57, R57 ;  /* 0x0000003939399220 */ /* 0x004fe20000400000 */
[----:B------:R-:W-:Y:S01]  /*158f0*/  FSETP.GEU.AND P1, PT, R38, -126, PT ;  /* 0xc2fc00002600780b */ /* 0x000fe20003f2e000 */
[----:B------:R-:W2:Y:S01]  /*15900*/  MUFU.EX2 R59, R59 ;  /* 0x0000003b003b7308 */ /* 0x000ea20000000800 */
[----:B------:R-:W-:-:S02]  /*15910*/  FFMA2 R4, R68.F32x2.HI_LO, UR4.F32, R0.F32 ;  /* 0x0000000444047c49 */ /* 0x000fc40009200000 */
[--C-:B------:R-:W-:Y:S02]  /*15920*/  FFMA2 R10, R70.F32x2.HI_LO, UR4.F32, R0.reuse.F32 ;  /* 0x00000004460a7c49 */ /* 0x100fe40009200000 */
[----:B------:R-:W-:Y:S01]  /*15930*/  @!P2 FMUL R37, R37, 0.5 ;  /* 0x3f0000002525a820 */ /* 0x000fe20000400000 */
[----:B----4-:R-:W-:Y:S01]  /*15940*/  @!P0 FMUL R58, R58, R58 ;  /* 0x0000003a3a3a8220 */ /* 0x010fe20000400000 */
[----:B------:R-:W-:Y:S01]  /*15950*/  FSETP.GEU.AND P0, PT, R39, -126, PT ;  /* 0xc2fc00002700780b */ /* 0x000fe20003f0e000 */
[----:B------:R-:W4:Y:S01]  /*15960*/  MUFU.EX2 R60, R60 ;  /* 0x0000003c003c7308 */ /* 0x000f220000000800 */
[--C-:B------:R-:W-:Y:S02]  /*15970*/  FFMA2 R8, R72.F32x2.HI_LO, UR4.F32, R0.reuse.F32 ;  /* 0x0000000448087c49 */ /* 0x100fe40009200000 */
[--C-:B------:R-:W-:Y:S02]  /*15980*/  FFMA2 R6, R74.F32x2.HI_LO, UR4.F32, R0.reuse.F32 ;  /* 0x000000044a067c49 */ /* 0x100fe40009200000 */
[----:B------:R-:W-:Y:S01]  /*15990*/  @!P1 FMUL R38, R38, 0.5 ;  /* 0x3f00000026269820 */ /* 0x000fe20000400000 */
[----:B------:R-:W-:-:S02]  /*159a0*/  FFMA2 R108, R86.F32x2.HI_LO, UR4.F32, R0.F32 ;  /* 0x00000004566c7c49 */ /* 0x000fc40009200000 */
[----:B------:R-:W5:Y:S01]  /*159b0*/  MUFU.EX2 R61, R61 ;  /* 0x0000003d003d7308 */ /* 0x000f620000000800 */
[----:B--2---:R-:W-:Y:S01]  /*159c0*/  @!P6 FMUL R59, R59, R59 ;  /* 0x0000003b3b3be220 */ /* 0x004fe20000400000 */
[----:B------:R-:W-:Y:S01]  /*159d0*/  FSETP.GEU.AND P6, PT, R40, -126, PT ;  /* 0xc2fc00002800780b */ /* 0x000fe20003fce000 */
[--C-:B------:R-:W-:Y:S02]  /*159e0*/  FFMA2 R24, R24.F32x2.HI_LO, UR4.F32, R0.reuse.F32 ;  /* 0x0000000418187c49 */ /* 0x100fe40009200000 */
[----:B------:R-:W-:Y:S01]  /*159f0*/  @!P0 FMUL R39, R39, 0.5 ;  /* 0x3f00000027278820 */ /* 0x000fe20000400000 */
[--C-:B------:R-:W-:Y:S02]  /*15a00*/  FFMA2 R26, R26.F32x2.HI_LO, UR4.F32, R0.reuse.F32 ;  /* 0x000000041a1a7c49 */ /* 0x100fe40009200000 */
[----:B------:R-:W2:Y:S01]  /*15a10*/  MUFU.EX2 R62, R36 ;  /* 0x00000024003e7308 */ /* 0x000ea20000000800 */
[----:B----4-:R-:W-:Y:S01]  /*15a20*/  @!P5 FMUL R60, R60, R60 ;  /* 0x0000003c3c3cd220 */ /* 0x010fe20000400000 */
[----:B------:R-:W-:Y:S01]  /*15a30*/  FSETP.GEU.AND P5, PT, R41, -126, PT ;  /* 0xc2fc00002900780b */ /* 0x000fe20003fae000 */
[----:B------:R-:W-:-:S02]  /*15a40*/  FFMA2 R28, R28.F32x2.HI_LO, UR4.F32, R0.F32 ;  /* 0x000000041c1c7c49 */ /* 0x000fc40009200000 */
[--C-:B------:R-:W-:Y:S02]  /*15a50*/  FFMA2 R30, R30.F32x2.HI_LO, UR4.F32, R0.reuse.F32 ;  /* 0x000000041e1e7c49 */ /* 0x100fe40009200000 */
[----:B------:R-:W-:Y:S01]  /*15a60*/  @!P6 FMUL R40, R40, 0.5 ;  /* 0x3f0000002828e820 */ /* 0x000fe20000400000 */
[----:B------:R-:W4:Y:S01]  /*15a70*/  MUFU.EX2 R63, R37 ;  /* 0x00000025003f7308 */ /* 0x000f220000000800 */
[----:B-----5:R-:W-:Y:S01]  /*15a80*/  @!P4 FMUL R61, R61, R61 ;  /* 0x0000003d3d3dc220 */ /* 0x020fe20000400000 */
[----:B------:R-:W-:Y:S01]  /*15a90*/  FSETP.GEU.AND P4, PT, R42, -126, PT ;  /* 0xc2fc00002a00780b */ /* 0x000fe20003f8e000 */
[--C-:B------:R-:W-:Y:S02]  /*15aa0*/  FFMA2 R32, R32.F32x2.HI_LO, UR4.F32, R0.reuse.F32 ;  /* 0x0000000420207c49 */ /* 0x100fe40009200000 */
[----:B------:R-:W-:Y:S02]  /*15ab0*/  FFMA2 R34, R34.F32x2.HI_LO, UR4.F32, R0.F32 ;  /* 0x0000000422227c49 */ /* 0x000fe40009200000 */
[----:B------:R-:W-:Y:S01]  /*15ac0*/  @!P5 FMUL R41, R41, 0.5 ;  /* 0x3f0000002929d820 */ /* 0x000fe20000400000 */
[----:B------:R-:W5:Y:S01]  /*15ad0*/  MUFU.EX2 R64, R38 ;  /* 0x0000002600407308 */ /* 0x000f620000000800 */
[----:B--2---:R-:W-:Y:S01]  /*15ae0*/  @!P3 FMUL R62, R62, R62 ;  /* 0x0000003e3e3eb220 */ /* 0x004fe20000400000 */
[----:B------:R-:W-:-:S05]  /*15af0*/  FSETP.GEU.AND P3, PT, R43, -126, PT ;  /* 0xc2fc00002b00780b */ /* 0x000fca0003f6e000 */
[----:B------:R-:W-:Y:S01]  /*15b00*/  @!P4 FMUL R42, R42, 0.5 ;  /* 0x3f0000002a2ac820 */ /* 0x000fe20000400000 */
[----:B------:R-:W2:Y:S01]  /*15b10*/  MUFU.EX2 R65, R39 ;  /* 0x0000002700417308 */ /* 0x000ea20000000800 */
[----:B----4-:R-:W-:Y:S01]  /*15b20*/  @!P2 FMUL R63, R63, R63 ;  /* 0x0000003f3f3fa220 */ /* 0x010fe20000400000 */
[----:B------:R-:W-:-:S05]  /*15b30*/  FSETP.GEU.AND P2, PT, R44, -126, PT ;  /* 0xc2fc00002c00780b */ /* 0x000fca0003f4e000 */
[----:B------:R-:W-:Y:S01]  /*15b40*/  @!P3 FMUL R43, R43, 0.5 ;  /* 0x3f0000002b2bb820 */ /* 0x000fe20000400000 */
[----:B------:R-:W4:Y:S01]  /*15b50*/  MUFU.EX2 R66, R40 ;  /* 0x0000002800427308 */ /* 0x000f220000000800 */
[----:B-----5:R-:W-:Y:S01]  /*15b60*/  @!P1 FMUL R64, R64, R64 ;  /* 0x0000004040409220 */ /* 0x020fe20000400000 */
[----:B------:R-:W-:-:S05]  /*15b70*/  FSETP.GEU.AND P1, PT, R45, -126, PT ;  /* 0xc2fc00002d00780b */ /* 0x000fca0003f2e000 */
[----:B------:R-:W-:Y:S01]  /*15b80*/  @!P2 FMUL R44, R44, 0.5 ;  /* 0x3f0000002c2ca820 */ /* 0x000fe20000400000 */
[----:B------:R-:W5:Y:S01]  /*15b90*/  MUFU.EX2 R67, R41 ;  /* 0x0000002900437308 */ /* 0x000f620000000800 */
[----:B--2---:R-:W-:Y:S01]  /*15ba0*/  @!P0 FMUL R65, R65, R65 ;  /* 0x0000004141418220 */ /* 0x004fe20000400000 */
[----:B------:R-:W-:-:S05]  /*15bb0*/  FSETP.GEU.AND P0, PT, R46, -126, PT ;  /* 0xc2fc00002e00780b */ /* 0x000fca0003f0e000 */
[----:B------:R-:W-:Y:S01]  /*15bc0*/  @!P1 FMUL R45, R45, 0.5 ;  /* 0x3f0000002d2d9820 */ /* 0x000fe20000400000 */
[----:B-1----:R-:W1:Y:S01]  /*15bd0*/  MUFU.EX2 R90, R42 ;  /* 0x0000002a005a7308 */ /* 0x002e620000000800 */
[----:B----4-:R-:W-:Y:S01]  /*15be0*/  @!P6 FMUL R66, R66, R66 ;  /* 0x000000424242e220 */ /* 0x010fe20000400000 */
[----:B------:R-:W-:-:S05]  /*15bf0*/  FSETP.GEU.AND P6, PT, R47, -126, PT ;  /* 0xc2fc00002f00780b */ /* 0x000fca0003fce000 */
[----:B------:R-:W-:Y:S01]  /*15c00*/  @!P0 FMUL R46, R46, 0.5 ;  /* 0x3f0000002e2e8820 */ /* 0x000fe20000400000 */
[----:B------:R-:W2:Y:S01]  /*15c10*/  MUFU.EX2 R91, R43 ;  /* 0x0000002b005b7308 */ /* 0x000ea20000000800 */
[----:B-----5:R-:W-:Y:S01]  /*15c20*/  @!P5 FMUL R67, R67, R67 ;  /* 0x000000434343d220 */ /* 0x020fe20000400000 */
[----:B------:R-:W-:-:S05]  /*15c30*/  FSETP.GEU.AND P5, PT, R48, -126, PT ;  /* 0xc2fc00003000780b */ /* 0x000fca0003fae000 */
[----:B------:R-:W-:Y:S01]  /*15c40*/  @!P6 FMUL R47, R47, 0.5 ;  /* 0x3f0000002f2fe820 */ /* 0x000fe20000400000 */
[----:B------:R-:W4:Y:S01]  /*15c50*/  MUFU.EX2 R92, R44 ;  /* 0x0000002c005c7308 */ /* 0x000f220000000800 */
[----:B-1----:R-:W-:Y:S01]  /*15c60*/  @!P4 FMUL R90, R90, R90 ;  /* 0x0000005a5a5ac220 */ /* 0x002fe20000400000 */
[----:B------:R-:W-:-:S05]  /*15c70*/  FSETP.GEU.AND P4, PT, R49, -126, PT ;  /* 0xc2fc00003100780b */ /* 0x000fca0003f8e000 */
[----:B------:R-:W-:Y:S01]  /*15c80*/  @!P5 FMUL R48, R48, 0.5 ;  /* 0x3f0000003030d820 */ /* 0x000fe20000400000 */
[----:B------:R-:W1:Y:S01]  /*15c90*/  MUFU.EX2 R93, R45 ;  /* 0x0000002d005d7308 */ /* 0x000e620000000800 */
        /* <DEDUP_REMOVED lines=25> */
[----:B------:R-:W-:-:S04]  /*15e30*/  FSETP.GEU.AND P4, PT, R4, -126, PT ;  /* 0xc2fc00000400780b */ /* 0x000fc80003f8e000 */
[----:B------:R-:W-:Y:S01]  /*15e40*/  F2FP.F16.F32.PACK_AB R36, R97, R96 ;  /* 0x000000606124723e */ /* 0x000fe200000000ff */
[----:B------:R-:W-:Y:S01]  /*15e50*/  @!P5 FMUL R55, R55, 0.5 ;  /* 0x3f0000003737d820 */ /* 0x000fe20000400000 */
[----:B------:R-:W2:Y:S01]  /*15e60*/  MUFU.EX2 R100, R52 ;  /* 0x0000003400647308 */ /* 0x000ea20000000800 */
[----:B----4-:R-:W-:Y:S01]  /*15e70*/  @!P3 FMUL R98, R98, R98 ;  /* 0x000000626262b220 */ /* 0x010fe20000400000 */
[----:B------:R-:W-:-:S05]  /*15e80*/  FSETP.GEU.AND P3, PT, R5, -126, PT ;  /* 0xc2fc00000500780b */ /* 0x000fca0003f6e000 */
[----:B------:R-:W-:Y:S01]  /*15e90*/  @!P4 FMUL R4, R4, 0.5 ;  /* 0x3f0000000404c820 */ /* 0x000fe20000400000 */
[----:B------:R-:W4:Y:S01]  /*15ea0*/  MUFU.EX2 R101, R53 ;  /* 0x0000003500657308 */ /* 0x000f220000000800 */
[----:B-1----:R-:W-:Y:S01]  /*15eb0*/  @!P2 FMUL R99, R99, R99 ;  /* 0x000000636363a220 */ /* 0x002fe20000400000 */
[----:B------:R-:W-:-:S04]  /*15ec0*/  FSETP.GEU.AND P2, PT, R10, -126, PT ;  /* 0xc2fc00000a00780b */ /* 0x000fc80003f4e000 */
[----:B------:R-:W-:Y:S01]  /*15ed0*/  F2FP.F16.F32.PACK_AB R37, R99, R98 ;  /* 0x000000626325723e */ /* 0x000fe200000000ff */
[----:B------:R-:W-:Y:S01]  /*15ee0*/  @!P3 FMUL R5, R5, 0.5 ;  /* 0x3f0000000505b820 */ /* 0x000fe20000400000 */
[----:B------:R-:W1:Y:S01]  /*15ef0*/  MUFU.EX2 R68, R54 ;  /* 0x0000003600447308 */ /* 0x000e620000000800 */
[----:B--2---:R-:W-:Y:S01]  /*15f00*/  @!P1 FMUL R100, R100, R100 ;  /* 0x0000006464649220 */ /* 0x004fe20000400000 */
[----:B------:R-:W-:-:S05]  /*15f10*/  FSETP.GEU.AND P1, PT, R11, -126, PT ;  /* 0xc2fc00000b00780b */ /* 0x000fca0003f2e000 */
[----:B------:R-:W-:Y:S01]  /*15f20*/  @!P2 FMUL R10, R10, 0.5 ;  /* 0x3f0000000a0aa820 */ /* 0x000fe20000400000 */
[----:B------:R-:W2:Y:S01]  /*15f30*/  MUFU.EX2 R69, R55 ;  /* 0x0000003700457308 */ /* 0x000ea20000000800 */
[----:B----4-:R-:W-:Y:S01]  /*15f40*/  @!P0 FMUL R101, R101, R101 ;  /* 0x0000006565658220 */ /* 0x010fe20000400000 */
[----:B------:R-:W-:-:S04]  /*15f50*/  FSETP.GEU.AND P0, PT, R8, -126, PT ;  /* 0xc2fc00000800780b */ /* 0x000fc80003f0e000 */
[----:B------:R-:W-:Y:S01]  /*15f60*/  F2FP.F16.F32.PACK_AB R38, R101, R100 ;  /* 0x000000646526723e */ /* 0x000fe200000000ff */
[----:B------:R-:W-:Y:S01]  /*15f70*/  @!P1 FMUL R11, R11, 0.5 ;  /* 0x3f0000000b0b9820 */ /* 0x000fe20000400000 */
[----:B------:R-:W4:Y:S01]  /*15f80*/  MUFU.EX2 R70, R4 ;  /* 0x0000000400467308 */ /* 0x000f220000000800 */
[----:B-1----:R-:W-:Y:S01]  /*15f90*/  @!P6 FMUL R68, R68, R68 ;  /* 0x000000444444e220 */ /* 0x002fe20000400000 */
[----:B------:R-:W-:-:S05]  /*15fa0*/  FSETP.GEU.AND P6, PT, R9, -126, PT ;  /* 0xc2fc00000900780b */ /* 0x000fca0003fce000 */
[----:B------:R-:W-:Y:S01]  /*15fb0*/  @!P0 FMUL R8, R8, 0.5 ;  /* 0x3f00000008088820 */ /* 0x000fe20000400000 */
[----:B------:R1:W5:Y:S01]  /*15fc0*/  MUFU.EX2 R71, R5 ;  /* 0x0000000500477308 */ /* 0x0003620000000800 */
        /* <DEDUP_REMOVED lines=8> */
[----:B------:R4:W3:Y:S01]  /*16050*/  MUFU.EX2 R73, R11 ;  /* 0x0000000b00497308 */ /* 0x0008e20000000800 */
[----:B-1----:R-:W-:Y:S02]  /*16060*/  FFMA2 R4, R76.F32x2.HI_LO, UR4.F32, R0.F32 ;  /* 0x000000044c047c49 */ /* 0x002fe40009200000 */
[----:B-----5:R-:W-:-:S03]  /*16070*/  @!P3 FMUL R71, R71, R71 ;  /* 0x000000474747b220 */ /* 0x020fc60000400000 */
[----:B------:R-:W-:Y:S01]  /*16080*/  FSETP.GEU.AND P3, PT, R4, -126, PT ;  /* 0xc2fc00000400780b */ /* 0x000fe20003f6e000 */
[----:B------:R-:W-:Y:S01]  /*16090*/  @!P4 FMUL R7, R7, 0.5 ;  /* 0x3f0000000707c820 */ /* 0x000fe20000400000 */
[----:B------:R-:W1:Y:S01]  /*160a0*/  MUFU.EX2 R74, R8 ;  /* 0x00000008004a7308 */ /* 0x000e620000000800 */
[----:B--2---:R-:W-:Y:S01]  /*160b0*/  @!P2 FMUL R72, R72, R72 ;  /* 0x000000484848a220 */ /* 0x004fe20000400000 */
[----:B------:R-:W-:Y:S02]  /*160c0*/  FSETP.GEU.AND P2, PT, R5, -126, PT ;  /* 0xc2fc00000500780b */ /* 0x000fe40003f4e000 */
[----:B------:R-:W-:-:S04]  /*160d0*/  F2FP.F16.F32.PACK_AB R40, R71, R70 ;  /* 0x000000464728723e */ /* 0x000fc800000000ff */
[----:B------:R2:W5:Y:S01]  /*160e0*/  MUFU.EX2 R75, R9 ;  /* 0x00000009004b7308 */ /* 0x0005620000000800 */
[----:B----4-:R-:W-:Y:S02]  /*160f0*/  FFMA2 R10, R78.F32x2.HI_LO, UR4.F32, R0.F32 ;  /* 0x000000044e0a7c49 */ /* 0x010fe40009200000 */
[----:B---3--:R-:W-:Y:S01]  /*16100*/  @!P1 FMUL R73, R73, R73 ;  /* 0x0000004949499220 */ /* 0x008fe20000400000 */
[----:B------:R-:W-:Y:S02]  /*16110*/  @!P3 FMUL R4, R4, 0.5 ;  /* 0x3f0000000404b820 */ /* 0x000fe40000400000 */
[----:B------:R-:W-:Y:S01]  /*16120*/  FSETP.GEU.AND P1, PT, R10, -126, PT ;  /* 0xc2fc00000a00780b */ /* 0x000fe20003f2e000 */
[----:B------:R-:W-:Y:S01]  /*16130*/  @!P2 FMUL R5, R5, 0.5 ;  /* 0x3f0000000505a820 */ /* 0x000fe20000400000 */
[----:B------:R-:W3:Y:S01]  /*16140*/  MUFU.EX2 R76, R6 ;  /* 0x00000006004c7308 */ /* 0x000ee20000000800 */
[----:B-1----:R-:W-:Y:S01]  /*16150*/  @!P0 FMUL R74, R74, R74 ;  /* 0x0000004a4a4a8220 */ /* 0x002fe20000400000 */
[----:B------:R-:W-:-:S02]  /*16160*/  FSETP.GEU.AND P0, PT, R11, -126, PT ;  /* 0xc2fc00000b00780b */ /* 0x000fc40003f0e000 */
[----:B------:R-:W-:-:S04]  /*16170*/  F2FP.F16.F32.PACK_AB R41, R73, R72 ;  /* 0x000000484929723e */ /* 0x000fc800000000ff */
[----:B------:R1:W4:Y:S01]  /*16180*/  MUFU.EX2 R77, R7 ;  /* 0x00000007004d7308 */ /* 0x0003220000000800 */
[----:B--2---:R-:W-:Y:S02]  /*16190*/  FFMA2 R8, R80.F32x2.HI_LO, UR4.F32, R0.F32 ;  /* 0x0000000450087c49 */ /* 0x004fe40009200000 */
[----:B------:R-:W-:Y:S01]  /*161a0*/  @!P1 FMUL R10, R10, 0.5 ;  /* 0x3f0000000a0a9820 */ /* 0x000fe20000400000 */
[----:B-----5:R-:W-:Y:S02]  /*161b0*/  @!P6 FMUL R75, R75, R75 ;  /* 0x0000004b4b4be220 */ /* 0x020fe40000400000 */
[----:B------:R-:W-:Y:S01]  /*161c0*/  FSETP.GEU.AND P6, PT, R8, -126, PT ;  /* 0xc2fc00000800780b */ /* 0x000fe20003fce000 */
[----:B------:R-:W-:Y:S01]  /*161d0*/  @!P0 FMUL R11, R11, 0.5 ;  /* 0x3f0000000b0b8820 */ /* 0x000fe20000400000 */
[----:B------:R-:W2:Y:S01]  /*161e0*/  MUFU.EX2 R78, R4 ;  /* 0x00000004004e7308 */ /* 0x000ea20000000800 */
[----:B---3--:R-:W-:Y:S01]  /*161f0*/  @!P5 FMUL R76, R76, R76 ;  /* 0x0000004c4c4cd220 */ /* 0x008fe20000400000 */
[----:B------:R-:W-:-:S02]  /*16200*/  FSETP.GEU.AND P5, PT, R9, -126, PT ;  /* 0xc2fc00000900780b */ /* 0x000fc40003fae000 */
[----:B------:R-:W-:-:S04]  /*16210*/  F2FP.F16.F32.PACK_AB R42, R75, R74 ;  /* 0x0000004a4b2a723e */ /* 0x000fc800000000ff */
[----:B------:R3:W5:Y:S01]  /*16220*/  MUFU.EX2 R79, R5 ;  /* 0x00000005004f7308 */ /* 0x0007620000000800 */
[----:B-1----:R-:W-:Y:S02]  /*16230*/  FFMA2 R6, R82.F32x2.HI_LO, UR4.F32, R0.F32 ;  /* 0x0000000452067c49 */ /* 0x002fe40009200000 */
[----:B----4-:R-:W-:Y:S01]  /*16240*/  @!P4 FMUL R77, R77, R77 ;  /* 0x0000004d4d4dc220 */ /* 0x010fe20000400000 */
[----:B------:R-:W-:Y:S02]  /*16250*/  @!P6 FMUL R8, R8, 0.5 ;  /* 0x3f0000000808e820 */ /* 0x000fe40000400000 */
[----:B------:R-:W-:Y:S01]  /*16260*/  FSETP.GEU.AND P4, PT, R6, -126, PT ;  /* 0xc2fc00000600780b */ /* 0x000fe20003f8e000 */
[----:B------:R-:W-:Y:S01]  /*16270*/  @!P5 FMUL R9, R9, 0.5 ;  /* 0x3f0000000909d820 */ /* 0x000fe20000400000 */
[----:B------:R-:W1:Y:S01]  /*16280*/  MUFU.EX2 R80, R10 ;  /* 0x0000000a00507308 */ /* 0x000e620000000800 */
[----:B--2---:R-:W-:Y:S01]  /*16290*/  @!P3 FMUL R78, R78, R78 ;  /* 0x0000004e4e4eb220 */ /* 0x004fe20000400000 */
[----:B------:R-:W-:-:S02]  /*162a0*/  FSETP.GEU.AND P3, PT, R7, -126, PT ;  /* 0xc2fc00000700780b */ /* 0x000fc40003f6e000 */
[----:B------:R-:W-:-:S04]  /*162b0*/  F2FP.F16.F32.PACK_AB R43, R77, R76 ;  /* 0x0000004c4d2b723e */ /* 0x000fc800000000ff */
[----:B------:R-:W2:Y:S01]  /*162c0*/  MUFU.EX2 R81, R11 ;  /* 0x0000000b00517308 */ /* 0x000ea20000000800 */
[----:B---3--:R-:W-:Y:S01]  /*162d0*/  FFMA2 R4, R84.F32x2.HI_LO, UR4.F32, R0.F32 ;  /* 0x0000000454047c49 */ /* 0x008fe20009200000 */
[----:B------:R-:W-:Y:S01]  /*162e0*/  USHF.R.U32.HI UR4, URZ, 0x15, UR39 ;  /* 0x00000015ff047899 */ /* 0x000fe20008011627 */
[----:B-----5:R-:W-:Y:S01]  /*162f0*/  @!P2 FMUL R79, R79, R79 ;  /* 0x0000004f4f4fa220 */ /* 0x020fe20000400000 */
[----:B------:R-:W-:Y:S01]  /*16300*/  @!P4 FMUL R6, R6, 0.5 ;  /* 0x3f0000000606c820 */ /* 0x000fe20000400000 */
[----:B------:R-:W-:Y:S02]  /*16310*/  MOV R0, UR46 ;  /* 0x0000002e00007c02 */ /* 0x000fe40008000f00 */
[----:B------:R-:W-:Y:S01]  /*16320*/  FSETP.GEU.AND P2, PT, R4, -126, PT ;  /* 0xc2fc00000400780b */ /* 0x000fe20003f4e000 */
[----:B------:R-:W-:Y:S01]  /*16330*/  @!P3 FMUL R7, R7, 0.5 ;  /* 0x3f0000000707b820 */ /* 0x000fe20000400000 */
[----:B-1----:R-:W-:Y:S01]  /*16340*/  @!P1 FMUL R80, R80, R80 ;  /* 0x0000005050509220 */ /* 0x002fe20000400000 */
[----:B------:R-:W-:Y:S01]  /*16350*/  FSETP.GEU.AND P1, PT, R5, -126, PT ;  /* 0xc2fc00000500780b */ /* 0x000fe20003f2e000 */
[----:B------:R-:W1:Y:S01]  /*16360*/  MUFU.EX2 R82, R8 ;  /* 0x0000000800527308 */ /* 0x000e620000000800 */
[----:B------:R-:W-:Y:S01]  /*16370*/  MOV R3, UR4 ;  /* 0x0000000400037c02 */ /* 0x000fe20008000f00 */
[----:B------:R3:W-:Y:S01]  /*16380*/  SYNCS.ARRIVE.TRANS64.A1T0 RZ, [R0+UR37+0x1c0d0], RZ ;  /* 0x01c0d0ff00ff79a7 */ /* 0x0007e20008100025 */
[----:B------:R-:W-:Y:S01]  /*16390*/  F2FP.F16.F32.PACK_AB R44, R79, R78 ;  /* 0x0000004e4f2c723e */ /* 0x000fe200000000ff */
[----:B--2---:R-:W-:Y:S01]  /*163a0*/  @!P0 FMUL R81, R81, R81 ;  /* 0x0000005151518220 */ /* 0x004fe20000400000 */
[----:B------:R-:W-:-:S03]  /*163b0*/  FSETP.GEU.AND P0, PT, R108, -126, PT ;  /* 0xc2fc00006c00780b */ /* 0x000fc60003f0e000 */
[----:B------:R-:W2:Y:S01]  /*163c0*/  MUFU.EX2 R83, R9 ;  /* 0x0000000900537308 */ /* 0x000ea20000000800 */
[----:B------:R-:W-:Y:S01]  /*163d0*/  @!P2 FMUL R4, R4, 0.5 ;  /* 0x3f0000000404a820 */ /* 0x000fe20000400000 */
[----:B------:R-:W-:Y:S02]  /*163e0*/  F2FP.F16.F32.PACK_AB R45, R81, R80 ;  /* 0x00000050512d723e */ /* 0x000fe400000000ff */
[----:B------:R-:W-:-:S04]  /*163f0*/  @!P1 FMUL R5, R5, 0.5 ;  /* 0x3f00000005059820 */ /* 0x000fc80000400000 */
[----:B------:R-:W4:Y:S01]  /*16400*/  MUFU.EX2 R84, R6 ;  /* 0x0000000600547308 */ /* 0x000f220000000800 */
[----:B-1----:R-:W-:Y:S01]  /*16410*/  @!P6 FMUL R82, R82, R82 ;  /* 0x000000525252e220 */ /* 0x002fe20000400000 */
[----:B------:R-:W-:Y:S01]  /*16420*/  FSETP.GEU.AND P6, PT, R109, -126, PT ;  /* 0xc2fc00006d00780b */ /* 0x000fe20003fce000 */
[----:B------:R-:W-:-:S05]  /*16430*/  @!P0 FMUL R108, R108, 0.5 ;  /* 0x3f0000006c6c8820 */ /* 0x000fca0000400000 */
        /* <DEDUP_REMOVED lines=34> */
[----:B------:R-:W-:Y:S02]  /*16660*/  FSETP.GEU.AND P5, PT, R31, -126, PT ;  /* 0xc2fc00001f00780b */ /* 0x000fe40003fae000 */
[----:B------:R-:W-:-:S03]  /*16670*/  F2FP.F16.F32.PACK_AB R24, R17, R16 ;  /* 0x000000101118723e */ /* 0x000fc600000000ff */
[----:B------:R-:W-:Y:S01]  /*16680*/  @!P6 FMUL R30, R30, 0.5 ;  /* 0x3f0000001e1ee820 */ /* 0x000fe20000400000 */
[----:B------:R-:W4:Y:S01]  /*16690*/  MUFU.EX2 R113, R27 ;  /* 0x0000001b00717308 */ /* 0x000f220000000800 */
[----:B-1----:R-:W-:Y:S01]  /*166a0*/  @!P4 FMUL R111, R111, R111 ;  /* 0x0000006f6f6fc220 */ /* 0x002fe20000400000 */
[----:B------:R-:W-:Y:S02]  /*166b0*/  FSETP.GEU.AND P4, PT, R32, -126, PT ;  /* 0xc2fc00002000780b */ /* 0x000fe40003f8e000 */
[----:B------:R-:W-:Y:S02]  /*166c0*/  F2FP.F16.F32.PACK_AB R25, R19, R18 ;  /* 0x000000121319723e */ /* 0x000fe400000000ff */
[----:B------:R-:W-:Y:S01]  /*166d0*/  F2FP.F16.F32.PACK_AB R50, R111, R110 ;  /* 0x0000006e6f32723e */ /* 0x000fe200000000ff */
[----:B------:R-:W-:Y:S01]  /*166e0*/  @!P5 FMUL R31, R31, 0.5 ;  /* 0x3f0000001f1fd820 */ /* 0x000fe20000400000 */
[----:B------:R-:W1:Y:S01]  /*166f0*/  MUFU.EX2 R114, R28 ;  /* 0x0000001c00727308 */ /* 0x000e620000000800 */
[----:B--2---:R-:W-:Y:S01]  /*16700*/  @!P3 FMUL R112, R112, R112 ;  /* 0x000000707070b220 */ /* 0x004fe20000400000 */
[----:B------:R-:W-:-:S02]  /*16710*/  FSETP.GEU.AND P3, PT, R33, -126, PT ;  /* 0xc2fc00002100780b */ /* 0x000fc40003f6e000 */
[----:B------:R-:W-:-:S03]  /*16720*/  F2FP.F16.F32.PACK_AB R26, R23, R22 ;  /* 0x00000016171a723e */ /* 0x000fc600000000ff */
[----:B------:R-:W-:Y:S01]  /*16730*/  @!P4 FMUL R32, R32, 0.5 ;  /* 0x3f0000002020c820 */ /* 0x000fe20000400000 */
[----:B------:R-:W2:Y:S01]  /*16740*/  MUFU.EX2 R115, R29 ;  /* 0x0000001d00737308 */ /* 0x000ea20000000800 */
[----:B----4-:R-:W-:Y:S01]  /*16750*/  @!P2 FMUL R113, R113, R113 ;  /* 0x000000717171a220 */ /* 0x010fe20000400000 */
[----:B------:R-:W-:Y:S02]  /*16760*/  FSETP.GEU.AND P2, PT, R34, -126, PT ;  /* 0xc2fc00002200780b */ /* 0x000fe40003f4e000 */
[----:B------:R-:W-:Y:S02]  /*16770*/  F2FP.F16.F32.PACK_AB R27, R57, R56 ;  /* 0x00000038391b723e */ /* 0x000fe400000000ff */
[----:B------:R-:W-:Y:S01]  /*16780*/  F2FP.F16.F32.PACK_AB R51, R113, R112 ;  /* 0x000000707133723e */ /* 0x000fe200000000ff */
[----:B------:R-:W-:Y:S01]  /*16790*/  @!P3 FMUL R33, R33, 0.5 ;  /* 0x3f0000002121b820 */ /* 0x000fe20000400000 */
[----:B------:R-:W4:Y:S01]  /*167a0*/  MUFU.EX2 R116, R30 ;  /* 0x0000001e00747308 */ /* 0x000f220000000800 */
[----:B-1----:R-:W-:Y:S01]  /*167b0*/  @!P1 FMUL R114, R114, R114 ;  /* 0x0000007272729220 */ /* 0x002fe20000400000 */
[----:B------:R-:W-:-:S02]  /*167c0*/  FSETP.GEU.AND P1, PT, R35, -126, PT ;  /* 0xc2fc00002300780b */ /* 0x000fc40003f2e000 */
[----:B------:R-:W-:-:S03]  /*167d0*/  F2FP.F16.F32.PACK_AB R28, R59, R58 ;  /* 0x0000003a3b1c723e */ /* 0x000fc600000000ff */
[----:B------:R-:W-:Y:S01]  /*167e0*/  @!P2 FMUL R34, R34, 0.5 ;  /* 0x3f0000002222a820 */ /* 0x000fe20000400000 */
[----:B------:R-:W1:Y:S01]  /*167f0*/  MUFU.EX2 R117, R31 ;  /* 0x0000001f00757308 */ /* 0x000e620000000800 */
[----:B--2---:R-:W-:Y:S01]  /*16800*/  @!P0 FMUL R115, R115, R115 ;  /* 0x0000007373738220 */ /* 0x004fe20000400000 */
[----:B------:R-:W-:Y:S02]  /*16810*/  LOP3.LUT P0, RZ, R3, 0x3, R2, 0x48, !PT ;  /* 0x0000000303ff7812 */ /* 0x000fe40007804802 */
[----:B------:R-:W-:Y:S02]  /*16820*/  F2FP.F16.F32.PACK_AB R29, R61, R60 ;  /* 0x0000003c3d1d723e */ /* 0x000fe400000000ff */
[----:B------:R-:W-:Y:S01]  /*16830*/  F2FP.F16.F32.PACK_AB R52, R115, R114 ;  /* 0x000000727334723e */ /* 0x000fe200000000ff */
[----:B------:R-:W-:Y:S01]  /*16840*/  @!P1 FMUL R35, R35, 0.5 ;  /* 0x3f00000023239820 */ /* 0x000fe20000400000 */
[----:B------:R-:W2:Y:S01]  /*16850*/  MUFU.EX2 R120, R32 ;  /* 0x0000002000787308 */ /* 0x000ea20000000800 */
[----:B----4-:R-:W-:Y:S01]  /*16860*/  @!P6 FMUL R116, R116, R116 ;  /* 0x000000747474e220 */ /* 0x010fe20000400000 */
[----:B------:R-:W-:-:S06]  /*16870*/  F2FP.F16.F32.PACK_AB R30, R63, R62 ;  /* 0x0000003e3f1e723e */ /* 0x000fcc00000000ff */
[----:B------:R-:W4:Y:S01]  /*16880*/  MUFU.EX2 R121, R33 ;  /* 0x0000002100797308 */ /* 0x000f220000000800 */
[----:B-1----:R-:W-:Y:S01]  /*16890*/  @!P5 FMUL R117, R117, R117 ;  /* 0x000000757575d220 */ /* 0x002fe20000400000 */
[----:B------:R-:W-:-:S04]  /*168a0*/  F2FP.F16.F32.PACK_AB R31, R65, R64 ;  /* 0x00000040411f723e */ /* 0x000fc800000000ff */
[----:B------:R-:W-:Y:S02]  /*168b0*/  F2FP.F16.F32.PACK_AB R53, R117, R116 ;  /* 0x000000747535723e */ /* 0x000fe400000000ff */
[----:B------:R-:W1:Y:S01]  /*168c0*/  MUFU.EX2 R118, R34 ;  /* 0x0000002200767308 */ /* 0x000e620000000800 */
[----:B--2---:R-:W-:Y:S01]  /*168d0*/  @!P4 FMUL R120, R120, R120 ;  /* 0x000000787878c220 */ /* 0x004fe20000400000 */
[----:B------:R-:W-:-:S06]  /*168e0*/  F2FP.F16.F32.PACK_AB R32, R67, R66 ;  /* 0x000000424320723e */ /* 0x000fcc00000000ff */
[----:B------:R-:W2:Y:S01]  /*168f0*/  MUFU.EX2 R119, R35 ;  /* 0x0000002300777308 */ /* 0x000ea20000000800 */
[----:B----4-:R-:W-:Y:S01]  /*16900*/  @!P3 FMUL R121, R121, R121 ;  /* 0x000000797979b220 */ /* 0x010fe20000400000 */
[----:B------:R-:W-:-:S04]  /*16910*/  F2FP.F16.F32.PACK_AB R33, R91, R90 ;  /* 0x0000005a5b21723e */ /* 0x000fc800000000ff */
[----:B------:R-:W-:Y:S01]  /*16920*/  F2FP.F16.F32.PACK_AB R54, R121, R120 ;  /* 0x000000787936723e */ /* 0x000fe200000000ff */
[----:B-1----:R-:W-:Y:S01]  /*16930*/  @!P2 FMUL R118, R118, R118 ;  /* 0x000000767676a220 */ /* 0x002fe20000400000 */
[----:B------:R-:W-:Y:S01]  /*16940*/  F2FP.F16.F32.PACK_AB R34, R93, R92 ;  /* 0x0000005c5d22723e */ /* 0x000fe200000000ff */
[----:B--2---:R-:W-:Y:S01]  /*16950*/  @!P1 FMUL R119, R119, R119 ;  /* 0x0000007777779220 */ /* 0x004fe20000400000 */
[----:B------:R-:W-:-:S04]  /*16960*/  F2FP.F16.F32.PACK_AB R35, R95, R94 ;  /* 0x0000005e5f23723e */ /* 0x000fc800000000ff */
        /* <DEDUP_REMOVED lines=18> */
.L_x_286:
        /* <DEDUP_REMOVED lines=8> */
.L_x_287:
[----:B------:R-:W-:Y:S02]  /*16b10*/  UISETP.NE.AND UP0, UPT, UR58, URZ, UPT ;  /* 0x000000ff3a00728c */ /* 0x000fe4000bf05270 */
[----:B------:R-:W-:-:S09]  /*16b20*/  UIADD3 UR4, UPT, UPT, UR37, 0x1c068, URZ ;  /* 0x0001c06825047890 */ /* 0x000fd2000fffe0ff */
[----:B------:R-:W-:Y:S02]  /*16b30*/  @UP0 UIADD3 UR4, UPT, UPT, UR37, 0x1c058, URZ ;  /* 0x0001c05825040890 */ /* 0x000fe4000fffe0ff */
[----:B------:R-:W-:Y:S02]  /*16b40*/  UISETP.NE.AND UP0, UPT, UR47, URZ, UPT ;  /* 0x000000ff2f00728c */ /* 0x000fe4000bf05270 */
[----:B------:R-:W-:-:S09]  /*16b50*/  UPRMT UR4, UR38, 0x654, UR4 ;  /* 0x0000065426047896 */ /* 0x000fd20008000004 */
[----:B--2---:R-:W-:Y:S01]  /*16b60*/  SYNCS.ARRIVE.TRANS64.RED.A1T0 RZ, [UR4], RZ ;  /* 0x000000ffffff79a7 */ /* 0x004fe20008100404 */
[----:B------:R-:W-:Y:S05]  /*16b70*/  BRA.U UP0, `(.L_x_288) ;  /* 0x0000000100047547 */ /* 0x000fea000b800000 */
[----:B------:R-:W-:Y:S05]  /*16b80*/  BPT.TRAP 0x1 ;  /* 0x000000040000795c */ /* 0x000fea0000300000 */
.L_x_288:
        /* <DEDUP_REMOVED lines=13> */
.L_x_442:
[----:B------:R-:W-:Y:S01]  /*16c60*/  BSSY.RECONVERGENT B0, `(.L_x_290) ;  /* 0x000000b000007945 */ /* 0x000fe20003800200 */
[----:B--2---:R-:W-:-:S03]  /*16c70*/  MOV R3, 0x3f000000 ;  /* 0x3f00000000037802 */ /* 0x004fc60000000f00 */
[----:B------:R-:W-:Y:S05]  /*16c80*/  @!P1 BRA `(.L_x_291) ;  /* 0x0000000000209947 */ /* 0x000fea0003800000 */
[----:B------:R-:W2:Y:S01]  /*16c90*/  LDCU UR4, c[0x0][0x704] ;  /* 0x0000e080ff0477ac */ /* 0x000ea20008000800 */
[----:B------:R-:W-:-:S04]  /*16ca0*/  FADD R0, -R103, R89 ;  /* 0x0000005967007221 */ /* 0x000fc80000000100 */
[----:B--2---:R-:W-:-:S05]  /*16cb0*/  FMUL R0, R0, UR4 ;  /* 0x0000000400007c20 */ /* 0x004fca0008400000 */
[----:B------:R-:W-:-:S13]  /*16cc0*/  FSETP.GEU.AND P1, PT, R0, -126, PT ;  /* 0xc2fc00000000780b */ /* 0x000fda0003f2e000 */
[----:B------:R-:W-:-:S04]  /*16cd0*/  @!P1 FMUL R0, R0, 0.5 ;  /* 0x3f00000000009820 */ /* 0x000fc80000400000 */
[----:B------:R-:W2:Y:S02]  /*16ce0*/  MUFU.EX2 R3, R0 ;  /* 0x0000000000037308 */ /* 0x000ea40000000800 */
[----:B--2---:R-:W-:-:S04]  /*16cf0*/  @!P1 FMUL R3, R3, R3 ;  /* 0x0000000303039220 */ /* 0x004fc80000400000 */
[----:B------:R-:W-:Y:S02]  /*16d00*/  FMUL R3, R3, 0.5 ;  /* 0x3f00000003037820 */ /* 0x000fe40000400000 */
.L_x_291:
[----:B------:R-:W-:Y:S05]  /*16d10*/  BSYNC.RECONVERGENT B0 ;  /* 0x0000000000007941 */ /* 0x000fea0003800200 */
.L_x_290:
[----:B------:R-:W-:Y:S01]  /*16d20*/  FMUL R88, R3, R88 ;  /* 0x0000005803587220 */ /* 0x000fe20000400000 */
[----:B------:R-:W-:Y:S02]  /*16d30*/  FADD2 R56, R56.F32x2.HI_LO, R94.F32x2.HI_LO ;  /* 0x0000005e3838724b */ /* 0x000fe40000000000 */
        /* <DEDUP_REMOVED lines=27> */
[----:B------:R-:W-:Y:S05]  /*16ef0*/  @P0 BRA `(.L_x_292) ;  /* 0x0000000000040947 */ /* 0x000fea0003800000 */
[----:B------:R-:W-:Y:S05]  /*16f00*/  BPT.TRAP 0x1 ;  /* 0x000000040000795c */ /* 0x000fea0000300000 */
.L_x_292:
[----:B------:R-:W-:Y:S01]  /*16f10*/  ULOP3.LUT UR53, UR53, 0x1, URZ, 0x3c, !UPT ;  /* 0x0000000135357892 */ /* 0x000fe2000f8e3cff */
[----:B------:R-:W-:-:S05]  /*16f20*/  ISETP.NE.AND P0, PT, R104, R107, PT ;  /* 0x0000006b6800720c */ /* 0x000fca0003f05270 */
[----:B------:R-:W-:-:S05]  /*16f30*/  IMAD.U32 R0, RZ, RZ, UR53 ;  /* 0x00000035ff007e24 */ /* 0x000fca000f8e00ff */
[----:B------:R-:W-:-:S04]  /*16f40*/  SHF.L.U32 R0, R0, 0x1f, RZ ;  /* 0x0000001f00007819 */ /* 0x000fc800000006ff */
[----:B------:R-:W2:Y:S02]  /*16f50*/  SYNCS.PHASECHK.TRANS64.TRYWAIT P1, [UR41], R0 ;  /* 0x00000000ff0075a7 */ /* 0x000ea40008021129 */
[----:B--2---:R-:W-:Y:S05]  /*16f60*/  @!P1 BRA `(.L_x_293) ;  /* 0x0000005800089947 */ /* 0x004fea0003800000 */
.L_x_443:
[----:B------:R-:W-:Y:S05]  /*16f70*/  @!P0 BRA `(.L_x_294) ;  /* 0x0000000000408947 */ /* 0x000fea0003800000 */
[----:B------:R-:W-:Y:S01]  /*16f80*/  MOV R2, 0x8 ;  /* 0x0000000800027802 */ /* 0x000fe20000000f00 */
[----:B------:R-:W3:Y:S01]  /*16f90*/  LDCU.64 UR8, c[0x4][0xb0] ;  /* 0x01001600ff0877ac */ /* 0x000ee20008000a00 */
[----:B------:R-:W-:Y:S02]  /*16fa0*/  HFMA2 R12, -RZ, RZ, 0, 5.9604644775390625e-08 ;  /* 0x00000001ff0c7431 */ /* 0x000fe400000001ff */
[----:B------:R-:W-:Y:S01]  /*16fb0*/  IMAD.MOV.U32 R8, RZ, RZ, 0x1be ;  /* 0x000001beff087424 */ /* 0x000fe200078e00ff */
[----:B------:R-:W4:Y:S01]  /*16fc0*/  LDCU.64 UR6, c[0x4][0xb8] ;  /* 0x01001700ff0677ac */ /* 0x000f220008000a00 */
[----:B--2---:R-:W2:Y:S01]  /*16fd0*/  LDC.64 R2, c[0x4][R2] ;  /* 0x0100000002027b82 */ /* 0x004ea20000000a00 */
[----:B------:R-:W-:Y:S01]  /*16fe0*/  IMAD.MOV.U32 R13, RZ, RZ, RZ ;  /* 0x000000ffff0d7224 */ /* 0x000fe200078e00ff */
[----:B------:R-:W5:Y:S01]  /*16ff0*/  LDCU.64 UR4, c[0x4][0x18] ;  /* 0x01000300ff0477ac */ /* 0x000f620008000a00 */
[----:B---3--:R-:W-:Y:S01]  /*17000*/  IMAD.U32 R4, RZ, RZ, UR8 ;  /* 0x00000008ff047e24 */ /* 0x008fe2000f8e00ff */
[----:B------:R-:W-:Y:S01]  /*17010*/  MOV R5, UR9 ;  /* 0x0000000900057c02 */ /* 0x000fe20008000f00 */
[----:B----4-:R-:W-:Y:S01]  /*17020*/  IMAD.U32 R6, RZ, RZ, UR6 ;  /* 0x00000006ff067e24 */ /* 0x010fe2000f8e00ff */
[----:B------:R-:W-:Y:S01]  /*17030*/  MOV R7, UR7 ;  /* 0x0000000700077c02 */ /* 0x000fe20008000f00 */
[----:B-----5:R-:W-:Y:S01]  /*17040*/  IMAD.U32 R10, RZ, RZ, UR4 ;  /* 0x00000004ff0a7e24 */ /* 0x020fe2000f8e00ff */
[----:B------:R-:W-:-:S02]  /*17050*/  MOV R11, UR5 ;  /* 0x00000005000b7c02 */ /* 0x000fc40008000f00 */
[----:B------:R-:W-:-:S07]  /*17060*/  LEPC R20, `(.L_x_294) ;  /* 0x000000001014794e */ /* 0x000fce0000000000 */
[----:B-12---:R-:W-:Y:S05]  /*17070*/  CALL.ABS.NOINC R2 ;  /* 0x0000000002007343 */ /* 0x006fea0003c00000 */
.L_x_294:
[----:B------:R-:W-:Y:S05]  /*17080*/  WARPSYNC.ALL ;  /* 0x0000000000007948 */ /* 0x000fea0003800000 */
[----:B------:R-:W-:Y:S01]  /*17090*/  R2UR UR4, R105 ;  /* 0x00000000690472ca */ /* 0x000fe200000e0000 */
[----:B------:R-:W-:-:S04]  /*170a0*/  UISETP.NE.AND UP0, UPT, UR58, URZ, UPT ;  /* 0x000000ff3a00728c */ /* 0x000fc8000bf05270 */
[----:B------:R-:W-:Y:S02]  /*170b0*/  USEL UR52, UR52, UR40, UP0 ;  /* 0x0000002834347287 */ /* 0x000fe40008000000 */
[----:B------:R-:W-:-:S06]  /*170c0*/  USEL UR55, UR40, UR55, UP0 ;  /* 0x0000003728377287 */ /* 0x000fcc0008000000 */
[----:B------:R4:W-:Y:S06]  /*170d0*/  STTM.x2 tmem[UR4], R122 ;  /* 0x0000007a000079ed */ /* 0x0009ec00080c0004 */
.L_x_278:
[----:B------:R-:W-:-:S09]  /*170e0*/  UISETP.NE.AND UP0, UPT, UR47, URZ, UPT ;  /* 0x000000ff2f00728c */ /* 0x000fd2000bf05270 */
[----:B------:R-:W-:Y:S05]  /*170f0*/  BRA.U UP0, `(.L_x_295) ;  /* 0x0000000100047547 */ /* 0x000fea000b800000 */
[----:B------:R-:W-:Y:S05]  /*17100*/  BPT.TRAP 0x1 ;  /* 0x000000040000795c */ /* 0x000fea0000300000 */
.L_x_295:
[----:B------:R-:W-:Y:S02]  /*17110*/  UISETP.NE.AND UP1, UPT, UR58, URZ, UPT ;  /* 0x000000ff3a00728c */ /* 0x000fe4000bf25270 */
[----:B------:R-:W-:-:S09]  /*17120*/  UIADD3 UR4, UPT, UPT, UR37, 0x1c080, URZ ;  /* 0x0001c08025047890 */ /* 0x000fd2000fffe0ff */
[----:B------:R-:W-:-:S09]  /*17130*/  @UP1 UIADD3 UR4, UPT, UPT, UR37, 0x1c070, URZ ;  /* 0x0001c07025041890 */ /* 0x000fd2000fffe0ff */
[----:B------:R-:W-:Y:S01]  /*17140*/  SYNCS.ARRIVE.TRANS64.A1T0 RZ, [UR4], RZ ;  /* 0x000000ffffff79a7 */ /* 0x000fe20008100004 */
[----:B------:R-:W-:Y:S01]  /*17150*/  USEL UR4, UR55, UR52, UP1 ;  /* 0x0000003437047287 */ /* 0x000fe20008800000 */
[----:B------:R-:W-:Y:S11]  /*17160*/  BRA.U UP0, `(.L_x_296) ;  /* 0x0000000100047547 */ /* 0x000ff6000b800000 */
[----:B------:R-:W-:Y:S05]  /*17170*/  BPT.TRAP 0x1 ;  /* 0x000000040000795c */ /* 0x000fea0000300000 */
.L_x_296:
[----:B------:R-:W-:-:S06]  /*17180*/  ULOP3.LUT UR4, UR4, 0x1, URZ, 0x3c, !UPT ;  /* 0x0000000104047892 */ /* 0x000fcc000f8e3cff */
[----:B-12---:R-:W-:-:S04]  /*17190*/  MOV R3, UR4 ;  /* 0x0000000400037c02 */ /* 0x006fc80008000f00 */
[----:B------:R-:W-:-:S04]  /*171a0*/  SHF.L.U32 R3, R3, 0x1f, RZ ;  /* 0x0000001f03037819 */ /* 0x000fc800000006ff */
[----:B------:R-:W1:Y:S02]  /*171b0*/  SYNCS.PHASECHK.TRANS64.TRYWAIT P0, [UR56], R3 ;  /* 0x00000003ff0075a7 */ /* 0x000e640008001138 */
[----:B-1----:R-:W-:Y:S05]  /*171c0*/  @!P0 BRA `(.L_x_297) ;  /* 0x0000005400888947 */ /* 0x002fea0003800000 */
.L_x_444:
[----:B------:R-:W-:-:S04]  /*171d0*/  UISETP.NE.AND UP0, UPT, UR58, URZ, UPT ;  /* 0x000000ff3a00728c */ /* 0x000fc8000bf05270 */
[----:B------:R-:W-:-:S04]  /*171e0*/  USEL UR48, UR49, UR48, UP0 ;  /* 0x0000003031307287 */ /* 0x000fc80008000000 */
[----:B------:R-:W-:-:S09]  /*171f0*/  UISETP.GT.U32.AND UP0, UPT, UR48, 0x1, UPT ;  /* 0x000000013000788c */ /* 0x000fd2000bf04070 */
[----:B------:R-:W-:Y:S05]  /*17200*/  BRA.U UP0, `(.L_x_298) ;  /* 0x0000000100087547 */ /* 0x000fea000b800000 */
[----:B------:R-:W-:Y:S05]  /*17210*/  BPT.TRAP 0x1 ;  /* 0x000000040000795c */ /* 0x000fea0000300000 */
[----:B------:R-:W-:Y:S05]  /*17220*/  BPT.TRAP 0x1 ;  /* 0x000000040000795c */ /* 0x000fea0000300000 */
.L_x_298:
[----:B------:R-:W-:Y:S02]  /*17230*/  UISETP.NE.AND UP0, UPT, UR58, URZ, UPT ;  /* 0x000000ff3a00728c */ /* 0x000fe4000bf05270 */
[----:B------:R-:W-:-:S09]  /*17240*/  UIADD3 UR4, UPT, UPT, UR37, 0x1c068, URZ ;  /* 0x0001c06825047890 */ /* 0x000fd2000fffe0ff */
[----:B------:R-:W-:-:S04]  /*17250*/  @UP0 UIADD3 UR4, UPT, UPT, UR37, 0x1c058, URZ ;  /* 0x0001c05825040890 */ /* 0x000fc8000fffe0ff */
[----:B------:R-:W-:-:S09]  /*17260*/  UPRMT UR4, UR38, 0x654, UR4 ;  /* 0x0000065426047896 */ /* 0x000fd20008000004 */
[----:B------:R-:W-:Y:S01]  /*17270*/  SYNCS.ARRIVE.TRANS64.RED.A1T0 RZ, [UR4], RZ ;  /* 0x000000ffffff79a7 */ /* 0x000fe20008100404 */
[----:B------:R-:W-:Y:S05]  /*17280*/  EXIT ;  /* 0x000000000000794d */ /* 0x000fea0003800000 */
.L_x_26:
[----:B------:R-:W-:-:S05]  /*17290*/  IMAD.MOV.U32 R3, RZ, RZ, -0x4 ;  /* 0xfffffffcff037424 */ /* 0x000fca00078e00ff */
[----:B------:R-:W-:-:S05]  /*172a0*/  VIADDMNMX.U32 R0, R0, R3, 0x2, PT ;  /* 0x0000000200007446 */ /* 0x000fca0003800003 */
[----:B------:R-:W-:-:S04]  /*172b0*/  IMAD.SHL.U32 R0, R0, 0x4, RZ ;  /* 0x0000000400007824 */ /* 0x000fc800078e00ff */
[----:B------:R-:W1:Y:S02]  /*172c0*/  LDC R4, c[0x2][R0] ;  /* 0x0080000000047b82 */ /* 0x000e640000000800 */
[----:B-1----:R-:W-:-:S04]  /*172d0*/  SHF.R.S32.HI R5, RZ, 0x1f, R4 ;  /* 0x0000001fff057819 */ /* 0x002fc80000011404 */
.L_x_489:
[----:B------:R-:W-:Y:S05]  /*172e0*/  BRX R4 -0x172f0                                                                                                                                                                                                                                                                                                                                                                                                                                                                                                                                                                                 (*"BRANCH_TARGETS .L_x_490,.L_x_491,.L_x_492"*) ;  /* 0xfffffe8c04447949 */ /* 0x000fea000383ffff */
.L_x_492:
[----:B------:R-:W-:-:S08]  /*172f0*/  NOP ;  /* 0x0000000000007918 */ /* 0x000fd00000000000 */
[----:B------:R-:W-:-:S00]  /*17300*/  USETMAXREG.DEALLOC.CTAPOOL 0x18 ;  /* 0x00000018000079c8 */ /* 0x000fc000080e0500 */
[----:B------:R-:W-:Y:S05]  /*17310*/  EXIT ;  /* 0x000000000000794d */ /* 0x000fea0003800000 */
.L_x_490:
[----:B------:R-:W-:-:S08]  /*17320*/  NOP ;  /* 0x0000000000007918 */ /* 0x000fd00000000000 */
[----:B------:R-:W1:-:S00]  /*17330*/  USETMAXREG.DEALLOC.CTAPOOL 0x20 ;  /* 0x00000020000079c8 */ /* 0x000e4000080e0500 */
[----:B------:R-:W2:Y:S01]  /*17340*/  S2UR UR11, SR_CTAID.X ;  /* 0x00000000000b79c3 */ /* 0x000ea20000002500 */
[----:B------:R-:W3:Y:S07]  /*17350*/  LDCU.64 UR6, c[0x0][0x380] ;  /* 0x00007000ff0677ac */ /* 0x000eee0008000a00 */
[----:B------:R-:W4:Y:S01]  /*17360*/  S2UR UR45, SR_CTAID.Z ;  /* 0x00000000002d79c3 */ /* 0x000f220000002700 */
[----:B---3--:R-:W-:Y:S02]  /*17370*/  UISETP.NE.AND UP1, UPT, UR7, URZ, UPT ;  /* 0x000000ff0700728c */ /* 0x008fe4000bf25270 */
[----:B--2---:R-:W-:-:S04]  /*17380*/  USHF.L.U32 UR11, UR11, 0x8, URZ ;  /* 0x000000080b0b7899 */ /* 0x004fc800080006ff */
[----:B------:R-:W-:-:S06]  /*17390*/  UISETP.GE.U32.OR UP1, UPT, UR11, UR6, !UP1 ;  /* 0x000000060b00728c */ /* 0x000fcc000cf26470 */
[----:B------:R-:W-:-:S13]  /*173a0*/  PLOP3.LUT P1, PT, PT, PT, UP1, 0x80, 0x8 ;  /* 0x000000000008781c */ /* 0x000fda0003f2f018 */
[----:B-1--4-:R-:W-:Y:S05]  /*173b0*/  @P1 EXIT ;  /* 0x000000000000194d */ /* 0x012fea0003800000 */
[----:B------:R-:W1:Y:S01]  /*173c0*/  LDCU UR12, c[0x0][0x38c] ;  /* 0x00007180ff0c77ac */ /* 0x000e620008000800 */
[----:B------:R-:W2:Y:S01]  /*173d0*/  S2UR UR4, SR_CTAID.Y ;  /* 0x00000000000479c3 */ /* 0x000ea20000002600 */
[----:B------:R-:W-:Y:S01]  /*173e0*/  BSSY.RECONVERGENT B0, `(.L_x_299) ;  /* 0x0000019000007945 */ /* 0x000fe20003800200 */
[----:B------:R-:W-:Y:S01]  /*173f0*/  UMOV UR8, URZ ;  /* 0x000000ff00087c82 */ /* 0x000fe20008000000 */
[----:B-1----:R-:W1:Y:S01]  /*17400*/  I2F.U32.RP R3, UR12 ;  /* 0x0000000c00037d06 */ /* 0x002e620008209000 */
[----:B------:R-:W-:-:S07]  /*17410*/  UISETP.NE.U32.AND UP1, UPT, UR12, URZ, UPT ;  /* 0x000000ff0c00728c */ /* 0x000fce000bf25070 */
[----:B-1----:R-:W1:Y:S02]  /*17420*/  MUFU.RCP R0, R3 ;  /* 0x0000000300007308 */ /* 0x002e640000001000 */
[----:B-1----:R-:W-:-:S06]  /*17430*/  IADD3 R0, PT, PT, R0, 0xffffffe, RZ ;  /* 0x0ffffffe00007810 */ /* 0x002fcc0007ffe0ff */
[----:B------:R-:W1:Y:S02]  /*17440*/  F2I.FTZ.U32.TRUNC.NTZ R0, R0 ;  /* 0x0000000000007305 */ /* 0x000e64000021f000 */
[----:B-1----:R-:W-:-:S13]  /*17450*/  R2UR UR9, R0 ;  /* 0x00000000000972ca */ /* 0x002fda00000e0000 */
[----:B------:R-:W-:-:S04]  /*17460*/  UIADD3 UR5, UPT, UPT, URZ, -UR9, URZ ;  /* 0x80000009ff057290 */ /* 0x000fc8000fffe0ff */
[----:B------:R-:W-:-:S04]  /*17470*/  UIMAD UR5, UR5, UR12, URZ ;  /* 0x0000000c050572a4 */ /* 0x000fc8000f8e02ff */
[----:B------:R-:W-:-:S04]  /*17480*/  UIMAD.WIDE.U32 UR8, UR9, UR5, UR8 ;  /* 0x00000005090872a5 */ /* 0x000fc8000f8e0008 */
[----:B--2---:R-:W-:-:S07]  /*17490*/  UIMAD.WIDE.U32 UR8, UR9, UR4, URZ ;  /* 0x00000004090872a5 */ /* 0x004fce000f8e00ff */
[----:B------:R-:W-:Y:S02]  /*174a0*/  UMOV UR44, UR9 ;  /* 0x00000009002c7c82 */ /* 0x000fe40008000000 */
[----:B------:R-:W-:-:S04]  /*174b0*/  UIADD3 UR5, UPT, UPT, -UR44, URZ, URZ ;  /* 0x000000ff2c057290 */ /* 0x000fc8000fffe1ff */
[----:B------:R-:W-:-:S04]  /*174c0*/  UIMAD UR5, UR12, UR5, UR4 ;  /* 0x000000050c0572a4 */ /* 0x000fc8000f8e0204 */
[----:B------:R-:W-:-:S11]  /*174d0*/  UISETP.GE.U32.AND UP5, UPT, UR5, UR12, UPT ;  /* 0x0000000c0500728c */ /* 0x000fd6000bfa6070 */
[----:B------:R-:W-:Y:S02]  /*174e0*/  @UP5 UIADD3 UR5, UPT, UPT, UR5, -UR12, URZ ;  /* 0x8000000c05055290 */ /* 0x000fe4000fffe0ff */
[----:B------:R-:W-:Y:S02]  /*174f0*/  @UP5 UIADD3 UR44, UPT, UPT, UR44, 0x1, URZ ;  /* 0x000000012c2c5890 */ /* 0x000fe4000fffe0ff */
[----:B------:R-:W-:-:S11]  /*17500*/  UISETP.GE.U32.AND UP4, UPT, UR5, UR12, UPT ;  /* 0x0000000c0500728c */ /* 0x000fd6000bf86070 */
[----:B------:R-:W-:Y:S02]  /*17510*/  @UP4 UIADD3 UR44, UPT, UPT, UR44, 0x1, URZ ;  /* 0x000000012c2c4890 */ /* 0x000fe4000fffe0ff */
[----:B------:R-:W-:-:S04]  /*17520*/  @!UP1 ULOP3.LUT UR44, URZ, UR12, URZ, 0x33, !UPT ;  /* 0x0000000cff2c9292 */ /* 0x000fc8000f8e33ff */
[----:B------:R-:W-:-:S04]  /*17530*/  UIADD3 UR5, UPT, UPT, -UR44, URZ, URZ ;  /* 0x000000ff2c057290 */ /* 0x000fc8000fffe1ff */
[----:B------:R-:W-:Y:S01]  /*17540*/  UIMAD UR12, UR12, UR5, UR4 ;  /* 0x000000050c0c72a4 */ /* 0x000fe2000f8e0204 */
[----:B------:R-:W-:Y:S11]  /*17550*/  @!P3 BRA `(.L_x_300) ;  /* 0x000000000004b947 */ /* 0x000ff60003800000 */
[----:B------:R-:W-:Y:S05]  /*17560*/  BPT.TRAP 0x1 ;  /* 0x000000040000795c */ /* 0x000fea0000300000 */
.L_x_300:
[----:B------:R-:W-:Y:S05]  /*17570*/  BSYNC.RECONVERGENT B0 ;  /* 0x0000000000007941 */ /* 0x000fea0003800200 */
.L_x_299:
[----:B------:R-:W1:Y:S01]  /*17580*/  S2UR UR8, SR_CgaCtaId ;  /* 0x00000000000879c3 */ /* 0x000e620000008800 */
[----:B------:R-:W-:Y:S01]  /*17590*/  HFMA2 R3, -RZ, RZ, 0, 5.9604644775390625e-08 ;  /* 0x00000001ff037431 */ /* 0x000fe200000001ff */
[----:B------:R-:W-:-:S04]  /*175a0*/  UMOV UR4, 0x400 ;  /* 0x0000040000047882 */ /* 0x000fc80000000000 */
[----:B------:R-:W-:Y:S01]  /*175b0*/  SHF.L.U32 R3, R3, 0x1f, RZ ;  /* 0x0000001f03037819 */ /* 0x000fe200000006ff */
[----:B-1----:R-:W-:-:S09]  /*175c0*/  ULEA UR8, UR8, UR4, 0x18 ;  /* 0x0000000408087291 */ /* 0x002fd2000f8ec0ff */
[----:B------:R-:W1:Y:S02]  /*175d0*/  SYNCS.PHASECHK.TRANS64.TRYWAIT P1, [UR8+0x1c010], R3 ;  /* 0x01c01003ff0075a7 */ /* 0x000e640008021108 */
[----:B-1----:R-:W-:Y:S05]  /*175e0*/  @!P1 BRA `(.L_x_301) ;  /* 0x0000005000989947 */ /* 0x002fea0003800000 */
.L_x_446:
[----:B------:R-:W-:Y:S01]  /*175f0*/  PLOP3.LUT P5, PT, P5, P6, PT, 0xf8, 0x8f ;  /* 0x00000000008f781c */ /* 0x000fe20002fadf70 */
[----:B------:R-:W-:Y:S01]  /*17600*/  BSSY.RECONVERGENT B0, `(.L_x_302) ;  /* 0x0000005000007945 */ /* 0x000fe20003800200 */
[----:B-1----:R-:W-:-:S04]  /*17610*/  @!P0 MOV R0, 0x8000 ;  /* 0x0000800000008802 */ /* 0x002fc80000000f00 */
[----:B------:R1:W-:Y:S07]  /*17620*/  @!P0 SYNCS.ARRIVE.TRANS64 RZ, [UR8+0x1c000], R0 ;  /* 0x01c00000ffff89a7 */ /* 0x0003ee0008000008 */
[----:B------:R-:W-:Y:S05]  /*17630*/  @!P5 BRA `(.L_x_303) ;  /* 0x000000000004d947 */ /* 0x000fea0003800000 */
[----:B------:R-:W-:Y:S05]  /*17640*/  BPT.TRAP 0x1 ;  /* 0x000000040000795c */ /* 0x000fea0000300000 */
.L_x_303:
[----:B------:R-:W-:Y:S05]  /*17650*/  BSYNC.RECONVERGENT B0 ;  /* 0x0000000000007941 */ /* 0x000fea0003800200 */
.L_x_302:
[----:B------:R-:W-:Y:S01]  /*17660*/  LOP3.LUT P1, RZ, R2, 0x1f, RZ, 0xc0, !PT ;  /* 0x0000001f02ff7812 */ /* 0x000fe2000782c0ff */
[----:B------:R-:W-:Y:S03]  /*17670*/  BSSY.RECONVERGENT B0, `(.L_x_304) ;  /* 0x0000004000007945 */ /* 0x000fe60003800200 */
[----:B------:R-:W-:-:S13]  /*17680*/  PLOP3.LUT P1, PT, P1, P0, PT, 0x8f, 0xf8 ;  /* 0x0000000000f8781c */ /* 0x000fda0000f21177 */
[----:B------:R-:W-:Y:S05]  /*17690*/  @P1 BRA `(.L_x_305) ;  /* 0x0000000000041947 */ /* 0x000fea0003800000 */
[----:B------:R-:W-:Y:S05]  /*176a0*/  BPT.TRAP 0x1 ;  /* 0x000000040000795c */ /* 0x000fea0000300000 */
.L_x_305:
[----:B------:R-:W-:Y:S05]  /*176b0*/  BSYNC.RECONVERGENT B0 ;  /* 0x0000000000007941 */ /* 0x000fea0003800200 */
.L_x_304:
[----:B------:R-:W2:Y:S01]  /*176c0*/  LDCU.64 UR16, c[0x0][0x348] ;  /* 0x00006900ff1077ac */ /* 0x000ea20008000a00 */
[----:B------:R-:W-:Y:S01]  /*176d0*/  UIADD3 UR9, UPT, UPT, UR8, 0x1c000, URZ ;  /* 0x0001c00008097890 */ /* 0x000fe2000fffe0ff */
[----:B------:R-:W-:Y:S01]  /*176e0*/  UMOV UR4, 0x0 ;  /* 0x0000000000047882 */ /* 0x000fe20000000000 */
[----:B------:R-:W-:Y:S01]  /*176f0*/  UMOV UR5, 0x10000000 ;  /* 0x1000000000057882 */ /* 0x000fe20000000000 */
[----:B------:R-:W-:Y:S01]  /*17700*/  UMOV UR10, URZ ;  /* 0x000000ff000a7c82 */ /* 0x000fe20008000000 */
[----:B------:R-:W-:Y:S01]  /*17710*/  UMOV UR13, UR44 ;  /* 0x0000002c000d7c82 */ /* 0x000fe20008000000 */
[----:B------:R-:W-:Y:S01]  /*17720*/  UMOV UR14, UR45 ;  /* 0x0000002d000e7c82 */ /* 0x000fe20008000000 */
[----:B------:R-:W-:Y:S01]  /*17730*/  UMOV UR18, 0x40 ;  /* 0x0000004000127882 */ /* 0x000fe20000000000 */
[----:B------:R-:W-:Y:S01]  /*17740*/  UMOV UR19, UR11 ;  /* 0x0000000b00137c82 */ /* 0x000fe20008000000 */
[----:B------:R-:W-:Y:S01]  /*17750*/  UMOV UR20, UR12 ;  /* 0x0000000c00147c82 */ /* 0x000fe20008000000 */
[----:B------:R-:W-:Y:S01]  /*17760*/  UMOV UR21, UR44 ;  /* 0x0000002c00157c82 */ /* 0x000fe20008000000 */
[----:B------:R-:W-:Y:S01]  /*17770*/  UMOV UR22, UR45 ;  /* 0x0000002d00167c82 */ /* 0x000fe20008000000 */
[----:B--2---:R-:W-:-:S02]  /*17780*/  UIADD3 UR24, UP1, UPT, UR16, 0x80, URZ ;  /* 0x0000008010187890 */ /* 0x004fc4000ff3e0ff */
[----:B------:R-:W-:Y:S02]  /*17790*/  UIADD3 UR16, UPT, UPT, UR8, 0x4000, URZ ;  /* 0x0000400008107890 */ /* 0x000fe4000fffe0ff */
[----:B------:R-:W-:-:S03]  /*177a0*/  UIADD3.X UR25, UPT, UPT, URZ, UR17, URZ, UP1, !UPT ;  /* 0x00000011ff197290 */ /* 0x000fc60008ffe4ff */
[----:B------:R-:W-:-:S06]  /*177b0*/  UMOV UR17, UR9 ;  /* 0x0000000900117c82 */ /* 0x000fcc0008000000 */
[----:B------:R2:W-:Y:S01]  /*177c0*/  UTMALDG.5D [UR8], [UR24], desc[UR4] ;  /* 0x00000408180075b4 */ /* 0x0005e20008021000 */
[----:B------:R2:W-:Y:S02]  /*177d0*/  UTMALDG.5D [UR16], [UR24], desc[UR4] ;  /* 0x00000410180075b4 */ /* 0x0005e40008021000 */
[----:B--2---:R-:W-:Y:S05]  /*177e0*/  BRA.U !UP0, `(.L_x_306) ;  /* 0x0000000108047547 */ /* 0x004fea000b800000 */
[----:B------:R-:W-:Y:S05]  /*177f0*/  BPT.TRAP 0x1 ;  /* 0x000000040000795c */ /* 0x000fea0000300000 */
.L_x_306:
[----:B------:R-:W2:Y:S02]  /*17800*/  SYNCS.PHASECHK.TRANS64.TRYWAIT P1, [UR8+0x1c038], R3 ;  /* 0x01c03803ff0075a7 */ /* 0x000ea40008021108 */
[----:B--2---:R-:W-:Y:S05]  /*17810*/  @!P1 BRA `(.L_x_307) ;  /* 0x0000005000249947 */ /* 0x004fea0003800000 */
.L_x_448:
[----:B-1----:R-:W-:Y:S01]  /*17820*/  @!P0 MOV R0, 0x4000 ;  /* 0x0000400000008802 */ /* 0x002fe20000000f00 */
[----:B------:R-:W-:-:S03]  /*17830*/  UPLOP3.LUT UP2, UPT, UP2, UP3, UPT, 0xf8, 0x8f ;  /* 0x00000000008f789c */ /* 0x000fc60001747f70 */
[----:B------:R1:W-:Y:S06]  /*17840*/  @!P0 SYNCS.ARRIVE.TRANS64 RZ, [UR8+0x1c020], R0 ;  /* 0x01c02000ffff89a7 */ /* 0x0003ec0008000008 */
[----:B------:R-:W-:Y:S05]  /*17850*/  BRA.U !UP2, `(.L_x_308) ;  /* 0x000000010a047547 */ /* 0x000fea000b800000 */
[----:B------:R-:W-:Y:S05]  /*17860*/  BPT.TRAP 0x1 ;  /* 0x000000040000795c */ /* 0x000fea0000300000 */
.L_x_308:
[----:B------:R-:W-:Y:S01]  /*17870*/  LOP3.LUT P1, R2, R2, 0x1f, RZ, 0xc0, !PT ;  /* 0x0000001f02027812 */ /* 0x000fe2000782c0ff */
[----:B------:R-:W-:Y:S03]  /*17880*/  BSSY.RECONVERGENT B0, `(.L_x_309) ;  /* 0x0000004000007945 */ /* 0x000fe60003800200 */
[----:B------:R-:W-:-:S13]  /*17890*/  PLOP3.LUT P1, PT, P1, P0, PT, 0x8f, 0xf8 ;  /* 0x0000000000f8781c */ /* 0x000fda0000f21177 */
[----:B------:R-:W-:Y:S05]  /*178a0*/  @P1 BRA `(.L_x_310) ;  /* 0x0000000000041947 */ /* 0x000fea0003800000 */
[----:B------:R-:W-:Y:S05]  /*178b0*/  BPT.TRAP 0x1 ;  /* 0x000000040000795c */ /* 0x000fea0000300000 */
.L_x_310:
[----:B------:R-:W-:Y:S05]  /*178c0*/  BSYNC.RECONVERGENT B0 ;  /* 0x0000000000007941 */ /* 0x000fea0003800200 */
.L_x_309:
[----:B------:R-:W2:Y:S01]  /*178d0*/  LDCU.64 UR14, c[0x0][0x348] ;  /* 0x00006900ff0e77ac */ /* 0x000ea20008000a00 */
[----:B------:R-:W-:Y:S01]  /*178e0*/  BSSY.RECONVERGENT B0, `(.L_x_311) ;  /* 0x0000013000007945 */ /* 0x000fe20003800200 */
[----:B------:R-:W-:Y:S02]  /*178f0*/  UIADD3 UR16, UPT, UPT, UR8, 0x10000, URZ ;  /* 0x0001000008107890 */ /* 0x000fe4000fffe0ff */
[----:B------:R-:W-:Y:S02]  /*17900*/  UIADD3 UR17, UPT, UPT, UR8, 0x1c020, URZ ;  /* 0x0001c02008117890 */ /* 0x000fe4000fffe0ff */
[----:B------:R-:W-:Y:S01]  /*17910*/  UIADD3 UR40, UPT, UPT, UR8, 0x12000, URZ ;  /* 0x0001200008287890 */ /* 0x000fe2000fffe0ff */
[----:B------:R-:W-:Y:S01]  /*17920*/  UMOV UR19, URZ ;  /* 0x000000ff00137c82 */ /* 0x000fe20008000000 */
[----:B------:R-:W-:Y:S01]  /*17930*/  UMOV UR4, 0x0 ;  /* 0x0000000000047882 */ /* 0x000fe20000000000 */
[----:B------:R-:W-:Y:S01]  /*17940*/  UMOV UR5, 0x10000000 ;  /* 0x1000000000057882 */ /* 0x000fe20000000000 */
[----:B------:R-:W-:Y:S01]  /*17950*/  UMOV UR18, URZ ;  /* 0x000000ff00127c82 */ /* 0x000fe20008000000 */
[----:B------:R-:W-:Y:S01]  /*17960*/  UMOV UR20, UR44 ;  /* 0x0000002c00147c82 */ /* 0x000fe20008000000 */
[----:B------:R-:W-:Y:S01]  /*17970*/  UMOV UR21, UR45 ;  /* 0x0000002d00157c82 */ /* 0x000fe20008000000 */
[----:B------:R-:W-:Y:S01]  /*17980*/  UMOV UR42, 0x40 ;  /* 0x00000040002a7882 */ /* 0x000fe20000000000 */
[----:B------:R-:W-:Y:S01]  /*17990*/  UMOV UR41, UR17 ;  /* 0x0000001100297c82 */ /* 0x000fe20008000000 */
[----:B--2---:R-:W-:Y:S01]  /*179a0*/  UIADD3 UR14, UP1, UPT, UR14, 0x180, URZ ;  /* 0x000001800e0e7890 */ /* 0x004fe2000ff3e0ff */
[----:B------:R-:W-:-:S03]  /*179b0*/  UMOV UR43, UR19 ;  /* 0x00000013002b7c82 */ /* 0x000fc60008000000 */
[----:B------:R-:W-:-:S09]  /*179c0*/  UIADD3.X UR15, UPT, UPT, URZ, UR15, URZ, UP1, !UPT ;  /* 0x0000000fff0f7290 */ /* 0x000fd20008ffe4ff */
[----:B------:R2:W-:Y:S01]  /*179d0*/  UTMALDG.4D [UR16], [UR14], desc[UR4] ;  /* 0x000004100e0075b4 */ /* 0x0005e20008019000 */
[----:B------:R2:W-:Y:S02]  /*179e0*/  UTMALDG.4D [UR40], [UR14], desc[UR4] ;  /* 0x000004280e0075b4 */ /* 0x0005e40008019000 */
[----:B--2---:R-:W-:Y:S05]  /*179f0*/  @!P3 BRA `(.L_x_312) ;  /* 0x000000000004b947 */ /* 0x004fea0003800000 */
[----:B------:R-:W-:Y:S05]  /*17a00*/  BPT.TRAP 0x1 ;  /* 0x000000040000795c */ /* 0x000fea0000300000 */
.L_x_312:
[----:B------:R-:W-:Y:S05]  /*17a10*/  BSYNC.RECONVERGENT B0 ;  /* 0x0000000000007941 */ /* 0x000fea0003800200 */
.L_x_311:
[----:B------:R-:W2:Y:S02]  /*17a20*/  SYNCS.PHASECHK.TRANS64.TRYWAIT P1, [UR8+0x1c018], R3 ;  /* 0x01c01803ff0075a7 */ /* 0x000ea40008021108 */
[----:B--2---:R-:W-:Y:S05]  /*17a30*/  @!P1 BRA `(.L_x_313) ;  /* 0x0000004c00b49947 */ /* 0x004fea0003800000 */
.L_x_450:
[----:B-1----:R-:W-:Y:S01]  /*17a40*/  @!P0 MOV R0, 0x8000 ;  /* 0x0000800000008802 */ /* 0x002fe20000000f00 */
[----:B------:R-:W-:Y:S03]  /*17a50*/  BSSY.RECONVERGENT B0, `(.L_x_314) ;  /* 0x0000004000007945 */ /* 0x000fe60003800200 */
[----:B------:R1:W-:Y:S01]  /*17a60*/  @!P0 SYNCS.ARRIVE.TRANS64 RZ, [UR8+0x1c008], R0 ;  /* 0x01c00800ffff89a7 */ /* 0x0003e20008000008 */
[----:B------:R-:W-:Y:S05]  /*17a70*/  @!P5 BRA `(.L_x_315) ;  /* 0x000000000004d947 */ /* 0x000fea0003800000 */
[----:B------:R-:W-:Y:S05]  /*17a80*/  BPT.TRAP 0x1 ;  /* 0x000000040000795c */ /* 0x000fea0000300000 */
.L_x_315:
[----:B------:R-:W-:Y:S05]  /*17a90*/  BSYNC.RECONVERGENT B0 ;  /* 0x0000000000007941 */ /* 0x000fea0003800200 */
.L_x_314:
[----:B------:R-:W-:Y:S01]  /*17aa0*/  ISETP.EQ.OR P2, PT, R2, RZ, P0 ;  /* 0x000000ff0200720c */ /* 0x000fe20000742670 */
[----:B------:R-:W-:-:S12]  /*17ab0*/  BSSY.RECONVERGENT B0, `(.L_x_316) ;  /* 0x0000003000007945 */ /* 0x000fd80003800200 */
[----:B------:R-:W-:Y:S05]  /*17ac0*/  @P2 BRA `(.L_x_317) ;  /* 0x0000000000042947 */ /* 0x000fea0003800000 */
[----:B------:R-:W-:Y:S05]  /*17ad0*/  BPT.TRAP 0x1 ;  /* 0x000000040000795c */ /* 0x000fea0000300000 */
.L_x_317:
[----:B------:R-:W-:Y:S05]  /*17ae0*/  BSYNC.RECONVERGENT B0 ;  /* 0x0000000000007941 */ /* 0x000fea0003800200 */
.L_x_316:
[----:B------:R-:W2:Y:S01]  /*17af0*/  LDCU.64 UR14, c[0x0][0x348] ;  /* 0x00006900ff0e77ac */ /* 0x000ea20008000a00 */
[----:B------:R-:W-:Y:S02]  /*17b00*/  UIADD3 UR27, UPT, UPT, UR11, 0x80, URZ ;  /* 0x000000800b1b7890 */ /* 0x000fe4000fffe0ff */
[----:B------:R-:W-:Y:S02]  /*17b10*/  UIADD3 UR24, UPT, UPT, UR8, 0x8000, URZ ;  /* 0x0000800008187890 */ /* 0x000fe4000fffe0ff */
[----:B------:R-:W-:Y:S02]  /*17b20*/  UIADD3 UR25, UPT, UPT, UR8, 0x1c008, URZ ;  /* 0x0001c00808197890 */ /* 0x000fe4000fffe0ff */
[----:B------:R-:W-:Y:S01]  /*17b30*/  UIADD3 UR16, UPT, UPT, UR8, 0xc000, URZ ;  /* 0x0000c00008107890 */ /* 0x000fe2000fffe0ff */
[----:B------:R-:W-:Y:S01]  /*17b40*/  UMOV UR4, 0x0 ;  /* 0x0000000000047882 */ /* 0x000fe20000000000 */
[----:B------:R-:W-:Y:S01]  /*17b50*/  UMOV UR5, 0x10000000 ;  /* 0x1000000000057882 */ /* 0x000fe20000000000 */
[----:B------:R-:W-:Y:S01]  /*17b60*/  UMOV UR26, URZ ;  /* 0x000000ff001a7c82 */ /* 0x000fe20008000000 */
[----:B------:R-:W-:Y:S01]  /*17b70*/  UMOV UR28, UR12 ;  /* 0x0000000c001c7c82 */ /* 0x000fe20008000000 */
[----:B------:R-:W-:Y:S01]  /*17b80*/  UMOV UR29, UR44 ;  /* 0x0000002c001d7c82 */ /* 0x000fe20008000000 */
[----:B------:R-:W-:Y:S01]  /*17b90*/  UMOV UR30, UR45 ;  /* 0x0000002d001e7c82 */ /* 0x000fe20008000000 */
[----:B--2---:R-:W-:Y:S01]  /*17ba0*/  UIADD3 UR10, UP1, UPT, UR14, 0x80, URZ ;  /* 0x000000800e0a7890 */ /* 0x004fe2000ff3e0ff */
[----:B------:R-:W-:Y:S01]  /*17bb0*/  UMOV UR18, 0x40 ;  /* 0x0000004000127882 */ /* 0x000fe20000000000 */
[----:B------:R-:W-:-:S02]  /*17bc0*/  UMOV UR20, UR12 ;  /* 0x0000000c00147c82 */ /* 0x000fc40008000000 */
[----:B------:R-:W-:Y:S01]  /*17bd0*/  UIADD3.X UR11, UPT, UPT, URZ, UR15, URZ, UP1, !UPT ;  /* 0x0000000fff0b7290 */ /* 0x000fe20008ffe4ff */
[----:B------:R-:W-:Y:S01]  /*17be0*/  UMOV UR21, UR44 ;  /* 0x0000002c00157c82 */ /* 0x000fe20008000000 */
[----:B------:R-:W-:Y:S01]  /*17bf0*/  UMOV UR22, UR45 ;  /* 0x0000002d00167c82 */ /* 0x000fe20008000000 */
[----:B------:R-:W-:Y:S01]  /*17c00*/  UMOV UR17, UR25 ;  /* 0x0000001900117c82 */ /* 0x000fe20008000000 */
[----:B------:R-:W-:-:S05]  /*17c10*/  UMOV UR19, UR27 ;  /* 0x0000001b00137c82 */ /* 0x000fca0008000000 */
[----:B------:R2:W-:Y:S01]  /*17c20*/  UTMALDG.5D [UR24], [UR10], desc[UR4] ;  /* 0x000004180a0075b4 */ /* 0x0005e20008021000 */
[----:B------:R2:W-:Y:S02]  /*17c30*/  UTMALDG.5D [UR16], [UR10], desc[UR4] ;  /* 0x000004100a0075b4 */ /* 0x0005e40008021000 */
[----:B--2---:R-:W-:Y:S05]  /*17c40*/  BRA.U !UP0, `(.L_x_318) ;  /* 0x0000000108047547 */ /* 0x004fea000b800000 */
[----:B------:R-:W-:Y:S05]  /*17c50*/  BPT.TRAP 0x1 ;  /* 0x000000040000795c */ /* 0x000fea0000300000 */
.L_x_318:
[----:B------:R-:W2:Y:S02]  /*17c60*/  SYNCS.PHASECHK.TRANS64.TRYWAIT P1, [UR8+0x1c040], R3 ;  /* 0x01c04003ff0075a7 */ /* 0x000ea40008021108 */
[----:B--2---:R-:W-:Y:S05]  /*17c70*/  @!P1 BRA `(.L_x_319) ;  /* 0x0000004c003c9947 */ /* 0x004fea0003800000 */
.L_x_452:
[----:B-1----:R-:W-:-:S04]  /*17c80*/  @!P0 MOV R0, 0x4000 ;  /* 0x0000400000008802 */ /* 0x002fc80000000f00 */
[----:B------:R1:W-:Y:S01]  /*17c90*/  @!P0 SYNCS.ARRIVE.TRANS64 RZ, [UR8+0x1c028], R0 ;  /* 0x01c02800ffff89a7 */ /* 0x0003e20008000008 */
[----:B------:R-:W-:Y:S05]  /*17ca0*/  BRA.U !UP2, `(.L_x_320) ;  /* 0x000000010a047547 */ /* 0x000fea000b800000 */
[----:B------:R-:W-:Y:S05]  /*17cb0*/  BPT.TRAP 0x1 ;  /* 0x000000040000795c */ /* 0x000fea0000300000 */
.L_x_320:
[----:B------:R-:W-:Y:S04]  /*17cc0*/  BSSY.RECONVERGENT B0, `(.L_x_321) ;  /* 0x0000003000007945 */ /* 0x000fe80003800200 */
[----:B------:R-:W-:Y:S05]  /*17cd0*/  @P2 BRA `(.L_x_322) ;  /* 0x0000000000042947 */ /* 0x000fea0003800000 */
[----:B------:R-:W-:Y:S05]  /*17ce0*/  BPT.TRAP 0x1 ;  /* 0x000000040000795c */ /* 0x000fea0000300000 */
.L_x_322:
[----:B------:R-:W-:Y:S05]  /*17cf0*/  BSYNC.RECONVERGENT B0 ;  /* 0x0000000000007941 */ /* 0x000fea0003800200 */
.L_x_321:
[----:B------:R-:W2:Y:S01]  /*17d00*/  LDCU.64 UR10, c[0x0][0x348] ;  /* 0x00006900ff0a77ac */ /* 0x000ea20008000a00 */
        /* <DEDUP_REMOVED lines=15> */
[----:B------:R2:W-:Y:S01]  /*17e00*/  UTMALDG.4D [UR40], [UR10], desc[UR4] ;  /* 0x000004280a0075b4 */ /* 0x0005e20008019000 */
[----:B------:R-:W-:Y:S01]  /*17e10*/  NOP ;  /* 0x0000000000007918 */ /* 0x000fe20000000000 */
[----:B------:R-:W-:-:S06]  /*17e20*/  UISETP.GE.AND UP1, UPT, UR7, 0x41, UPT ;  /* 0x000000410700788c */ /* 0x000fcc000bf26270 */
[----:B------:R-:W-:-:S13]  /*17e30*/  PLOP3.LUT P1, PT, PT, PT, UP1, 0x80, 0x8 ;  /* 0x000000000008781c */ /* 0x000fda0003f2f018 */
[----:B--2---:R-:W-:Y:S05]  /*17e40*/  @!P1 EXIT ;  /* 0x000000000000994d */ /* 0x004fea0003800000 */
[----:B------:R-:W-:Y:S01]  /*17e50*/  UIADD3 UR5, UPT, UPT, UR7, 0x3f, URZ ;  /* 0x0000003f07057890 */ /* 0x000fe2000fffe0ff */
[----:B------:R-:W-:Y:S01]  /*17e60*/  HFMA2 R2, -RZ, RZ, 0, 5.9604644775390625e-08 ;  /* 0x00000001ff027431 */ /* 0x000fe200000001ff */
[----:B------:R-:W-:Y:S02]  /*17e70*/  UMOV UR10, 0x2 ;  /* 0x00000002000a7882 */ /* 0x000fe40000000000 */
[----:B------:R-:W-:-:S04]  /*17e80*/  USHF.R.S32.HI UR4, URZ, 0x1f, UR5 ;  /* 0x0000001fff047899 */ /* 0x000fc80008011405 */
[----:B------:R-:W-:-:S04]  /*17e90*/  ULEA.HI UR4, UR4, UR5, URZ, 0x6 ;  /* 0x0000000504047291 */ /* 0x000fc8000f8f30ff */
[----:B------:R-:W-:-:S04]  /*17ea0*/  USHF.R.S32.HI UR9, URZ, 0x6, UR4 ;  /* 0x00000006ff097899 */ /* 0x000fc80008011404 */
[----:B------:R-:W-:-:S04]  /*17eb0*/  UISETP.LT.AND UP1, UPT, UR9, 0x2, UPT ;  /* 0x000000020900788c */ /* 0x000fc8000bf21270 */
[----:B------:R-:W-:-:S04]  /*17ec0*/  USEL UR4, UR9, 0x2, UP1 ;  /* 0x0000000209047887 */ /* 0x000fc80008800000 */
[----:B------:R-:W-:-:S04]  /*17ed0*/  UIADD3 UR9, UPT, UPT, UR9, -UR4, URZ ;  /* 0x8000000409097290 */ /* 0x000fc8000fffe0ff */
[----:B------:R-:W-:Y:S02]  /*17ee0*/  UISETP.GE.U32.AND UP1, UPT, UR9, 0x3, UPT ;  /* 0x000000030900788c */ /* 0x000fe4000bf26070 */
[----:B------:R-:W-:Y:S01]  /*17ef0*/  UIADD3 UR11, UPT, UPT, UR9, 0x1, URZ ;  /* 0x00000001090b7890 */ /* 0x000fe2000fffe0ff */
[----:B------:R-:W2:Y:S03]  /*17f00*/  LDCU.64 UR4, c[0x0][0x348] ;  /* 0x00006900ff0477ac */ /* 0x000ea60008000a00 */
[----:B------:R-:W-:Y:S01]  /*17f10*/  ULOP3.LUT UR6, UR11, 0x3, URZ, 0xc0, !UPT ;  /* 0x000000030b067892 */ /* 0x000fe2000f8ec0ff */
[----:B------:R-:W-:Y:S02]  /*17f20*/  UMOV UR9, 0x1 ;  /* 0x0000000100097882 */ /* 0x000fe40000000000 */
[----:B------:R-:W-:Y:S09]  /*17f30*/  BRA.U !UP1, `(.L_x_323) ;  /* 0x0000001109f07547 */ /* 0x000ff2000b800000 */
[----:B------:R-:W-:Y:S01]  /*17f40*/  ULOP3.LUT UR9, UR11, 0xfffffffc, URZ, 0xc0, !UPT ;  /* 0xfffffffc0b097892 */ /* 0x000fe2000f8ec0ff */
[----:B------:R-:W-:Y:S01]  /*17f50*/  MOV R2, 0x1 ;  /* 0x0000000100027802 */ /* 0x000fe20000000f00 */
[----:B------:R-:W-:Y:S01]  /*17f60*/  UMOV UR10, 0x2 ;  /* 0x00000002000a7882 */ /* 0x000fe20000000000 */
[----:B------:R-:W-:Y:S01]  /*17f70*/  UMOV UR7, URZ ;  /* 0x000000ff00077c82 */ /* 0x000fe20008000000 */
[----:B------:R-:W-:Y:S01]  /*17f80*/  UIADD3 UR9, UPT, UPT, -UR9, URZ, URZ ;  /* 0x000000ff09097290 */ /* 0x000fe2000fffe1ff */
[----:B------:R-:W-:-:S11]  /*17f90*/  UMOV UR35, 0x80 ;  /* 0x0000008000237882 */ /* 0x000fd60000000000 */
.L_x_364:
[----:B------:R-:W-:Y:S05]  /*17fa0*/  BRA.U !UP0, `(.L_x_324) ;  /* 0x0000000108047547 */ /* 0x000fea000b800000 */
[----:B--2---:R-:W-:Y:S05]  /*17fb0*/  BPT.TRAP 0x1 ;  /* 0x000000040000795c */ /* 0x004fea0000300000 */
.L_x_324:
[----:B------:R-:W3:Y:S01]  /*17fc0*/  S2UR UR8, SR_CgaCtaId ;  /* 0x00000000000879c3 */ /* 0x000ee20000008800 */
[----:B------:R-:W-:Y:S01]  /*17fd0*/  UMOV UR11, 0x400 ;  /* 0x00000400000b7882 */ /* 0x000fe20000000000 */
[----:B------:R-:W-:Y:S01]  /*17fe0*/  SHF.L.U32 R3, R2, 0x1f, RZ ;  /* 0x0000001f02037819 */ /* 0x000fe200000006ff */
[----:B---3--:R-:W-:-:S04]  /*17ff0*/  ULEA UR8, UR8, UR11, 0x18 ;  /* 0x0000000b08087291 */ /* 0x008fc8000f8ec0ff */
[----:B------:R-:W-:-:S09]  /*18000*/  ULEA UR41, UR10, UR8, 0x3 ;  /* 0x000000080a297291 */ /* 0x000fd2000f8e18ff */
[----:B------:R-:W3:Y:S02]  /*18010*/  SYNCS.PHASECHK.TRANS64.TRYWAIT P1, [UR41+0x1c038], R3 ;  /* 0x01c03803ff0075a7 */ /* 0x000ee40008021129 */
[----:B---3--:R-:W-:Y:S05]  /*18020*/  @!P1 BRA `(.L_x_325) ;  /* 0x0000004800689947 */ /* 0x008fea0003800000 */
.L_x_454:
[----:B-1----:R-:W-:-:S04]  /*18030*/  @!P0 MOV R0, 0x4000 ;  /* 0x0000400000008802 */ /* 0x002fc80000000f00 */
[----:B------:R1:W-:Y:S01]  /*18040*/  @!P0 SYNCS.ARRIVE.TRANS64 RZ, [UR41+0x1c020], R0 ;  /* 0x01c02000ffff89a7 */ /* 0x0003e20008000029 */
[----:B------:R-:W-:Y:S05]  /*18050*/  BRA.U !UP2, `(.L_x_326) ;  /* 0x000000010a047547 */ /* 0x000fea000b800000 */
[----:B--2---:R-:W-:Y:S05]  /*18060*/  BPT.TRAP 0x1 ;  /* 0x000000040000795c */ /* 0x004fea0000300000 */
.L_x_326:
[----:B------:R-:W-:Y:S04]  /*18070*/  BSSY.RECONVERGENT B0, `(.L_x_327) ;  /* 0x0000003000007945 */ /* 0x000fe80003800200 */
[----:B------:R-:W-:Y:S05]  /*18080*/  @P2 BRA `(.L_x_328) ;  /* 0x0000000000042947 */ /* 0x000fea0003800000 */
[----:B--2---:R-:W-:Y:S05]  /*18090*/  BPT.TRAP 0x1 ;  /* 0x000000040000795c */ /* 0x004fea0000300000 */
.L_x_328:
[----:B--2---:R-:W-:Y:S05]  /*180a0*/  BSYNC.RECONVERGENT B0 ;  /* 0x0000000000007941 */ /* 0x004fea0003800200 */
.L_x_327:
[----:B------:R-:W-:Y:S02]  /*180b0*/  ULEA UR16, UR10, UR8, 0xe ;  /* 0x000000080a107291 */ /* 0x000fe4000f8e70ff */
[----:B------:R-:W-:Y:S02]  /*180c0*/  UIADD3 UR14, UP1, UPT, UR4, 0x180, URZ ;  /* 0x00000180040e7890 */ /* 0x000fe4000ff3e0ff */
[----:B------:R-:W-:Y:S02]  /*180d0*/  UIADD3 UR43, UPT, UPT, UR35, -0x40, URZ ;  /* 0xffffffc0232b7890 */ /* 0x000fe4000fffe0ff */
[----:B------:R-:W-:Y:S02]  /*180e0*/  UIADD3 UR41, UPT, UPT, UR41, 0x1c020, URZ ;  /* 0x0001c02029297890 */ /* 0x000fe4000fffe0ff */
[----:B------:R-:W-:Y:S02]  /*180f0*/  UIADD3 UR40, UPT, UPT, UR16, 0x10000, URZ ;  /* 0x0001000010287890 */ /* 0x000fe4000fffe0ff */
[----:B------:R-:W-:-:S02]  /*18100*/  UIADD3.X UR15, UPT, UPT, URZ, UR5, URZ, UP1, !UPT ;  /* 0x00000005ff0f7290 */ /* 0x000fc40008ffe4ff */
[----:B------:R-:W-:Y:S01]  /*18110*/  UIADD3 UR16, UPT, UPT, UR16, 0x12000, URZ ;  /* 0x0001200010107890 */ /* 0x000fe2000fffe0ff */
[----:B------:R-:W-:Y:S01]  /*18120*/  UMOV UR12, 0x0 ;  /* 0x00000000000c7882 */ /* 0x000fe20000000000 */
[----:B------:R-:W-:Y:S01]  /*18130*/  UMOV UR13, 0x10000000 ;  /* 0x10000000000d7882 */ /* 0x000fe20000000000 */
[----:B------:R-:W-:Y:S01]  /*18140*/  UMOV UR42, URZ ;  /* 0x000000ff002a7c82 */ /* 0x000fe20008000000 */
[----:B------:R-:W-:Y:S01]  /*18150*/  UMOV UR18, 0x40 ;  /* 0x0000004000127882 */ /* 0x000fe20000000000 */
[----:B------:R-:W-:Y:S01]  /*18160*/  UMOV UR20, UR44 ;  /* 0x0000002c00147c82 */ /* 0x000fe20008000000 */
[----:B------:R-:W-:Y:S01]  /*18170*/  UMOV UR21, UR45 ;  /* 0x0000002d00157c82 */ /* 0x000fe20008000000 */
[----:B------:R-:W-:Y:S01]  /*18180*/  UMOV UR17, UR41 ;  /* 0x0000002900117c82 */ /* 0x000fe20008000000 */
[----:B------:R-:W-:Y:S01]  /*18190*/  UMOV UR19, UR43 ;  /* 0x0000002b00137c82 */ /* 0x000fe20008000000 */
[----:B------:R2:W-:Y:S01]  /*181a0*/  UTMALDG.4D [UR40], [UR14], desc[UR12] ;  /* 0x00000c280e0075b4 */ /* 0x0005e20008019000 */
[----:B------:R-:W-:-:S04]  /*181b0*/  UIADD3 UR10, UPT, UPT, UR10, 0x1, URZ ;  /* 0x000000010a0a7890 */ /* 0x000fc8000fffe0ff */
[----:B------:R-:W-:Y:S01]  /*181c0*/  UISETP.NE.AND UP1, UPT, UR10, 0x3, UPT ;  /* 0x000000030a00788c */ /* 0x000fe2000bf25270 */
[----:B------:R2:W-:Y:S03]  /*181d0*/  UTMALDG.4D [UR16], [UR14], desc[UR12] ;  /* 0x00000c100e0075b4 */ /* 0x0005e60008019000 */
[----:B------:R-:W-:Y:S02]  /*181e0*/  USEL UR11, URZ, 0x1, UP1 ;  /* 0x00000001ff0b7887 */ /* 0x000fe40008800000 */
[----:B------:R-:W-:-:S04]  /*181f0*/  USEL UR10, UR10, URZ, UP1 ;  /* 0x000000ff0a0a7287 */ /* 0x000fc80008800000 */
[----:B------:R-:W-:Y:S01]  /*18200*/  LOP3.LUT R2, R2, UR11, RZ, 0x3c, !PT ;  /* 0x0000000b02027c12 */ /* 0x000fe2000f8e3cff */
[----:B--2---:R-:W-:Y:S07]  /*18210*/  BRA.U !UP0, `(.L_x_329) ;  /* 0x0000000108047547 */ /* 0x004fee000b800000 */
[----:B------:R-:W-:Y:S05]  /*18220*/  BPT.TRAP 0x1 ;  /* 0x000000040000795c */ /* 0x000fea0000300000 */
.L_x_329:
[----:B------:R-:W-:Y:S01]  /*18230*/  ULEA UR25, UR10, UR8, 0x3 ;  /* 0x000000080a197291 */ /* 0x000fe2000f8e18ff */
[----:B------:R-:W-:-:S08]  /*18240*/  SHF.L.U32 R3, R2, 0x1f, RZ ;  /* 0x0000001f02037819 */ /* 0x000fd000000006ff */
[----:B------:R-:W2:Y:S02]  /*18250*/  SYNCS.PHASECHK.TRANS64.TRYWAIT P1, [UR25+0x1c038], R3 ;  /* 0x01c03803ff0075a7 */ /* 0x000ea40008021119 */
[----:B--2---:R-:W-:Y:S05]  /*18260*/  @!P1 BRA `(.L_x_330) ;  /* 0x0000004400f09947 */ /* 0x004fea0003800000 */
.L_x_456:
[----:B-1----:R-:W-:-:S04]  /*18270*/  @!P0 MOV R0, 0x4000 ;  /* 0x0000400000008802 */ /* 0x002fc80000000f00 */
[----:B------:R1:W-:Y:S01]  /*18280*/  @!P0 SYNCS.ARRIVE.TRANS64 RZ, [UR25+0x1c020], R0 ;  /* 0x01c02000ffff89a7 */ /* 0x0003e20008000019 */
[----:B------:R-:W-:Y:S05]  /*18290*/  BRA.U !UP2, `(.L_x_331) ;  /* 0x000000010a047547 */ /* 0x000fea000b800000 */
[----:B------:R-:W-:Y:S05]  /*182a0*/  BPT.TRAP 0x1 ;  /* 0x000000040000795c */ /* 0x000fea0000300000 */
.L_x_331:
[----:B------:R-:W-:Y:S04]  /*182b0*/  BSSY.RECONVERGENT B0, `(.L_x_332) ;  /* 0x0000003000007945 */ /* 0x000fe80003800200 */
[----:B------:R-:W-:Y:S05]  /*182c0*/  @P2 BRA `(.L_x_333) ;  /* 0x0000000000042947 */ /* 0x000fea0003800000 */
[----:B------:R-:W-:Y:S05]  /*182d0*/  BPT.TRAP 0x1 ;  /* 0x000000040000795c */ /* 0x000fea0000300000 */
.L_x_333:
[----:B------:R-:W-:Y:S05]  /*182e0*/  BSYNC.RECONVERGENT B0 ;  /* 0x0000000000007941 */ /* 0x000fea0003800200 */
.L_x_332:
        /* <DEDUP_REMOVED lines=26> */
.L_x_334:
[----:B------:R-:W-:Y:S01]  /*18490*/  ULEA UR33, UR10, UR8, 0x3 ;  /* 0x000000080a217291 */ /* 0x000fe2000f8e18ff */
[----:B------:R-:W-:-:S08]  /*184a0*/  SHF.L.U32 R3, R2, 0x1f, RZ ;  /* 0x0000001f02037819 */ /* 0x000fd000000006ff */
[----:B------:R-:W2:Y:S02]  /*184b0*/  SYNCS.PHASECHK.TRANS64.TRYWAIT P1, [UR33+0x1c038], R3 ;  /* 0x01c03803ff0075a7 */ /* 0x000ea40008021121 */
[----:B--2---:R-:W-:Y:S05]  /*184c0*/  @!P1 BRA `(.L_x_335) ;  /* 0x0000004400709947 */ /* 0x004fea0003800000 */
.L_x_458:
[----:B-1----:R-:W-:-:S04]  /*184d0*/  @!P0 MOV R0, 0x4000 ;  /* 0x0000400000008802 */ /* 0x002fc80000000f00 */
[----:B------:R1:W-:Y:S01]  /*184e0*/  @!P0 SYNCS.ARRIVE.TRANS64 RZ, [UR33+0x1c020], R0 ;  /* 0x01c02000ffff89a7 */ /* 0x0003e20008000021 */
[----:B------:R-:W-:Y:S05]  /*184f0*/  BRA.U !UP2, `(.L_x_336) ;  /* 0x000000010a047547 */ /* 0x000fea000b800000 */
[----:B------:R-:W-:Y:S05]  /*18500*/  BPT.TRAP 0x1 ;  /* 0x000000040000795c */ /* 0x000fea0000300000 */
.L_x_336:
[----:B------:R-:W-:Y:S04]  /*18510*/  BSSY.RECONVERGENT B0, `(.L_x_337) ;  /* 0x0000003000007945 */ /* 0x000fe80003800200 */
[----:B------:R-:W-:Y:S05]  /*18520*/  @P2 BRA `(.L_x_338) ;  /* 0x0000000000042947 */ /* 0x000fea0003800000 */
[----:B------:R-:W-:Y:S05]  /*18530*/  BPT.TRAP 0x1 ;  /* 0x000000040000795c */ /* 0x000fea0000300000 */
.L_x_338:
[----:B------:R-:W-:Y:S05]  /*18540*/  BSYNC.RECONVERGENT B0 ;  /* 0x0000000000007941 */ /* 0x000fea0003800200 */
.L_x_337:
[----:B------:R-:W-:Y:S02]  /*18550*/  ULEA UR16, UR10, UR8, 0xe ;  /* 0x000000080a107291 */ /* 0x000fe4000f8e70ff */
[----:B------:R-:W-:Y:S02]  /*18560*/  UIADD3 UR14, UP1, UPT, UR4, 0x180, URZ ;  /* 0x00000180040e7890 */ /* 0x000fe4000ff3e0ff */
[----:B------:R-:W-:Y:S02]  /*18570*/  UIADD3 UR33, UPT, UPT, UR33, 0x1c020, URZ ;  /* 0x0001c02021217890 */ /* 0x000fe4000fffe0ff */
[----:B------:R-:W-:Y:S02]  /*18580*/  UIADD3 UR32, UPT, UPT, UR16, 0x10000, URZ ;  /* 0x0001000010207890 */ /* 0x000fe4000fffe0ff */
[----:B------:R-:W-:Y:S02]  /*18590*/  UIADD3.X UR15, UPT, UPT, URZ, UR5, URZ, UP1, !UPT ;  /* 0x00000005ff0f7290 */ /* 0x000fe40008ffe4ff */
        /* <DEDUP_REMOVED lines=20> */
.L_x_339:
[----:B------:R-:W-:Y:S01]  /*186e0*/  ULEA UR25, UR10, UR8, 0x3 ;  /* 0x000000080a197291 */ /* 0x000fe2000f8e18ff */
[----:B------:R-:W-:-:S08]  /*186f0*/  SHF.L.U32 R3, R2, 0x1f, RZ ;  /* 0x0000001f02037819 */ /* 0x000fd000000006ff */
[----:B------:R-:W2:Y:S02]  /*18700*/  SYNCS.PHASECHK.TRANS64.TRYWAIT P1, [UR25+0x1c038], R3 ;  /* 0x01c03803ff0075a7 */ /* 0x000ea40008021119 */
[----:B--2---:R-:W-:Y:S05]  /*18710*/  @!P1 BRA `(.L_x_340) ;  /* 0x0000004000f49947 */ /* 0x004fea0003800000 */
.L_x_460:
[----:B-1----:R-:W-:-:S04]  /*18720*/  @!P0 MOV R0, 0x4000 ;  /* 0x0000400000008802 */ /* 0x002fc80000000f00 */
[----:B------:R1:W-:Y:S01]  /*18730*/  @!P0 SYNCS.ARRIVE.TRANS64 RZ, [UR25+0x1c020], R0 ;  /* 0x01c02000ffff89a7 */ /* 0x0003e20008000019 */
[----:B------:R-:W-:Y:S05]  /*18740*/  BRA.U !UP2, `(.L_x_341) ;  /* 0x000000010a047547 */ /* 0x000fea000b800000 */
[----:B------:R-:W-:Y:S05]  /*18750*/  BPT.TRAP 0x1 ;  /* 0x000000040000795c */ /* 0x000fea0000300000 */
.L_x_341:
[----:B------:R-:W-:Y:S04]  /*18760*/  BSSY.RECONVERGENT B0, `(.L_x_342) ;  /* 0x0000003000007945 */ /* 0x000fe80003800200 */
[----:B------:R-:W-:Y:S05]  /*18770*/  @P2 BRA `(.L_x_343) ;  /* 0x0000000000042947 */ /* 0x000fea0003800000 */
[----:B------:R-:W-:Y:S05]  /*18780*/  BPT.TRAP 0x1 ;  /* 0x000000040000795c */ /* 0x000fea0000300000 */
.L_x_343:
[----:B------:R-:W-:Y:S05]  /*18790*/  BSYNC.RECONVERGENT B0 ;  /* 0x0000000000007941 */ /* 0x000fea0003800200 */
.L_x_342:
        /* <DEDUP_REMOVED lines=26> */
.L_x_344:
[----:B------:R-:W-:Y:S01]  /*18940*/  ULEA UR25, UR10, UR8, 0x3 ;  /* 0x000000080a197291 */ /* 0x000fe2000f8e18ff */
[----:B------:R-:W-:-:S08]  /*18950*/  SHF.L.U32 R3, R2, 0x1f, RZ ;  /* 0x0000001f02037819 */ /* 0x000fd000000006ff */
[----:B------:R-:W2:Y:S02]  /*18960*/  SYNCS.PHASECHK.TRANS64.TRYWAIT P1, [UR25+0x1c038], R3 ;  /* 0x01c03803ff0075a7 */ /* 0x000ea40008021119 */
[----:B--2---:R-:W-:Y:S05]  /*18970*/  @!P1 BRA `(.L_x_345) ;  /* 0x0000004000749947 */ /* 0x004fea0003800000 */
.L_x_462:
[----:B-1----:R-:W-:-:S04]  /*18980*/  @!P0 MOV R0, 0x4000 ;  /* 0x0000400000008802 */ /* 0x002fc80000000f00 */
[----:B------:R1:W-:Y:S01]  /*18990*/  @!P0 SYNCS.ARRIVE.TRANS64 RZ, [UR25+0x1c020], R0 ;  /* 0x01c02000ffff89a7 */ /* 0x0003e20008000019 */
[----:B------:R-:W-:Y:S05]  /*189a0*/  BRA.U !UP2, `(.L_x_346) ;  /* 0x000000010a047547 */ /* 0x000fea000b800000 */
[----:B------:R-:W-:Y:S05]  /*189b0*/  BPT.TRAP 0x1 ;  /* 0x000000040000795c */ /* 0x000fea0000300000 */
.L_x_346:
[----:B------:R-:W-:Y:S04]  /*189c0*/  BSSY.RECONVERGENT B0, `(.L_x_347) ;  /* 0x0000003000007945 */ /* 0x000fe80003800200 */
[----:B------:R-:W-:Y:S05]  /*189d0*/  @P2 BRA `(.L_x_348) ;  /* 0x0000000000042947 */ /* 0x000fea0003800000 */
[----:B------:R-:W-:Y:S05]  /*189e0*/  BPT.TRAP 0x1 ;  /* 0x000000040000795c */ /* 0x000fea0000300000 */
.L_x_348:
[----:B------:R-:W-:Y:S05]  /*189f0*/  BSYNC.RECONVERGENT B0 ;  /* 0x0000000000007941 */ /* 0x000fea0003800200 */
.L_x_347:
[----:B------:R-:W-:Y:S02]  /*18a00*/  ULEA UR16, UR10, UR8, 0xe ;  /* 0x000000080a107291 */ /* 0x000fe4000f8e70ff */
[----:B------:R-:W-:Y:S02]  /*18a10*/  UIADD3 UR14, UP1, UPT, UR4, 0x180, URZ ;  /* 0x00000180040e7890 */ /* 0x000fe4000ff3e0ff */
[----:B------:R-:W-:Y:S02]  /*18a20*/  UIADD3 UR27, UPT, UPT, UR35, 0x40, URZ ;  /* 0x00000040231b7890 */ /* 0x000fe4000fffe0ff */
        /* <DEDUP_REMOVED lines=23> */
.L_x_349:
[----:B------:R-:W-:Y:S01]  /*18ba0*/  ULEA UR25, UR10, UR8, 0x3 ;  /* 0x000000080a197291 */ /* 0x000fe2000f8e18ff */
[----:B------:R-:W-:-:S08]  /*18bb0*/  SHF.L.U32 R3, R2, 0x1f, RZ ;  /* 0x0000001f02037819 */ /* 0x000fd000000006ff */
[----:B------:R-:W2:Y:S02]  /*18bc0*/  SYNCS.PHASECHK.TRANS64.TRYWAIT P1, [UR25+0x1c038], R3 ;  /* 0x01c03803ff0075a7 */ /* 0x000ea40008021119 */
[----:B--2---:R-:W-:Y:S05]  /*18bd0*/  @!P1 BRA `(.L_x_350) ;  /* 0x0000003c00f49947 */ /* 0x004fea0003800000 */
.L_x_464:
[----:B-1----:R-:W-:-:S04]  /*18be0*/  @!P0 MOV R0, 0x4000 ;  /* 0x0000400000008802 */ /* 0x002fc80000000f00 */
[----:B------:R1:W-:Y:S01]  /*18bf0*/  @!P0 SYNCS.ARRIVE.TRANS64 RZ, [UR25+0x1c020], R0 ;  /* 0x01c02000ffff89a7 */ /* 0x0003e20008000019 */
[----:B------:R-:W-:Y:S05]  /*18c00*/  BRA.U !UP2, `(.L_x_351) ;  /* 0x000000010a047547 */ /* 0x000fea000b800000 */
[----:B------:R-:W-:Y:S05]  /*18c10*/  BPT.TRAP 0x1 ;  /* 0x000000040000795c */ /* 0x000fea0000300000 */
.L_x_351:
[----:B------:R-:W-:Y:S04]  /*18c20*/  BSSY.RECONVERGENT B0, `(.L_x_352) ;  /* 0x0000003000007945 */ /* 0x000fe80003800200 */
[----:B------:R-:W-:Y:S05]  /*18c30*/  @P2 BRA `(.L_x_353) ;  /* 0x0000000000042947 */ /* 0x000fea0003800000 */
[----:B------:R-:W-:Y:S05]  /*18c40*/  BPT.TRAP 0x1 ;  /* 0x000000040000795c */ /* 0x000fea0000300000 */
.L_x_353:
[----:B------:R-:W-:Y:S05]  /*18c50*/  BSYNC.RECONVERGENT B0 ;  /* 0x0000000000007941 */ /* 0x000fea0003800200 */
.L_x_352:
        /* <DEDUP_REMOVED lines=26> */
.L_x_354:
[----:B------:R-:W-:Y:S01]  /*18e00*/  ULEA UR25, UR10, UR8, 0x3 ;  /* 0x000000080a197291 */ /* 0x000fe2000f8e18ff */
[----:B------:R-:W-:-:S08]  /*18e10*/  SHF.L.U32 R3, R2, 0x1f, RZ ;  /* 0x0000001f02037819 */ /* 0x000fd000000006ff */
[----:B------:R-:W2:Y:S02]  /*18e20*/  SYNCS.PHASECHK.TRANS64.TRYWAIT P1, [UR25+0x1c038], R3 ;  /* 0x01c03803ff0075a7 */ /* 0x000ea40008021119 */
[----:B--2---:R-:W-:Y:S05]  /*18e30*/  @!P1 BRA `(.L_x_355) ;  /* 0x0000003c00749947 */ /* 0x004fea0003800000 */
.L_x_466:
[----:B-1----:R-:W-:-:S04]  /*18e40*/  @!P0 MOV R0, 0x4000 ;  /* 0x0000400000008802 */ /* 0x002fc80000000f00 */
[----:B------:R1:W-:Y:S01]  /*18e50*/  @!P0 SYNCS.ARRIVE.TRANS64 RZ, [UR25+0x1c020], R0 ;  /* 0x01c02000ffff89a7 */ /* 0x0003e20008000019 */
[----:B------:R-:W-:Y:S05]  /*18e60*/  BRA.U !UP2, `(.L_x_356) ;  /* 0x000000010a047547 */ /* 0x000fea000b800000 */
[----:B------:R-:W-:Y:S05]  /*18e70*/  BPT.TRAP 0x1 ;  /* 0x000000040000795c */ /* 0x000fea0000300000 */
.L_x_356:
[----:B------:R-:W-:Y:S04]  /*18e80*/  BSSY.RECONVERGENT B0, `(.L_x_357) ;  /* 0x0000003000007945 */ /* 0x000fe80003800200 */
[----:B------:R-:W-:Y:S05]  /*18e90*/  @P2 BRA `(.L_x_358) ;  /* 0x0000000000042947 */ /* 0x000fea0003800000 */
[----:B------:R-:W-:Y:S05]  /*18ea0*/  BPT.TRAP 0x1 ;  /* 0x000000040000795c */ /* 0x000fea0000300000 */
.L_x_358:
[----:B------:R-:W-:Y:S05]  /*18eb0*/  BSYNC.RECONVERGENT B0 ;  /* 0x0000000000007941 */ /* 0x000fea0003800200 */
.L_x_357:
        /* <DEDUP_REMOVED lines=26> */
.L_x_359:
[----:B------:R-:W-:Y:S01]  /*19060*/  ULEA UR25, UR10, UR8, 0x3 ;  /* 0x000000080a197291 */ /* 0x000fe2000f8e18ff */
[----:B------:R-:W-:-:S08]  /*19070*/  SHF.L.U32 R3, R2, 0x1f, RZ ;  /* 0x0000001f02037819 */ /* 0x000fd000000006ff */
[----:B------:R-:W2:Y:S02]  /*19080*/  SYNCS.PHASECHK.TRANS64.TRYWAIT P1, [UR25+0x1c038], R3 ;  /* 0x01c03803ff0075a7 */ /* 0x000ea40008021119 */
[----:B--2---:R-:W-:Y:S05]  /*19090*/  @!P1 BRA `(.L_x_360) ;  /* 0x0000003800f49947 */ /* 0x004fea0003800000 */
.L_x_468:
[----:B-1----:R-:W-:-:S04]  /*190a0*/  @!P0 MOV R0, 0x4000 ;  /* 0x0000400000008802 */ /* 0x002fc80000000f00 */
[----:B------:R1:W-:Y:S01]  /*190b0*/  @!P0 SYNCS.ARRIVE.TRANS64 RZ, [UR25+0x1c020], R0 ;  /* 0x01c02000ffff89a7 */ /* 0x0003e20008000019 */
[----:B------:R-:W-:Y:S05]  /*190c0*/  BRA.U !UP2, `(.L_x_361) ;  /* 0x000000010a047547 */ /* 0x000fea000b800000 */
[----:B------:R-:W-:Y:S05]  /*190d0*/  BPT.TRAP 0x1 ;  /* 0x000000040000795c */ /* 0x000fea0000300000 */
.L_x_361:
[----:B------:R-:W-:Y:S04]  /*190e0*/  BSSY.RECONVERGENT B0, `(.L_x_362) ;  /* 0x0000003000007945 */ /* 0x000fe80003800200 */
[----:B------:R-:W-:Y:S05]  /*190f0*/  @P2 BRA `(.L_x_363) ;  /* 0x0000000000042947 */ /* 0x000fea0003800000 */
[----:B------:R-:W-:Y:S05]  /*19100*/  BPT.TRAP 0x1 ;  /* 0x000000040000795c */ /* 0x000fea0000300000 */
.L_x_363:
[----:B------:R-:W-:Y:S05]  /*19110*/  BSYNC.RECONVERGENT B0 ;  /* 0x0000000000007941 */ /* 0x000fea0003800200 */
.L_x_362:
        /* <DEDUP_REMOVED lines=18> */
[----:B------:R-:W-:-:S02]  /*19240*/  UIADD3 UR10, UPT, UPT, UR10, 0x1, URZ ;  /* 0x000000010a0a7890 */ /* 0x000fc4000fffe0ff */
[----:B------:R-:W-:Y:S02]  /*19250*/  UIADD3 UR9, UPT, UPT, UR9, 0x4, URZ ;  /* 0x0000000409097890 */ /* 0x000fe4000fffe0ff */
[----:B------:R-:W-:Y:S02]  /*19260*/  UISETP.NE.AND UP1, UPT, UR10, 0x3, UPT ;  /* 0x000000030a00788c */ /* 0x000fe4000bf25270 */
[----:B------:R-:W-:Y:S01]  /*19270*/  UIADD3 UR7, UPT, UPT, UR7, 0x4, URZ ;  /* 0x0000000407077890 */ /* 0x000fe2000fffe0ff */
[----:B------:R3:W-:Y:S01]  /*19280*/  UTMALDG.4D [UR16], [UR14], desc[UR12] ;  /* 0x00000c100e0075b4 */ /* 0x0007e20008019000 */
[----:B------:R-:W-:Y:S02]  /*19290*/  USEL UR11, URZ, 0x1, UP1 ;  /* 0x00000001ff0b7887 */ /* 0x000fe40008800000 */
[----:B------:R-:W-:Y:S02]  /*192a0*/  USEL UR10, UR10, URZ, UP1 ;  /* 0x000000ff0a0a7287 */ /* 0x000fe40008800000 */
[----:B------:R-:W-:-:S02]  /*192b0*/  UISETP.NE.AND UP1, UPT, UR9, URZ, UPT ;  /* 0x000000ff0900728c */ /* 0x000fc4000bf25270 */
[----:B------:R-:W-:Y:S01]  /*192c0*/  LOP3.LUT R2, R2, UR11, RZ, 0x3c, !PT ;  /* 0x0000000b02027c12 */ /* 0x000fe2000f8e3cff */
[----:B------:R-:W-:-:S06]  /*192d0*/  UIADD3 UR35, UPT, UPT, UR35, 0x100, URZ ;  /* 0x0000010023237890 */ /* 0x000fcc000fffe0ff */
[----:B---3--:R-:W-:Y:S06]  /*192e0*/  BRA.U UP1, `(.L_x_364) ;  /* 0xffffffed012c7547 */ /* 0x008fec000b83ffff */
[----:B------:R-:W-:Y:S02]  /*192f0*/  UIADD3 UR9, UPT, UPT, UR7, 0x1, URZ ;  /* 0x0000000107097890 */ /* 0x000fe4000fffe0ff */
.L_x_323:
[----:B------:R-:W-:-:S13]  /*19300*/  ISETP.NE.AND P1, PT, RZ, UR6, PT ;  /* 0x00000006ff007c0c */ /* 0x000fda000bf25270 */
[----:B--2---:R-:W-:Y:S05]  /*19310*/  @!P1 EXIT ;  /* 0x000000000000994d */ /* 0x004fea0003800000 */
[----:B------:R-:W-:Y:S02]  /*19320*/  UIADD3 UR7, UPT, UPT, -UR6, URZ, URZ ;  /* 0x000000ff06077290 */ /* 0x000fe4000fffe1ff */
[----:B------:R-:W-:-:S12]  /*19330*/  USHF.L.U32 UR35, UR9, 0x6, URZ ;  /* 0x0000000609237899 */ /* 0x000fd800080006ff */
.L_x_375:
[----:B------:R-:W-:Y:S05]  /*19340*/  BRA.U !UP0, `(.L_x_365) ;  /* 0x0000000108047547 */ /* 0x000fea000b800000 */
[----:B------:R-:W-:Y:S05]  /*19350*/  BPT.TRAP 0x1 ;  /* 0x000000040000795c */ /* 0x000fea0000300000 */
.L_x_365:
[----:B------:R-:W-:Y:S01]  /*19360*/  ULEA UR33, UR10, UR8, 0x3 ;  /* 0x000000080a217291 */ /* 0x000fe2000f8e18ff */
[----:B------:R-:W-:-:S08]  /*19370*/  SHF.L.U32 R3, R2, 0x1f, RZ ;  /* 0x0000001f02037819 */ /* 0x000fd000000006ff */
[----:B------:R-:W2:Y:S02]  /*19380*/  SYNCS.PHASECHK.TRANS64.TRYWAIT P1, [UR33+0x1c038], R3 ;  /* 0x01c03803ff0075a7 */ /* 0x000ea40008021121 */
[----:B--2---:R-:W-:Y:S05]  /*19390*/  @!P1 BRA `(.L_x_366) ;  /* 0x00000038004c9947 */ /* 0x004fea0003800000 */
.L_x_470:
[----:B-1----:R-:W-:-:S04]  /*193a0*/  @!P0 MOV R0, 0x4000 ;  /* 0x0000400000008802 */ /* 0x002fc80000000f00 */
[----:B------:R1:W-:Y:S01]  /*193b0*/  @!P0 SYNCS.ARRIVE.TRANS64 RZ, [UR33+0x1c020], R0 ;  /* 0x01c02000ffff89a7 */ /* 0x0003e20008000021 */
[----:B------:R-:W-:Y:S05]  /*193c0*/  BRA.U !UP2, `(.L_x_367) ;  /* 0x000000010a047547 */ /* 0x000fea000b800000 */
[----:B------:R-:W-:Y:S05]  /*193d0*/  BPT.TRAP 0x1 ;  /* 0x000000040000795c */ /* 0x000fea0000300000 */
.L_x_367:
[----:B------:R-:W-:Y:S04]  /*193e0*/  BSSY.RECONVERGENT B0, `(.L_x_368) ;  /* 0x0000003000007945 */ /* 0x000fe80003800200 */
[----:B------:R-:W-:Y:S05]  /*193f0*/  @P2 BRA `(.L_x_369) ;  /* 0x0000000000042947 */ /* 0x000fea0003800000 */
[----:B------:R-:W-:Y:S05]  /*19400*/  BPT.TRAP 0x1 ;  /* 0x000000040000795c */ /* 0x000fea0000300000 */
.L_x_369:
[----:B------:R-:W-:Y:S05]  /*19410*/  BSYNC.RECONVERGENT B0 ;  /* 0x0000000000007941 */ /* 0x000fea0003800200 */
.L_x_368:
        /* <DEDUP_REMOVED lines=25> */
.L_x_370:
[----:B------:R-:W-:Y:S01]  /*195b0*/  ULEA UR25, UR6, UR8, 0x3 ;  /* 0x0000000806197291 */ /* 0x000fe2000f8e18ff */
[----:B------:R-:W-:-:S08]  /*195c0*/  SHF.L.U32 R3, R2, 0x1f, RZ ;  /* 0x0000001f02037819 */ /* 0x000fd000000006ff */
[----:B------:R-:W2:Y:S02]  /*195d0*/  SYNCS.PHASECHK.TRANS64.TRYWAIT P1, [UR25+0x1c038], R3 ;  /* 0x01c03803ff0075a7 */ /* 0x000ea40008021119 */
[----:B--2---:R-:W-:Y:S05]  /*195e0*/  @!P1 BRA `(.L_x_371) ;  /* 0x0000003400d09947 */ /* 0x004fea0003800000 */
.L_x_472:
[----:B-1----:R-:W-:-:S04]  /*195f0*/  @!P0 MOV R0, 0x4000 ;  /* 0x0000400000008802 */ /* 0x002fc80000000f00 */
[----:B------:R1:W-:Y:S01]  /*19600*/  @!P0 SYNCS.ARRIVE.TRANS64 RZ, [UR25+0x1c020], R0 ;  /* 0x01c02000ffff89a7 */ /* 0x0003e20008000019 */
[----:B------:R-:W-:Y:S05]  /*19610*/  BRA.U !UP2, `(.L_x_372) ;  /* 0x000000010a047547 */ /* 0x000fea000b800000 */
[----:B------:R-:W-:Y:S05]  /*19620*/  BPT.TRAP 0x1 ;  /* 0x000000040000795c */ /* 0x000fea0000300000 */
.L_x_372:
[----:B------:R-:W-:Y:S04]  /*19630*/  BSSY.RECONVERGENT B0, `(.L_x_373) ;  /* 0x0000003000007945 */ /* 0x000fe80003800200 */
[----:B------:R-:W-:Y:S05]  /*19640*/  @P2 BRA `(.L_x_374) ;  /* 0x0000000000042947 */ /* 0x000fea0003800000 */
[----:B------:R-:W-:Y:S05]  /*19650*/  BPT.TRAP 0x1 ;  /* 0x000000040000795c */ /* 0x000fea0000300000 */
.L_x_374:
[----:B------:R-:W-:Y:S05]  /*19660*/  BSYNC.RECONVERGENT B0 ;  /* 0x0000000000007941 */ /* 0x000fea0003800200 */
.L_x_373:
        /* <DEDUP_REMOVED lines=26> */
[----:B------:R-:W-:-:S07]  /*19810*/  LOP3.LUT R2, R2, UR6, RZ, 0x3c, !PT ;  /* 0x0000000602027c12 */ /* 0x000fce000f8e3cff */
[----:B--2---:R-:W-:Y:S05]  /*19820*/  BRA.U UP1, `(.L_x_375) ;  /* 0xfffffff901c47547 */ /* 0x004fea000b83ffff */
[----:B------:R-:W-:Y:S05]  /*19830*/  EXIT ;  /* 0x000000000000794d */ /* 0x000fea0003800000 */
.L_x_491:
[----:B------:R-:W-:-:S08]  /*19840*/  NOP ;  /* 0x0000000000007918 */ /* 0x000fd00000000000 */
[----:B------:R-:W1:-:S00]  /*19850*/  USETMAXREG.DEALLOC.CTAPOOL 0x20 ;  /* 0x00000020000079c8 */ /* 0x000e4000080e0500 */
[----:B------:R-:W2:Y:S08]  /*19860*/  S2UR UR26, SR_CTAID.X ;  /* 0x00000000001a79c3 */ /* 0x000eb00000002500 */
[----:B-1----:R-:W1:Y:S01]  /*19870*/  LDC R0, c[0x0][0x380] ;  /* 0x0000e000ff007b82 */ /* 0x002e620000000800 */
[----:B--2---:R-:W-:-:S06]  /*19880*/  USHF.L.U32 UR26, UR26, 0x8, URZ ;  /* 0x000000081a1a7899 */ /* 0x004fcc00080006ff */
[----:B-1----:R-:W-:-:S13]  /*19890*/  ISETP.LE.U32.AND P0, PT, R0, UR26, PT ;  /* 0x0000001a00007c0c */ /* 0x002fda000bf03070 */
[----:B------:R-:W-:Y:S05]  /*198a0*/  @P0 EXIT ;  /* 0x000000000000094d */ /* 0x000fea0003800000 */
[----:B------:R-:W1:Y:S01]  /*198b0*/  LDCU UR27, c[0x0][0x38c] ;  /* 0x00007180ff1b77ac */ /* 0x000e620008000800 */
[----:B------:R-:W2:Y:S01]  /*198c0*/  S2UR UR4, SR_CTAID.Y ;  /* 0x00000000000479c3 */ /* 0x000ea20000002600 */
[----:B------:R-:W-:Y:S01]  /*198d0*/  UMOV UR6, URZ ;  /* 0x000000ff00067c82 */ /* 0x000fe20008000000 */
[----:B------:R-:W-:Y:S01]  /*198e0*/  ELECT P1, URZ, PT ;  /* 0x0000000000ff782f */ /* 0x000fe20003820000 */
[----:B-1----:R-:W1:Y:S01]  /*198f0*/  I2F.U32.RP R2, UR27 ;  /* 0x0000001b00027d06 */ /* 0x002e620008209000 */
[----:B------:R-:W-:-:S07]  /*19900*/  UISETP.NE.U32.AND UP0, UPT, UR27, URZ, UPT ;  /* 0x000000ff1b00728c */ /* 0x000fce000bf05070 */
[----:B-1----:R-:W1:Y:S02]  /*19910*/  MUFU.RCP R0, R2 ;  /* 0x0000000200007308 */ /* 0x002e640000001000 */
[----:B-1----:R-:W-:-:S06]  /*19920*/  VIADD R0, R0, 0xffffffe ;  /* 0x0ffffffe00007836 */ /* 0x002fcc0000000000 */
[----:B------:R-:W1:Y:S02]  /*19930*/  F2I.FTZ.U32.TRUNC.NTZ R0, R0 ;  /* 0x0000000000007305 */ /* 0x000e64000021f000 */
[----:B-1----:R-:W-:-:S13]  /*19940*/  R2UR UR7, R0 ;  /* 0x00000000000772ca */ /* 0x002fda00000e0000 */
[----:B------:R-:W-:-:S04]  /*19950*/  UIADD3 UR5, UPT, UPT, URZ, -UR7, URZ ;  /* 0x80000007ff057290 */ /* 0x000fc8000fffe0ff */
[----:B------:R-:W-:-:S04]  /*19960*/  UIMAD UR5, UR5, UR27, URZ ;  /* 0x0000001b050572a4 */ /* 0x000fc8000f8e02ff */
[----:B------:R-:W-:-:S04]  /*19970*/  UIMAD.WIDE.U32 UR6, UR7, UR5, UR6 ;  /* 0x00000005070672a5 */ /* 0x000fc8000f8e0006 */
[----:B--2---:R-:W-:-:S07]  /*19980*/  UIMAD.WIDE.U32 UR28, UR7, UR4, URZ ;  /* 0x00000004071c72a5 */ /* 0x004fce000f8e00ff */
[----:B------:R-:W-:Y:S02]  /*19990*/  UMOV UR28, UR29 ;  /* 0x0000001d001c7c82 */ /* 0x000fe40008000000 */
[----:B------:R-:W-:Y:S02]  /*199a0*/  UIADD3 UR5, UPT, UPT, -UR28, URZ, URZ ;  /* 0x000000ff1c057290 */ /* 0x000fe4000fffe1ff */
[----:B------:R-:W1:Y:S02]  /*199b0*/  S2UR UR29, SR_CTAID.Z ;  /* 0x00000000001d79c3 */ /* 0x000e640000002700 */
        /* <DEDUP_REMOVED lines=9> */
[----:B-1----:R-:W-:Y:S11]  /*19a50*/  BRA.U UP6, `(.L_x_376) ;  /* 0x0000000106047547 */ /* 0x002ff6000b800000 */
[----:B------:R-:W-:Y:S05]  /*19a60*/  BPT.TRAP 0x1 ;  /* 0x000000040000795c */ /* 0x000fea0000300000 */
.L_x_376:
[----:B------:R-:W1:Y:S01]  /*19a70*/  S2UR UR4, SR_CgaCtaId ;  /* 0x00000000000479c3 */ /* 0x000e620000008800 */
[----:B------:R-:W-:Y:S01]  /*19a80*/  UMOV UR24, 0x400 ;  /* 0x0000040000187882 */ /* 0x000fe20000000000 */
[----:B------:R-:W-:Y:S01]  /*19a90*/  SHF.L.U32 R0, RZ, 0x1f, RZ ;  /* 0x0000001fff007819 */ /* 0x000fe200000006ff */
[----:B-1----:R-:W-:-:S09]  /*19aa0*/  ULEA UR24, UR4, UR24, 0x18 ;  /* 0x0000001804187291 */ /* 0x002fd2000f8ec0ff */
[----:B------:R-:W1:Y:S02]  /*19ab0*/  SYNCS.PHASECHK.TRANS64.TRYWAIT P0, [UR24+0x1c0b0], R0 ;  /* 0x01c0b000ff0075a7 */ /* 0x000e640008001118 */
[----:B-1----:R-:W-:Y:S05]  /*19ac0*/  @!P0 BRA `(.L_x_377) ;  /* 0x0000003000b08947 */ /* 0x002fea0003800000 */
.L_x_474:
[----:B------:R-:W-:Y:S04]  /*19ad0*/  BSSY.RECONVERGENT B0, `(.L_x_378) ;  /* 0x00000c3000007945 */ /* 0x000fe80003800200 */
[----:B------:R-:W-:Y:S05]  /*19ae0*/  @!P1 BRA `(.L_x_379) ;  /* 0x0000000c00049947 */ /* 0x000fea0003800000 */
[----:B------:R-:W2:Y:S01]  /*19af0*/  LDCU.64 UR6, c[0x0][0x348] ;  /* 0x00006900ff0677ac */ /* 0x000ea20008000a00 */
[----:B------:R-:W-:Y:S02]  /*19b00*/  UIADD3 UR66, UPT, UPT, UR26, 0x70, URZ ;  /* 0x000000701a427890 */ /* 0x000fe4000fffe0ff */
[----:B------:R-:W-:Y:S02]  /*19b10*/  UIADD3 UR64, UPT, UPT, UR24, 0x7000, URZ ;  /* 0x0000700018407890 */ /* 0x000fe4000fffe0ff */
[----:B------:R-:W-:Y:S02]  /*19b20*/  UIADD3 UR34, UPT, UPT, UR26, 0x8, URZ ;  /* 0x000000081a227890 */ /* 0x000fe4000fffe0ff */
[----:B------:R-:W-:Y:S01]  /*19b30*/  UIADD3 UR32, UPT, UPT, UR24, 0x800, URZ ;  /* 0x0000080018207890 */ /* 0x000fe2000fffe0ff */
[----:B------:R-:W-:Y:S01]  /*19b40*/  MOV.SPILL R19, UR66 ;  /* 0x0000004200137c02 */ /* 0x000fe20009000f00 */
[----:B------:R-:W-:Y:S01]  /*19b50*/  UIADD3 UR18, UPT, UPT, UR26, 0x10, URZ ;  /* 0x000000101a127890 */ /* 0x000fe2000fffe0ff */
[----:B------:R-:W-:Y:S01]  /*19b60*/  MOV.SPILL R18, UR64 ;  /* 0x0000004000127c02 */ /* 0x000fe20009000f00 */
[----:B------:R-:W-:Y:S01]  /*19b70*/  UIADD3 UR16, UPT, UPT, UR24, 0x1000, URZ ;  /* 0x0000100018107890 */ /* 0x000fe2000fffe0ff */
[----:B------:R-:W-:Y:S01]  /*19b80*/  MOV.SPILL R14, UR34 ;  /* 0x00000022000e7c02 */ /* 0x000fe20009000f00 */
[----:B------:R-:W-:-:S02]  /*19b90*/  UIADD3 UR50, UPT, UPT, UR26, 0x18, URZ ;  /* 0x000000181a327890 */ /* 0x000fc4000fffe0ff */
[----:B--2---:R-:W-:Y:S01]  /*19ba0*/  UIADD3 UR6, UP0, UPT, UR6, 0x400, URZ ;  /* 0x0000040006067890 */ /* 0x004fe2000ff1e0ff */
[----:B------:R-:W-:Y:S01]  /*19bb0*/  MOV.SPILL R9, UR18 ;  /* 0x0000001200097c02 */ /* 0x000fe20009000f00 */
[----:B------:R-:W-:Y:S02]  /*19bc0*/  UIADD3 UR48, UPT, UPT, UR24, 0x1800, URZ ;  /* 0x0000180018307890 */ /* 0x000fe4000fffe0ff */
[----:B------:R-:W-:Y:S01]  /*19bd0*/  UIADD3.X UR7, UPT, UPT, URZ, UR7, URZ, UP0, !UPT ;  /* 0x00000007ff077290 */ /* 0x000fe200087fe4ff */
[----:B------:R-:W-:Y:S01]  /*19be0*/  MOV.SPILL R2, UR50 ;  /* 0x0000003200027c02 */ /* 0x000fe20009000f00 */
[----:B------:R-:W-:Y:S02]  /*19bf0*/  UIADD3 UR64, UPT, UPT, UR24, 0x2000, URZ ;  /* 0x0000200018407890 */ /* 0x000fe4000fffe0ff */
[----:B------:R-:W-:Y:S01]  /*19c00*/  UIADD3 UR66, UPT, UPT, UR26, 0x20, URZ ;  /* 0x000000201a427890 */ /* 0x000fe2000fffe0ff */
[----:B------:R-:W-:Y:S01]  /*19c10*/  UMOV UR25, URZ ;  /* 0x000000ff00197c82 */ /* 0x000fe20008000000 */
[----:B------:R-:W-:Y:S01]  /*19c20*/  UMOV UR35, UR27 ;  /* 0x0000001b00237c82 */ /* 0x000fe20008000000 */
[----:B------:R-:W-:Y:S01]  /*19c30*/  UMOV UR36, UR28 ;  /* 0x0000001c00247c82 */ /* 0x000fe20008000000 */
[----:B------:R-:W-:Y:S01]  /*19c40*/  UMOV UR37, UR29 ;  /* 0x0000001d00257c82 */ /* 0x000fe20008000000 */
[----:B------:R-:W-:Y:S01]  /*19c50*/  UMOV UR33, UR25 ;  /* 0x0000001900217c82 */ /* 0x000fe20008000000 */
[----:B------:R-:W-:Y:S01]  /*19c60*/  UMOV UR19, UR27 ;  /* 0x0000001b00137c82 */ /* 0x000fe20008000000 */
[----:B------:R-:W-:Y:S01]  /*19c70*/  UMOV UR20, UR28 ;  /* 0x0000001c00147c82 */ /* 0x000fe20008000000 */
[----:B------:R-:W-:Y:S01]  /*19c80*/  UMOV UR21, UR29 ;  /* 0x0000001d00157c82 */ /* 0x000fe20008000000 */
[----:B------:R-:W-:Y:S01]  /*19c90*/  UTMASTG.5D [UR24], [UR6] ;  /* 0x00000018060073b5 */ /* 0x000fe20008020000 */
[----:B------:R-:W-:Y:S01]  /*19ca0*/  UMOV UR17, UR25 ;  /* 0x0000001900117c82 */ /* 0x000fe20008000000 */
[----:B------:R-:W-:Y:S01]  /*19cb0*/  UMOV UR51, UR27 ;  /* 0x0000001b00337c82 */ /* 0x000fe20008000000 */
[----:B------:R-:W-:Y:S01]  /*19cc0*/  UMOV UR52, UR28 ;  /* 0x0000001c00347c82 */ /* 0x000fe20008000000 */
[----:B------:R-:W-:Y:S01]  /*19cd0*/  UMOV UR53, UR29 ;  /* 0x0000001d00357c82 */ /* 0x000fe20008000000 */
[----:B------:R-:W-:Y:S01]  /*19ce0*/  UMOV UR49, UR25 ;  /* 0x0000001900317c82 */ /* 0x000fe20008000000 */
[----:B------:R-:W-:Y:S01]  /*19cf0*/  UMOV UR67, UR27 ;  /* 0x0000001b00437c82 */ /* 0x000fe20008000000 */
[----:B------:R-:W-:Y:S01]  /*19d00*/  UMOV UR68, UR28 ;  /* 0x0000001c00447c82 */ /* 0x000fe20008000000 */
[----:B------:R2:W-:Y:S01]  /*19d10*/  UTMASTG.5D [UR32], [UR6] ;  /* 0x00000020060073b5 */ /* 0x0005e20008020000 */
[----:B------:R-:W-:Y:S01]  /*19d20*/  UMOV UR69, UR29 ;  /* 0x0000001d00457c82 */ /* 0x000fe20008000000 */
[----:B------:R-:W-:Y:S01]  /*19d30*/  UMOV UR65, UR25 ;  /* 0x0000001900417c82 */ /* 0x000fe20008000000 */
[----:B------:R-:W-:Y:S01]  /*19d40*/  UMOV UR30, UR66 ;  /* 0x00000042001e7c82 */ /* 0x000fe20008000000 */
[----:B------:R-:W-:Y:S01]  /*19d50*/  UIADD3 UR40, UPT, UPT, UR24, 0x400, URZ ;  /* 0x0000040018287890 */ /* 0x000fe2000fffe0ff */
[----:B------:R-:W-:Y:S01]  /*19d60*/  MOV.SPILL R22, UR69 ;  /* 0x0000004500167c02 */ /* 0x000fe20009000f00 */
[----:B------:R-:W-:Y:S01]  /*19d70*/  UIADD3 UR10, UPT, UPT, UR26, 0x40, URZ ;  /* 0x000000401a0a7890 */ /* 0x000fe2000fffe0ff */
[----:B------:R-:W-:Y:S01]  /*19d80*/  MOV.SPILL R21, UR68 ;  /* 0x0000004400157c02 */ /* 0x000fe20009000f00 */
[----:B------:R3:W-:Y:S01]  /*19d90*/  UTMASTG.5D [UR16], [UR6] ;  /* 0x00000010060073b5 */ /* 0x0007e20008020000 */
[----:B------:R-:W-:Y:S01]  /*19da0*/  UIADD3 UR8, UPT, UPT, UR24, 0x4000, URZ ;  /* 0x0000400018087890 */ /* 0x000fe2000fffe0ff */
[----:B-1----:R-:W-:Y:S01]  /*19db0*/  MOV.SPILL R3, UR40 ;  /* 0x0000002800037c02 */ /* 0x002fe20009000f00 */
[----:B------:R-:W-:Y:S01]  /*19dc0*/  UMOV UR42, UR26 ;  /* 0x0000001a002a7c82 */ /* 0x000fe20008000000 */
[----:B------:R-:W-:Y:S01]  /*19dd0*/  UIADD3 UR40, UPT, UPT, UR24, 0x5800, URZ ;  /* 0x0000580018287890 */ /* 0x000fe2000fffe0ff */
[----:B------:R-:W-:Y:S01]  /*19de0*/  MOV.SPILL R5, UR42 ;  /* 0x0000002a00057c02 */ /* 0x000fe20009000f00 */
[----:B------:R-:W-:Y:S01]  /*19df0*/  UIADD3 UR42, UPT, UPT, UR26, 0x58, URZ ;  /* 0x000000581a2a7890 */ /* 0x000fe2000fffe0ff */
[----:B------:R-:W-:Y:S01]  /*19e00*/  MOV.SPILL R20, UR67 ;  /* 0x0000004300147c02 */ /* 0x000fe20009000f00 */
[----:B------:R1:W-:Y:S01]  /*19e10*/  UTMASTG.5D [UR48], [UR6] ;  /* 0x00000030060073b5 */ /* 0x0003e20008020000 */
[----:B------:R-:W-:Y:S01]  /*19e20*/  UMOV UR11, UR27 ;  /* 0x0000001b000b7c82 */ /* 0x000fe20008000000 */
[----:B------:R-:W-:Y:S01]  /*19e30*/  UMOV UR12, UR28 ;  /* 0x0000001c000c7c82 */ /* 0x000fe20008000000 */
[----:B------:R-:W-:Y:S01]  /*19e40*/  UMOV UR13, UR29 ;  /* 0x0000001d000d7c82 */ /* 0x000fe20008000000 */
[----:B------:R-:W-:Y:S01]  /*19e50*/  UMOV UR41, 0x40 ;  /* 0x0000004000297882 */ /* 0x000fe20000000000 */
[----:B------:R-:W-:Y:S01]  /*19e60*/  UMOV UR43, UR27 ;  /* 0x0000001b002b7c82 */ /* 0x000fe20008000000 */
[----:B------:R-:W-:Y:S01]  /*19e70*/  UMOV UR44, UR28 ;  /* 0x0000001c002c7c82 */ /* 0x000fe20008000000 */
[----:B------:R-:W-:Y:S01]  /*19e80*/  UMOV UR45, UR29 ;  /* 0x0000001d002d7c82 */ /* 0x000fe20008000000 */
[----:B------:R4:W-:Y:S01]  /*19e90*/  UTMASTG.5D [UR64], [UR6] ;  /* 0x00000040060073b5 */ /* 0x0009e20008020000 */
[----:B------:R-:W-:Y:S01]  /*19ea0*/  UMOV UR9, UR25 ;  /* 0x0000001900097c82 */ /* 0x000fe20008000000 */
[----:B------:R-:W-:Y:S01]  /*19eb0*/  MOV.SPILL R8, UR45 ;  /* 0x0000002d00087c02 */ /* 0x000fe20009000f00 */
[----:B------:R-:W-:Y:S01]  /*19ec0*/  UMOV UR14, UR42 ;  /* 0x0000002a000e7c82 */ /* 0x000fe20008000000 */
[----:B------:R-:W-:Y:S01]  /*19ed0*/  MOV.SPILL R7, UR44 ;  /* 0x0000002c00077c02 */ /* 0x000fe20009000f00 */
[----:B------:R-:W-:Y:S01]  /*19ee0*/  UIADD3 UR74, UPT, UPT, UR26, 0x68, URZ ;  /* 0x000000681a4a7890 */ /* 0x000fe2000fffe0ff */
[----:B------:R-:W-:Y:S01]  /*19ef0*/  MOV.SPILL R6, UR43 ;  /* 0x0000002b00067c02 */ /* 0x000fe20009000f00 */
[----:B------:R-:W-:Y:S01]  /*19f00*/  UIADD3 UR72, UPT, UPT, UR24, 0x6800, URZ ;  /* 0x0000680018487890 */ /* 0x000fe2000fffe0ff */
[----:B------:R-:W-:Y:S01]  /*19f10*/  MOV.SPILL R4, UR41 ;  /* 0x0000002900047c02 */ /* 0x000fe20009000f00 */
[----:B------:R-:W-:Y:S01]  /*19f20*/  UMOV UR41, UR25 ;  /* 0x0000001900297c82 */ /* 0x000fe20008000000 */
[----:B------:R-:W-:Y:S01]  /*19f30*/  MOV.SPILL R17, UR37 ;  /* 0x0000002500117c02 */ /* 0x000fe20009000f00 */
[----:B------:R-:W-:Y:S01]  /*19f40*/  UIADD3 UR58, UPT, UPT, UR26, 0x78, URZ ;  /* 0x000000781a3a7890 */ /* 0x000fe2000fffe0ff */
[----:B------:R-:W-:Y:S01]  /*19f50*/  MOV.SPILL R16, UR36 ;  /* 0x0000002400107c02 */ /* 0x000fe20009000f00 */
[----:B--2---:R-:W-:Y:S01]  /*19f60*/  UIADD3 UR32, UPT, UPT, UR24, 0xc00, URZ ;  /* 0x00000c0018207890 */ /* 0x004fe2000fffe0ff */
[----:B------:R-:W-:Y:S01]  /*19f70*/  MOV.SPILL R15, UR35 ;  /* 0x00000023000f7c02 */ /* 0x000fe20009000f00 */
[----:B------:R-:W-:Y:S01]  /*19f80*/  UIADD3 UR34, UPT, UPT, UR26, 0x48, URZ ;  /* 0x000000481a227890 */ /* 0x000fe2000fffe0ff */
[----:B------:R-:W-:Y:S01]  /*19f90*/  UMOV UR33, 0x40 ;  /* 0x0000004000217882 */ /* 0x000fe20000000000 */
[----:B------:R-:W-:-:S02]  /*19fa0*/  UIADD3 UR56, UPT, UPT, UR24, 0x7800, URZ ;  /* 0x0000780018387890 */ /* 0x000fc4000fffe0ff */
[----:B------:R-:W-:Y:S01]  /*19fb0*/  MOV.SPILL R12, UR32 ;  /* 0x00000020000c7c02 */ /* 0x000fe20009000f00 */
[----:B------:R-:W-:Y:S01]  /*19fc0*/  UIADD3 UR32, UPT, UPT, UR24, 0x4800, URZ ;  /* 0x0000480018207890 */ /* 0x000fe2000fffe0ff */
[----:B------:R-:W-:Y:S01]  /*19fd0*/  MOV.SPILL R13, UR33 ;  /* 0x00000021000d7c02 */ /* 0x000fe20009000f00 */
[----:B---3--:R-:W-:Y:S02]  /*19fe0*/  UIADD3 UR16, UPT, UPT, UR24, 0x5000, URZ ;  /* 0x0000500018107890 */ /* 0x008fe4000fffe0ff */
[----:B------:R-:W-:Y:S01]  /*19ff0*/  UIADD3 UR18, UPT, UPT, UR26, 0x50, URZ ;  /* 0x000000501a127890 */ /* 0x000fe2000fffe0ff */
[----:B------:R-:W-:Y:S01]  /*1a000*/  UMOV UR33, UR25 ;  /* 0x0000001900217c82 */ /* 0x000fe20008000000 */
[----:B------:R-:W-:Y:S01]  /*1a010*/  UMOV UR75, UR27 ;  /* 0x0000001b004b7c82 */ /* 0x000fe20008000000 */
[----:B------:R-:W-:Y:S01]  /*1a020*/  UMOV UR76, UR28 ;  /* 0x0000001c004c7c82 */ /* 0x000fe20008000000 */
[----:B-1----:R-:W-:Y:S02]  /*1a030*/  UIADD3 UR48, UPT, UPT, UR24, 0x6000, URZ ;  /* 0x0000600018307890 */ /* 0x002fe4000fffe0ff */
[----:B------:R-:W-:Y:S01]  /*1a040*/  UIADD3 UR50, UPT, UPT, UR26, 0x60, URZ ;  /* 0x000000601a327890 */ /* 0x000fe2000fffe0ff */
[----:B------:R-:W-:Y:S01]  /*1a050*/  UMOV UR77, UR29 ;  /* 0x0000001d004d7c82 */ /* 0x000fe20008000000 */
[----:B------:R-:W-:Y:S01]  /*1a060*/  UMOV UR73, UR25 ;  /* 0x0000001900497c82 */ /* 0x000fe20008000000 */
[----:B------:R-:W-:Y:S01]  /*1a070*/  UMOV UR59, UR27 ;  /* 0x0000001b003b7c82 */ /* 0x000fe20008000000 */
[----:B------:R-:W-:Y:S01]  /*1a080*/  UMOV UR60, UR28 ;  /* 0x0000001c003c7c82 */ /* 0x000fe20008000000 */
[----:B----4-:R-:W-:-:S02]  /*1a090*/  UIADD3 UR64, UPT, UPT, UR24, 0x2800, URZ ;  /* 0x0000280018407890 */ /* 0x010fc4000fffe0ff */
[----:B------:R-:W-:Y:S01]  /*1a0a0*/  UIADD3 UR66, UPT, UPT, UR26, 0x28, URZ ;  /* 0x000000281a427890 */ /* 0x000fe2000fffe0ff */
[----:B------:R-:W-:Y:S01]  /*1a0b0*/  UMOV UR5, UR50 ;  /* 0x0000003200057c82 */ /* 0x000fe20008000000 */
[----:B------:R-:W-:Y:S01]  /*1a0c0*/  UMOV UR61, UR29 ;  /* 0x0000001d003d7c82 */ /* 0x000fe20008000000 */
[----:B------:R-:W-:-:S04]  /*1a0d0*/  UMOV UR57, UR25 ;  /* 0x0000001900397c82 */ /* 0x000fc80008000000 */
[----:B------:R-:W-:Y:S02]  /*1a0e0*/  UMOV UR23, UR66 ;  /* 0x0000004200177c82 */ /* 0x000fe40008000000 */
[----:B------:R1:W-:Y:S01]  /*1a0f0*/  UTMASTG.5D [UR64], [UR6] ;  /* 0x00000040060073b5 */ /* 0x0003e20008020000 */
[----:B------:R-:W-:-:S04]  /*1a100*/  MOV.SPILL R11, UR23 ;  /* 0x00000017000b7c02 */ /* 0x000fc80009000f00 */
[----:B------:R-:W-:Y:S01]  /*1a110*/  R2UR.FILL UR23, R11 ;  /* 0x000000000b1772ca */ /* 0x000fe200004e0000 */
[----:B-1----:R-:W-:Y:S02]  /*1a120*/  UIADD3 UR64, UPT, UPT, UR24, 0x3000, URZ ;  /* 0x0000300018407890 */ /* 0x002fe4000fffe0ff */
[----:B------:R-:W-:-:S07]  /*1a130*/  UIADD3 UR66, UPT, UPT, UR26, 0x30, URZ ;  /* 0x000000301a427890 */ /* 0x000fce000fffe0ff */
        /* <DEDUP_REMOVED lines=8> */
[----:B------:R2:W-:Y:S01]  /*1a1c0*/  UTMASTG.5D [UR8], [UR6] ;  /* 0x00000008060073b5 */ /* 0x0005e20008020000 */
[----:B------:R3:W-:Y:S01]  /*1a1d0*/  UTMASTG.5D [UR32], [UR6] ;  /* 0x00000020060073b5 */ /* 0x0007e20008020000 */
[----:B------:R4:W-:Y:S01]  /*1a1e0*/  UTMASTG.5D [UR16], [UR6] ;  /* 0x00000010060073b5 */ /* 0x0009e20008020000 */
[----:B------:R5:W-:Y:S01]  /*1a1f0*/  UTMASTG.5D [UR40], [UR6] ;  /* 0x00000028060073b5 */ /* 0x000be20008020000 */
[----:B-1----:R-:W-:Y:S02]  /*1a200*/  R2UR.FILL UR69, R22 ;  /* 0x00000000164572ca */ /* 0x002fe400004e0000 */
[----:B------:R-:W-:Y:S01]  /*1a210*/  R2UR.FILL UR68, R21 ;  /* 0x00000000154472ca */ /* 0x000fe200004e0000 */
[----:B------:R1:W-:Y:S01]  /*1a220*/  UTMASTG.5D [UR48], [UR6] ;  /* 0x00000030060073b5 */ /* 0x0003e20008020000 */
[----:B------:R-:W-:-:S02]  /*1a230*/  R2UR.FILL UR67, R20 ;  /* 0x00000000144372ca */ /* 0x000fc400004e0000 */
[----:B------:R-:W-:Y:S02]  /*1a240*/  R2UR.FILL UR66, R19 ;  /* 0x00000000134272ca */ /* 0x000fe400004e0000 */
[----:B------:R-:W-:Y:S01]  /*1a250*/  R2UR.FILL UR64, R18 ;  /* 0x00000000124072ca */ /* 0x000fe200004e0000 */
[----:B--2---:R-:W-:Y:S01]  /*1a260*/  UMOV UR8, UR34 ;  /* 0x0000002200087c82 */ /* 0x004fe20008000000 */
[----:B------:R-:W-:Y:S01]  /*1a270*/  UMOV UR13, UR18 ;  /* 0x00000012000d7c82 */ /* 0x000fe20008000000 */
[----:B------:R-:W-:Y:S01]  /*1a280*/  UTMASTG.5D [UR72], [UR6] ;  /* 0x00000048060073b5 */ /* 0x000fe20008020000 */
[----:B------:R-:W-:Y:S01]  /*1a290*/  UMOV UR9, 0x40 ;  /* 0x0000004000097882 */ /* 0x000fe20000000000 */
[----:B---3--:R-:W-:Y:S02]  /*1a2a0*/  R2UR.FILL UR37, R17 ;  /* 0x00000000112572ca */ /* 0x008fe400004e0000 */
[----:B------:R-:W-:Y:S02]  /*1a2b0*/  R2UR.FILL UR36, R16 ;  /* 0x00000000102472ca */ /* 0x000fe400004e0000 */
[----:B------:R-:W-:-:S04]  /*1a2c0*/  R2UR.FILL UR35, R15 ;  /* 0x000000000f2372ca */ /* 0x000fc800004e0000 */
[----:B------:R-:W-:Y:S01]  /*1a2d0*/  UTMASTG.5D [UR64], [UR6] ;  /* 0x00000040060073b5 */ /* 0x000fe20008020000 */
[----:B------:R-:W-:Y:S02]  /*1a2e0*/  R2UR.FILL UR34, R14 ;  /* 0x000000000e2272ca */ /* 0x000fe400004e0000 */
[----:B------:R-:W-:Y:S01]  /*1a2f0*/  R2UR.FILL UR33, R13 ;  /* 0x000000000d2172ca */ /* 0x000fe200004e0000 */
[----:B----4-:R-:W-:Y:S01]  /*1a300*/  UIADD3 UR16, UPT, UPT, UR24, 0x1400, URZ ;  /* 0x0000140018107890 */ /* 0x010fe2000fffe0ff */
[----:B------:R-:W-:Y:S01]  /*1a310*/  R2UR.FILL UR32, R12 ;  /* 0x000000000c2072ca */ /* 0x000fe200004e0000 */
[----:B------:R-:W-:Y:S01]  /*1a320*/  UMOV UR17, 0x40 ;  /* 0x0000004000117882 */ /* 0x000fe20000000000 */
[----:B------:R-:W-:Y:S01]  /*1a330*/  R2UR.FILL UR18, R9 ;  /* 0x00000000091272ca */ /* 0x000fe200004e0000 */
[----:B------:R-:W-:Y:S01]  /*1a340*/  UTMASTG.5D [UR56], [UR6] ;  /* 0x00000038060073b5 */ /* 0x000fe20008020000 */
[----:B-----5:R-:W-:Y:S02]  /*1a350*/  R2UR.FILL UR45, R8 ;  /* 0x00000000082d72ca */ /* 0x020fe400004e0000 */
[----:B------:R-:W-:-:S02]  /*1a360*/  R2UR.FILL UR44, R7 ;  /* 0x00000000072c72ca */ /* 0x000fc400004e0000 */
[----:B------:R-:W-:Y:S02]  /*1a370*/  R2UR.FILL UR43, R6 ;  /* 0x00000000062b72ca */ /* 0x000fe400004e0000 */
[----:B------:R-:W-:Y:S02]  /*1a380*/  R2UR.FILL UR42, R5 ;  /* 0x00000000052a72ca */ /* 0x000fe400004e0000 */
[----:B------:R-:W-:Y:S01]  /*1a390*/  R2UR.FILL UR41, R4 ;  /* 0x00000000042972ca */ /* 0x000fe200004e0000 */
[----:B-1----:R-:W-:Y:S01]  /*1a3a0*/  UIADD3 UR48, UPT, UPT, UR24, 0x1c00, URZ ;  /* 0x00001c0018307890 */ /* 0x002fe2000fffe0ff */
[----:B------:R-:W-:Y:S01]  /*1a3b0*/  R2UR.FILL UR40, R3 ;  /* 0x00000000032872ca */ /* 0x000fe200004e0000 */
[----:B------:R-:W-:Y:S01]  /*1a3c0*/  UMOV UR49, 0x40 ;  /* 0x0000004000317882 */ /* 0x000fe20000000000 */
[----:B------:R-:W-:-:S11]  /*1a3d0*/  R2UR.FILL UR50, R2 ;  /* 0x00000000023272ca */ /* 0x000fd600004e0000 */
[----:B------:R1:W-:Y:S01]  /*1a3e0*/  UTMASTG.5D [UR40], [UR6] ;  /* 0x00000028060073b5 */ /* 0x0003e20008020000 */
[----:B------:R2:W-:Y:S01]  /*1a3f0*/  UTMASTG.5D [UR32], [UR6] ;  /* 0x00000020060073b5 */ /* 0x0005e20008020000 */
[----:B------:R3:W-:Y:S01]  /*1a400*/  UTMASTG.5D [UR16], [UR6] ;  /* 0x00000010060073b5 */ /* 0x0007e20008020000 */
[----:B------:R4:W-:Y:S01]  /*1a410*/  UTMASTG.5D [UR48], [UR6] ;  /* 0x00000030060073b5 */ /* 0x0009e20008020000 */
[----:B-1----:R-:W-:Y:S01]  /*1a420*/  UIADD3 UR40, UPT, UPT, UR24, 0x2400, URZ ;  /* 0x0000240018287890 */ /* 0x002fe2000fffe0ff */
[----:B------:R-:W-:Y:S01]  /*1a430*/  UMOV UR41, 0x40 ;  /* 0x0000004000297882 */ /* 0x000fe20000000000 */
[----:B------:R-:W-:Y:S01]  /*1a440*/  UMOV UR43, UR27 ;  /* 0x0000001b002b7c82 */ /* 0x000fe20008000000 */
[----:B------:R-:W-:Y:S01]  /*1a450*/  UMOV UR44, UR28 ;  /* 0x0000001c002c7c82 */ /* 0x000fe20008000000 */
[----:B------:R-:W-:Y:S01]  /*1a460*/  UMOV UR45, UR29 ;  /* 0x0000001d002d7c82 */ /* 0x000fe20008000000 */
[----:B------:R-:W-:Y:S01]  /*1a470*/  UMOV UR42, UR30 ;  /* 0x0000001e002a7c82 */ /* 0x000fe20008000000 */
[----:B--2---:R-:W-:-:S03]  /*1a480*/  UIADD3 UR32, UPT, UPT, UR24, 0x2c00, URZ ;  /* 0x00002c0018207890 */ /* 0x004fc6000fffe0ff */
[----:B------:R1:W-:Y:S01]  /*1a490*/  UTMASTG.5D [UR40], [UR6] ;  /* 0x00000028060073b5 */ /* 0x0003e20008020000 */
[----:B------:R-:W-:Y:S01]  /*1a4a0*/  UMOV UR33, 0x40 ;  /* 0x0000004000217882 */ /* 0x000fe20000000000 */
[----:B------:R-:W-:Y:S01]  /*1a4b0*/  UMOV UR35, UR27 ;  /* 0x0000001b00237c82 */ /* 0x000fe20008000000 */
[----:B------:R-:W-:Y:S01]  /*1a4c0*/  UMOV UR36, UR28 ;  /* 0x0000001c00247c82 */ /* 0x000fe20008000000 */
[----:B------:R-:W-:Y:S01]  /*1a4d0*/  UMOV UR37, UR29 ;  /* 0x0000001d00257c82 */ /* 0x000fe20008000000 */
[----:B------:R-:W-:Y:S01]  /*1a4e0*/  UMOV UR34, UR23 ;  /* 0x0000001700227c82 */ /* 0x000fe20008000000 */
[----:B---3--:R-:W-:Y:S01]  /*1a4f0*/  UIADD3 UR16, UPT, UPT, UR24, 0x3400, URZ ;  /* 0x0000340018107890 */ /* 0x008fe2000fffe0ff */
[----:B------:R2:W-:Y:S01]  /*1a500*/  UTMASTG.5D [UR32], [UR6] ;  /* 0x00000020060073b5 */ /* 0x0005e20008020000 */
[----:B------:R-:W-:Y:S01]  /*1a510*/  UMOV UR18, UR22 ;  /* 0x0000001600127c82 */ /* 0x000fe20008000000 */
[----:B----4-:R-:W-:-:S06]  /*1a520*/  UIADD3 UR48, UPT, UPT, UR24, 0x3c00, URZ ;  /* 0x00003c0018307890 */ /* 0x010fcc000fffe0ff */
[----:B------:R3:W-:Y:S01]  /*1a530*/  UTMASTG.5D [UR16], [UR6] ;  /* 0x00000010060073b5 */ /* 0x0007e20008020000 */
[----:B------:R-:W-:Y:S02]  /*1a540*/  UMOV UR50, UR15 ;  /* 0x0000000f00327c82 */ /* 0x000fe40008000000 */
[----:B------:R-:W-:Y:S01]  /*1a550*/  UTMASTG.5D [UR48], [UR6] ;  /* 0x00000030060073b5 */ /* 0x000fe20008020000 */
[----:B-1----:R-:W-:Y:S01]  /*1a560*/  UIADD3 UR40, UPT, UPT, UR24, 0x4400, URZ ;  /* 0x0000440018287890 */ /* 0x002fe2000fffe0ff */
[----:B------:R-:W-:Y:S01]  /*1a570*/  UMOV UR42, UR10 ;  /* 0x0000000a002a7c82 */ /* 0x000fe20008000000 */
[----:B------:R-:W-:Y:S01]  /*1a580*/  UMOV UR10, UR14 ;  /* 0x0000000e000a7c82 */ /* 0x000fe20008000000 */
[----:B--2---:R-:W-:-:S06]  /*1a590*/  UIADD3 UR32, UPT, UPT, UR24, 0x4c00, URZ ;  /* 0x00004c0018207890 */ /* 0x004fcc000fffe0ff */
[----:B------:R1:W-:Y:S01]  /*1a5a0*/  UTMASTG.5D [UR40], [UR6] ;  /* 0x00000028060073b5 */ /* 0x0003e20008020000 */
[----:B------:R-:W-:Y:S01]  /*1a5b0*/  UMOV UR34, UR8 ;  /* 0x0000000800227c82 */ /* 0x000fe20008000000 */
[----:B------:R-:W-:Y:S02]  /*1a5c0*/  UIADD3 UR8, UPT, UPT, UR24, 0x5c00, URZ ;  /* 0x00005c0018087890 */ /* 0x000fe4000fffe0ff */
[----:B---3--:R-:W-:Y:S01]  /*1a5d0*/  UIADD3 UR16, UPT, UPT, UR24, 0x5400, URZ ;  /* 0x0000540018107890 */ /* 0x008fe2000fffe0ff */
[----:B------:R2:W-:Y:S01]  /*1a5e0*/  UTMASTG.5D [UR32], [UR6] ;  /* 0x00000020060073b5 */ /* 0x0005e20008020000 */
[----:B------:R-:W-:Y:S01]  /*1a5f0*/  UMOV UR18, UR13 ;  /* 0x0000000d00127c82 */ /* 0x000fe20008000000 */
[----:B------:R-:W-:-:S06]  /*1a600*/  UMOV UR13, UR29 ;  /* 0x0000001d000d7c82 */ /* 0x000fcc0008000000 */
[----:B------:R3:W-:Y:S01]  /*1a610*/  UTMASTG.5D [UR16], [UR6] ;  /* 0x00000010060073b5 */ /* 0x0007e20008020000 */
[----:B------:R4:W-:Y:S01]  /*1a620*/  UTMASTG.5D [UR8], [UR6] ;  /* 0x00000008060073b5 */ /* 0x0009e20008020000 */
[----:B-1----:R-:W-:Y:S01]  /*1a630*/  UIADD3 UR40, UPT, UPT, UR24, 0x6400, URZ ;  /* 0x0000640018287890 */ /* 0x002fe2000fffe0ff */
[----:B------:R-:W-:Y:S01]  /*1a640*/  UMOV UR42, UR5 ;  /* 0x00000005002a7c82 */ /* 0x000fe20008000000 */
[----:B--2---:R-:W-:-:S07]  /*1a650*/  UIADD3 UR32, UPT, UPT, UR24, 0x6c00, URZ ;  /* 0x00006c0018207890 */ /* 0x004fce000fffe0ff */
[----:B------:R2:W-:Y:S01]  /*1a660*/  UTMASTG.5D [UR40], [UR6] ;  /* 0x00000028060073b5 */ /* 0x0005e20008020000 */
[----:B------:R-:W-:Y:S01]  /*1a670*/  UMOV UR34, UR74 ;  /* 0x0000004a00227c82 */ /* 0x000fe20008000000 */
[----:B---3--:R-:W-:Y:S01]  /*1a680*/  UIADD3 UR16, UPT, UPT, UR24, 0x7400, URZ ;  /* 0x0000740018107890 */ /* 0x008fe2000fffe0ff */
[----:B------:R2:W-:Y:S01]  /*1a690*/  UTMASTG.5D [UR32], [UR6] ;  /* 0x00000020060073b5 */ /* 0x0005e20008020000 */
[----:B------:R-:W-:Y:S01]  /*1a6a0*/  UMOV UR18, UR66 ;  /* 0x0000004200127c82 */ /* 0x000fe20008000000 */
[----:B----4-:R-:W-:-:S06]  /*1a6b0*/  UIADD3 UR8, UPT, UPT, UR24, 0x7c00, URZ ;  /* 0x00007c0018087890 */ /* 0x010fcc000fffe0ff */
[----:B------:R2:W-:Y:S01]  /*1a6c0*/  UTMASTG.5D [UR16], [UR6] ;  /* 0x00000010060073b5 */ /* 0x0005e20008020000 */
[----:B------:R-:W-:Y:S02]  /*1a6d0*/  UMOV UR10, UR58 ;  /* 0x0000003a000a7c82 */ /* 0x000fe40008000000 */
[----:B------:R2:W-:Y:S02]  /*1a6e0*/  UTMASTG.5D [UR8], [UR6] ;  /* 0x00000008060073b5 */ /* 0x0005e40008020000 */
[----:B--2---:R-:W-:Y:S01]  /*1a6f0*/  NOP ;  /* 0x0000000000007918 */ /* 0x004fe20000000000 */
.L_x_379:
[----:B------:R-:W-:Y:S05]  /*1a700*/  BSYNC.RECONVERGENT B0 ;  /* 0x0000000000007941 */ /* 0x000fea0003800200 */
.L_x_378:
[----:B------:R0:W-:Y:S01]  /*1a710*/  UTMACMDFLUSH ;  /* 0x00000000000079b7 */ /* 0x0001e20000000000 */
[----:B------:R-:W-:Y:S05]  /*1a720*/  BRA.U UP6, `(.L_x_380) ;  /* 0x0000000106047547 */ /* 0x000fea000b800000 */
[----:B------:R-:W-:Y:S05]  /*1a730*/  BPT.TRAP 0x1 ;  /* 0x000000040000795c */ /* 0x000fea0000300000 */
.L_x_380:
[----:B------:R-:W2:Y:S02]  /*1a740*/  SYNCS.PHASECHK.TRANS64.TRYWAIT P0, [UR24+0x1c0b8], R0 ;  /* 0x01c0b800ff0075a7 */ /* 0x000ea40008001118 */
[----:B--2---:R-:W-:Y:S05]  /*1a750*/  @!P0 BRA `(.L_x_381) ;  /* 0x0000002400a48947 */ /* 0x004fea0003800000 */
.L_x_476:
[----:B------:R-:W-:Y:S04]  /*1a760*/  BSSY.RECONVERGENT B0, `(.L_x_382) ;  /* 0x00000ea000007945 */ /* 0x000fe80003800200 */
[----:B------:R-:W-:Y:S05]  /*1a770*/  @!P1 BRA `(.L_x_383) ;  /* 0x0000000c00a09947 */ /* 0x000fea0003800000 */
[----:B------:R-:W2:Y:S01]  /*1a780*/  LDCU.64 UR6, c[0x0][0x348] ;  /* 0x00006900ff0677ac */ /* 0x000ea20008000a00 */
[----:B-1----:R-:W-:Y:S01]  /*1a790*/  IMAD.U32 R3, RZ, RZ, UR27 ;  /* 0x0000001bff037e24 */ /* 0x002fe2000f8e00ff */
[----:B------:R-:W-:Y:S01]  /*1a7a0*/  MOV.SPILL R23, UR29 ;  /* 0x0000001d00177c02 */ /* 0x000fe20009000f00 */
[----:B------:R-:W-:Y:S01]  /*1a7b0*/  IMAD.U32 R2, RZ, RZ, UR28 ;  /* 0x0000001cff027e24 */ /* 0x000fe2000f8e00ff */
[----:B------:R-:W-:Y:S01]  /*1a7c0*/  UIADD3 UR66, UPT, UPT, UR26, 0xf0, URZ ;  /* 0x000000f01a427890 */ /* 0x000fe2000fffe0ff */
[----:B------:R-:W-:Y:S01]  /*1a7d0*/  IMAD.U32 R0, RZ, RZ, UR29 ;  /* 0x0000001dff007e24 */ /* 0x000fe2000f8e00ff */
[----:B------:R-:W-:Y:S01]  /*1a7e0*/  UIADD3 UR64, UPT, UPT, UR24, 0xf000, URZ ;  /* 0x0000f00018407890 */ /* 0x000fe2000fffe0ff */
[----:B------:R-:W-:Y:S01]  /*1a7f0*/  IMAD.U32 R6, RZ, RZ, UR27 ;  /* 0x0000001bff067e24 */ /* 0x000fe2000f8e00ff */
[----:B------:R-:W-:Y:S01]  /*1a800*/  UIADD3 UR18, UPT, UPT, UR26, 0x80, URZ ;  /* 0x000000801a127890 */ /* 0x000fe2000fffe0ff */
[----:B------:R-:W-:Y:S01]  /*1a810*/  IMAD.U32 R5, RZ, RZ, UR28 ;  /* 0x0000001cff057e24 */ /* 0x000fe2000f8e00ff */
[----:B------:R-:W-:Y:S01]  /*1a820*/  UIADD3 UR16, UPT, UPT, UR24, 0x8000, URZ ;  /* 0x0000800018107890 */ /* 0x000fe2000fffe0ff */
[----:B------:R-:W-:Y:S01]  /*1a830*/  MOV.SPILL R26, UR66 ;  /* 0x00000042001a7c02 */ /* 0x000fe20009000f00 */
[----:B------:R-:W-:Y:S01]  /*1a840*/  UIADD3 UR34, UPT, UPT, UR26, 0x88, URZ ;  /* 0x000000881a227890 */ /* 0x000fe2000fffe0ff */
[----:B------:R-:W-:Y:S01]  /*1a850*/  MOV.SPILL R25, UR64 ;  /* 0x0000004000197c02 */ /* 0x000fe20009000f00 */
[----:B------:R-:W-:Y:S01]  /*1a860*/  UIADD3 UR32, UPT, UPT, UR24, 0x8800, URZ ;  /* 0x0000880018207890 */ /* 0x000fe2000fffe0ff */
[----:B------:R-:W-:Y:S01]  /*1a870*/  IMAD.U32 R4, RZ, RZ, UR29 ;  /* 0x0000001dff047e24 */ /* 0x000fe2000f8e00ff */
[----:B------:R-:W-:Y:S01]  /*1a880*/  UIADD3 UR58, UPT, UPT, UR26, 0x90, URZ ;  /* 0x000000901a3a7890 */ /* 0x000fe2000fffe0ff */
[----:B------:R-:W-:Y:S01]  /*1a890*/  MOV.SPILL R22, UR28 ;  /* 0x0000001c00167c02 */ /* 0x000fe20009000f00 */
[----:B--2---:R-:W-:Y:S01]  /*1a8a0*/  UIADD3 UR6, UP0, UPT, UR6, 0x400, URZ ;  /* 0x0000040006067890 */ /* 0x004fe2000ff1e0ff */
[----:B------:R-:W-:Y:S01]  /*1a8b0*/  MOV.SPILL R14, UR34 ;  /* 0x00000022000e7c02 */ /* 0x000fe20009000f00 */
[----:B------:R-:W-:Y:S01]  /*1a8c0*/  UIADD3 UR56, UPT, UPT, UR24, 0x9000, URZ ;  /* 0x0000900018387890 */ /* 0x000fe2000fffe0ff */
[----:B------:R-:W-:Y:S01]  /*1a8d0*/  MOV.SPILL R21, UR27 ;  /* 0x0000001b00157c02 */ /* 0x000fe20009000f00 */
[----:B------:R-:W-:Y:S01]  /*1a8e0*/  UIADD3.X UR7, UPT, UPT, URZ, UR7, URZ, UP0, !UPT ;  /* 0x00000007ff077290 */ /* 0x000fe200087fe4ff */
[----:B------:R-:W-:Y:S01]  /*1a8f0*/  MOV.SPILL R20, UR26 ;  /* 0x0000001a00147c02 */ /* 0x000fe20009000f00 */
[----:B------:R-:W-:Y:S01]  /*1a900*/  UIADD3 UR50, UPT, UPT, UR26, 0x98, URZ ;  /* 0x000000981a327890 */ /* 0x000fe2000fffe0ff */
[----:B------:R-:W-:Y:S01]  /*1a910*/  MOV.SPILL R18, UR24 ;  /* 0x0000001800127c02 */ /* 0x000fe20009000f00 */
[----:B------:R-:W-:-:S02]  /*1a920*/  UIADD3 UR48, UPT, UPT, UR24, 0x9800, URZ ;  /* 0x0000980018307890 */ /* 0x000fc4000fffe0ff */
[----:B------:R-:W-:Y:S02]  /*1a930*/  UIADD3 UR42, UPT, UPT, UR26, 0xa0, URZ ;  /* 0x000000a01a2a7890 */ /* 0x000fe4000fffe0ff */
[----:B------:R-:W-:Y:S01]  /*1a940*/  UIADD3 UR40, UPT, UPT, UR24, 0xa000, URZ ;  /* 0x0000a00018287890 */ /* 0x000fe2000fffe0ff */
        /* <DEDUP_REMOVED lines=10> */
[----:B------:R-:W-:Y:S01]  /*1a9f0*/  UIADD3 UR9, UPT, UPT, UR26, 0xc8, URZ ;  /* 0x000000c81a097890 */ /* 0x000fe2000fffe0ff */
[----:B------:R-:W-:Y:S01]  /*1aa00*/  UTMASTG.5D [UR16], [UR6] ;  /* 0x00000010060073b5 */ /* 0x000fe20008020000 */
[----:B------:R-:W-:Y:S01]  /*1aa10*/  UIADD3 UR5, UPT, UPT, UR24, 0xc800, URZ ;  /* 0x0000c80018057890 */ /* 0x000fe2000fffe0ff */
[----:B------:R-:W-:Y:S01]  /*1aa20*/  MOV.SPILL R17, UR37 ;  /* 0x0000002500117c02 */ /* 0x000fe20009000f00 */
[----:B------:R-:W-:Y:S01]  /*1aa30*/  UMOV UR33, UR17 ;  /* 0x0000001100217c82 */ /* 0x000fe20008000000 */
        /* <DEDUP_REMOVED lines=18> */
[----:B------:R-:W-:Y:S01]  /*1ab60*/  IMAD.U32 R10, RZ, RZ, UR9 ;  /* 0x00000009ff0a7e24 */ /* 0x000fe2000f8e00ff */
[----:B------:R-:W-:Y:S01]  /*1ab70*/  UMOV UR23, UR66 ;  /* 0x0000004200177c82 */ /* 0x000fe20008000000 */
[----:B------:R-:W-:Y:S01]  /*1ab80*/  IMAD.U32 R8, RZ, RZ, UR5 ;  /* 0x00000005ff087e24 */ /* 0x000fe2000f8e00ff */
[----:B------:R-:W-:Y:S01]  /*1ab90*/  UIADD3 UR9, UPT, UPT, UR26, 0xd0, URZ ;  /* 0x000000d01a097890 */ /* 0x000fe2000fffe0ff */
[----:B------:R-:W-:Y:S01]  /*1aba0*/  MOV.SPILL R29, UR69 ;  /* 0x00000045001d7c02 */ /* 0x000fe20009000f00 */
[----:B------:R3:W-:Y:S01]  /*1abb0*/  UTMASTG.5D [UR48], [UR6] ;  /* 0x00000030060073b5 */ /* 0x0007e20008020000 */
[----:B------:R-:W-:Y:S01]  /*1abc0*/  UIADD3 UR5, UPT, UPT, UR24, 0xd000, URZ ;  /* 0x0000d00018057890 */ /* 0x000fe2000fffe0ff */
[----:B------:R-:W-:Y:S01]  /*1abd0*/  MOV.SPILL R28, UR68 ;  /* 0x00000044001c7c02 */ /* 0x000fe20009000f00 */
[----:B------:R-:W-:Y:S01]  /*1abe0*/  UMOV UR30, UR58 ;  /* 0x0000003a001e7c82 */ /* 0x000fe20008000000 */
[----:B------:R-:W-:Y:S01]  /*1abf0*/  IMAD.U32 R9, RZ, RZ, UR9 ;  /* 0x00000009ff097e24 */ /* 0x000fe2000f8e00ff */
[----:B------:R-:W-:Y:S01]  /*1ac00*/  UIADD3 UR10, UPT, UPT, UR26, 0xc0, URZ ;  /* 0x000000c01a0a7890 */ /* 0x000fe2000fffe0ff */
[----:B------:R-:W-:Y:S01]  /*1ac10*/  MOV.SPILL R27, UR67 ;  /* 0x00000043001b7c02 */ /* 0x000fe20009000f00 */
[----:B------:R-:W-:Y:S01]  /*1ac20*/  IMAD.U32 R7, RZ, RZ, UR5 ;  /* 0x00000005ff077e24 */ /* 0x000fe2000f8e00ff */
[----:B------:R4:W-:Y:S01]  /*1ac30*/  UTMASTG.5D [UR40], [UR6] ;  /* 0x00000028060073b5 */ /* 0x0009e20008020000 */
[----:B------:R-:W-:Y:S01]  /*1ac40*/  UIADD3 UR8, UPT, UPT, UR24, 0xc000, URZ ;  /* 0x0000c00018087890 */ /* 0x000fe2000fffe0ff */
[----:B------:R-:W-:Y:S01]  /*1ac50*/  MOV.SPILL R24, UR30 ;  /* 0x0000001e00187c02 */ /* 0x000fe20009000f00 */
[----:B------:R-:W-:Y:S01]  /*1ac60*/  UMOV UR11, UR27 ;  /* 0x0000001b000b7c82 */ /* 0x000fe20008000000 */
[----:B------:R-:W-:Y:S01]  /*1ac70*/  UMOV UR12, UR28 ;  /* 0x0000001c000c7c82 */ /* 0x000fe20008000000 */
[----:B------:R-:W-:Y:S01]  /*1ac80*/  UMOV UR13, UR29 ;  /* 0x0000001d000d7c82 */ /* 0x000fe20008000000 */
[----:B------:R-:W-:Y:S01]  /*1ac90*/  UIADD3 UR74, UPT, UPT, UR26, 0xe8, URZ ;  /* 0x000000e81a4a7890 */ /* 0x000fe2000fffe0ff */
[----:B------:R-:W-:Y:S01]  /*1aca0*/  MOV.SPILL R16, UR36 ;  /* 0x0000002400107c02 */ /* 0x000fe20009000f00 */
[----:B------:R5:W-:Y:S01]  /*1acb0*/  UTMASTG.5D [UR64], [UR6] ;  /* 0x00000040060073b5 */ /* 0x000be20008020000 */
[----:B------:R-:W-:Y:S01]  /*1acc0*/  UIADD3 UR72, UPT, UPT, UR24, 0xe800, URZ ;  /* 0x0000e80018487890 */ /* 0x000fe2000fffe0ff */
[----:B------:R-:W-:Y:S01]  /*1acd0*/  MOV.SPILL R15, UR35 ;  /* 0x00000023000f7c02 */ /* 0x000fe20009000f00 */
[----:B------:R-:W-:Y:S01]  /*1ace0*/  UMOV UR75, UR27 ;  /* 0x0000001b004b7c82 */ /* 0x000fe20008000000 */
[----:B------:R-:W-:Y:S01]  /*1acf0*/  UMOV UR76, UR28 ;  /* 0x0000001c004c7c82 */ /* 0x000fe20008000000 */
[----:B-1----:R-:W-:Y:S01]  /*1ad00*/  UIADD3 UR32, UPT, UPT, UR24, 0x8c00, URZ ;  /* 0x00008c0018207890 */ /* 0x002fe2000fffe0ff */
[----:B------:R-:W-:Y:S01]  /*1ad10*/  R2UR UR27, R3 ;  /* 0x00000000031b72ca */ /* 0x000fe200000e0000 */
[----:B------:R-:W-:Y:S01]  /*1ad20*/  UMOV UR77, UR29 ;  /* 0x0000001d004d7c82 */ /* 0x000fe20008000000 */
[----:B------:R-:W-:Y:S01]  /*1ad30*/  UIADD3 UR34, UPT, UPT, UR26, 0xd8, URZ ;  /* 0x000000d81a227890 */ /* 0x000fe2000fffe0ff */
[----:B------:R-:W-:Y:S01]  /*1ad40*/  R2UR UR28, R2 ;  /* 0x00000000021c72ca */ /* 0x000fe200000e0000 */
[----:B------:R-:W-:Y:S01]  /*1ad50*/  UMOV UR25, UR42 ;  /* 0x0000002a00197c82 */ /* 0x000fe20008000000 */
[----:B------:R-:W-:Y:S01]  /*1ad60*/  MOV.SPILL R12, UR32 ;  /* 0x00000020000c7c02 */ /* 0x000fe20009000f00 */
[----:B------:R-:W-:Y:S01]  /*1ad70*/  UIADD3 UR32, UPT, UPT, UR24, 0xd800, URZ ;  /* 0x0000d80018207890 */ /* 0x000fe2000fffe0ff */
[----:B------:R-:W-:Y:S01]  /*1ad80*/  R2UR UR29, R0 ;  /* 0x00000000001d72ca */ /* 0x000fe200000e0000 */
[----:B--2---:R-:W-:Y:S01]  /*1ad90*/  UIADD3 UR58, UPT, UPT, UR26, 0xf8, URZ ;  /* 0x000000f81a3a7890 */ /* 0x004fe2000fffe0ff */
[----:B------:R-:W-:Y:S01]  /*1ada0*/  MOV.SPILL R19, UR25 ;  /* 0x0000001900137c02 */ /* 0x000fe20009000f00 */
[----:B------:R-:W-:Y:S01]  /*1adb0*/  UIADD3 UR56, UPT, UPT, UR24, 0xf800, URZ ;  /* 0x0000f80018387890 */ /* 0x000fe2000fffe0ff */
[----:B------:R-:W-:Y:S01]  /*1adc0*/  R2UR.FILL UR30, R24 ;  /* 0x00000000181e72ca */ /* 0x000fe200004e0000 */
[----:B------:R-:W-:Y:S01]  /*1add0*/  UMOV UR25, UR17 ;  /* 0x0000001100197c82 */ /* 0x000fe20008000000 */
[----:B------:R-:W-:Y:S01]  /*1ade0*/  UMOV UR9, UR17 ;  /* 0x0000001100097c82 */ /* 0x000fe20008000000 */
[----:B------:R-:W-:Y:S01]  /*1adf0*/  MOV.SPILL R2, UR25 ;  /* 0x0000001900027c02 */ /* 0x000fe20009000f00 */
[----:B---3--:R-:W-:-:S02]  /*1ae00*/  UIADD3 UR48, UPT, UPT, UR24, 0xe000, URZ ;  /* 0x0000e00018307890 */ /* 0x008fc4000fffe0ff */
[----:B------:R-:W-:Y:S01]  /*1ae10*/  UIADD3 UR50, UPT, UPT, UR26, 0xe0, URZ ;  /* 0x000000e01a327890 */ /* 0x000fe2000fffe0ff */
[----:B------:R-:W-:Y:S01]  /*1ae20*/  UMOV UR33, 0x40 ;  /* 0x0000004000217882 */ /* 0x000fe20000000000 */
[----:B------:R-:W-:Y:S01]  /*1ae30*/  UMOV UR14, UR34 ;  /* 0x00000022000e7c82 */ /* 0x000fe20008000000 */
[----:B------:R-:W-:Y:S01]  /*1ae40*/  MOV.SPILL R13, UR33 ;  /* 0x00000021000d7c02 */ /* 0x000fe20009000f00 */
[----:B------:R-:W-:Y:S01]  /*1ae50*/  UMOV UR33, UR17 ;  /* 0x0000001100217c82 */ /* 0x000fe20008000000 */
[----:B----4-:R-:W-:Y:S01]  /*1ae60*/  UIADD3 UR40, UPT, UPT, UR24, 0x8400, URZ ;  /* 0x0000840018287890 */ /* 0x010fe2000fffe0ff */
[----:B------:R-:W-:Y:S01]  /*1ae70*/  UMOV UR73, UR17 ;  /* 0x0000001100497c82 */ /* 0x000fe20008000000 */
[----:B------:R-:W-:Y:S01]  /*1ae80*/  UMOV UR5, UR50 ;  /* 0x0000003200057c82 */ /* 0x000fe20008000000 */
[----:B------:R-:W-:Y:S01]  /*1ae90*/  UMOV UR41, 0x40 ;  /* 0x0000004000297882 */ /* 0x000fe20000000000 */
[----:B------:R-:W-:Y:S01]  /*1aea0*/  UMOV UR42, UR18 ;  /* 0x00000012002a7c82 */ /* 0x000fe20008000000 */
[----:B------:R-:W-:Y:S01]  /*1aeb0*/  UMOV UR17, 0x40 ;  /* 0x0000004000117882 */ /* 0x000fe20000000000 */
[----:B------:R-:W-:Y:S01]  /*1aec0*/  UMOV UR18, UR30 ;  /* 0x0000001e00127c82 */ /* 0x000fe20008000000 */
[----:B-----5:R-:W-:-:S02]  /*1aed0*/  UIADD3 UR64, UPT, UPT, UR24, 0xb000, URZ ;  /* 0x0000b00018407890 */ /* 0x020fc4000fffe0ff */
[----:B------:R-:W-:-:S07]  /*1aee0*/  UIADD3 UR66, UPT, UPT, UR26, 0xb0, URZ ;  /* 0x000000b01a427890 */ /* 0x000fce000fffe0ff */
[----:B------:R-:W-:Y:S02]  /*1aef0*/  UMOV UR22, UR66 ;  /* 0x0000004200167c82 */ /* 0x000fe40008000000 */
[----:B------:R1:W-:Y:S02]  /*1af00*/  UTMASTG.5D [UR64], [UR6] ;  /* 0x00000040060073b5 */ /* 0x0003e40008020000 */
[----:B-1----:R-:W-:Y:S01]  /*1af10*/  UIADD3 UR64, UPT, UPT, UR24, 0xb800, URZ ;  /* 0x0000b80018407890 */ /* 0x002fe2000fffe0ff */
[----:B------:R-:W-:Y:S01]  /*1af20*/  R2UR UR24, R7 ;  /* 0x00000000071872ca */ /* 0x000fe200000e0000 */
[----:B------:R-:W-:Y:S01]  /*1af30*/  UIADD3 UR66, UPT, UPT, UR26, 0xb8, URZ ;  /* 0x000000b81a427890 */ /* 0x000fe2000fffe0ff */
[----:B------:R-:W-:Y:S02]  /*1af40*/  R2UR UR26, R9 ;  /* 0x00000000091a72ca */ /* 0x000fe400000e0000 */
[----:B------:R-:W-:Y:S02]  /*1af50*/  MOV.SPILL R9, UR28 ;  /* 0x0000001c00097c02 */ /* 0x000fe40009000f00 */
[----:B------:R-:W-:-:S02]  /*1af60*/  MOV.SPILL R7, UR27 ;  /* 0x0000001b00077c02 */ /* 0x000fc40009000f00 */
[----:B------:R-:W-:Y:S01]  /*1af70*/  R2UR UR27, R6 ;  /* 0x00000000061b72ca */ /* 0x000fe200000e0000 */
[----:B------:R-:W-:Y:S01]  /*1af80*/  UMOV UR15, UR66 ;  /* 0x00000042000f7c82 */ /* 0x000fe20008000000 */
[----:B------:R1:W-:Y:S01]  /*1af90*/  UTMASTG.5D [UR64], [UR6] ;  /* 0x00000040060073b5 */ /* 0x0003e20008020000 */
[----:B------:R-:W-:Y:S02]  /*1afa0*/  R2UR UR28, R5 ;  /* 0x00000000051c72ca */ /* 0x000fe400000e0000 */
[----:B------:R-:W-:Y:S02]  /*1afb0*/  MOV.SPILL R0, UR24 ;  /* 0x0000001800007c02 */ /* 0x000fe40009000f00 */
[----:B------:R-:W-:Y:S02]  /*1afc0*/  MOV.SPILL R3, UR26 ;  /* 0x0000001a00037c02 */ /* 0x000fe40009000f00 */
[----:B------:R-:W-:Y:S01]  /*1afd0*/  R2UR UR24, R8 ;  /* 0x00000000081872ca */ /* 0x000fe200000e0000 */
[----:B------:R2:W-:Y:S01]  /*1afe0*/  UTMASTG.5D [UR8], [UR6] ;  /* 0x00000008060073b5 */ /* 0x0005e20008020000 */
[----:B------:R-:W-:-:S02]  /*1aff0*/  R2UR UR26, R10 ;  /* 0x000000000a1a72ca */ /* 0x000fc400000e0000 */
[----:B-1----:R-:W-:Y:S02]  /*1b000*/  R2UR.FILL UR64, R25 ;  /* 0x00000000194072ca */ /* 0x002fe400004e0000 */
[----:B------:R-:W-:Y:S02]  /*1b010*/  MOV.SPILL R25, UR29 ;  /* 0x0000001d00197c02 */ /* 0x000fe40009000f00 */
[----:B------:R-:W-:Y:S02]  /*1b020*/  R2UR UR29, R4 ;  /* 0x00000000041d72ca */ /* 0x000fe400000e0000 */
[----:B------:R-:W-:-:S05]  /*1b030*/  R2UR.FILL UR69, R29 ;  /* 0x000000001d4572ca */ /* 0x000fca00004e0000 */
[----:B--2---:R-:W-:Y:S01]  /*1b040*/  UMOV UR8, UR26 ;  /* 0x0000001a00087c82 */ /* 0x004fe20008000000 */
[----:B------:R-:W-:Y:S01]  /*1b050*/  R2UR.FILL UR68, R28 ;  /* 0x000000001c4472ca */ /* 0x000fe200004e0000 */
[----:B------:R-:W-:Y:S01]  /*1b060*/  UMOV UR9, 0x40 ;  /* 0x0000004000097882 */ /* 0x000fe20000000000 */
[----:B------:R-:W-:Y:S02]  /*1b070*/  R2UR.FILL UR67, R27 ;  /* 0x000000001b4372ca */ /* 0x000fe400004e0000 */
[----:B------:R-:W-:Y:S01]  /*1b080*/  R2UR.FILL UR66, R26 ;  /* 0x000000001a4272ca */ /* 0x000fe200004e0000 */
[----:B------:R1:W-:Y:S02]  /*1b090*/  UTMASTG.5D [UR24], [UR6] ;  /* 0x00000018060073b5 */ /* 0x0003e40008020000 */
[----:B-1----:R-:W-:Y:S02]  /*1b0a0*/  R2UR.FILL UR29, R25 ;  /* 0x00000000191d72ca */ /* 0x002fe400004e0000 */
[----:B------:R-:W-:-:S02]  /*1b0b0*/  R2UR.FILL UR28, R9 ;  /* 0x00000000091c72ca */ /* 0x000fc400004e0000 */
[----:B------:R-:W-:Y:S02]  /*1b0c0*/  R2UR.FILL UR27, R7 ;  /* 0x00000000071b72ca */ /* 0x000fe400004e0000 */
[----:B------:R-:W-:Y:S02]  /*1b0d0*/  R2UR.FILL UR26, R3 ;  /* 0x00000000031a72ca */ /* 0x000fe400004e0000 */
[----:B------:R-:W-:Y:S02]  /*1b0e0*/  R2UR.FILL UR25, R2 ;  /* 0x00000000021972ca */ /* 0x000fe400004e0000 */
[----:B------:R-:W-:-:S09]  /*1b0f0*/  R2UR.FILL UR24, R0 ;  /* 0x00000000001872ca */ /* 0x000fd200004e0000 */
[----:B------:R-:W-:-:S04]  /*1b100*/  UMOV UR13, UR26 ;  /* 0x0000001a000d7c82 */ /* 0x000fc80008000000 */
[----:B------:R1:W-:Y:S01]  /*1b110*/  UTMASTG.5D [UR24], [UR6] ;  /* 0x00000018060073b5 */ /* 0x0003e20008020000 */
[----:B------:R2:W-:Y:S01]  /*1b120*/  UTMASTG.5D [UR32], [UR6] ;  /* 0x00000020060073b5 */ /* 0x0005e20008020000 */
[----:B------:R3:W-:Y:S01]  /*1b130*/  UTMASTG.5D [UR48], [UR6] ;  /* 0x00000030060073b5 */ /* 0x0007e20008020000 */
[----:B------:R-:W-:Y:S01]  /*1b140*/  UTMASTG.5D [UR72], [UR6] ;  /* 0x00000048060073b5 */ /* 0x000fe20008020000 */
[----:B------:R-:W-:Y:S01]  /*1b150*/  UTMASTG.5D [UR64], [UR6] ;  /* 0x00000040060073b5 */ /* 0x000fe20008020000 */
[----:B-1----:R-:W-:Y:S02]  /*1b160*/  R2UR.FILL UR24, R18 ;  /* 0x00000000121872ca */ /* 0x002fe400004e0000 */
[----:B------:R-:W-:Y:S01]  /*1b170*/  R2UR.FILL UR29, R23 ;  /* 0x00000000171d72ca */ /* 0x000fe200004e0000 */
[----:B------:R-:W-:Y:S01]  /*1b180*/  UTMASTG.5D [UR56], [UR6] ;  /* 0x00000038060073b5 */ /* 0x000fe20008020000 */
[----:B------:R-:W-:Y:S02]  /*1b190*/  R2UR.FILL UR28, R22 ;  /* 0x00000000161c72ca */ /* 0x000fe400004e0000 */
[----:B------:R-:W-:-:S02]  /*1b1a0*/  R2UR.FILL UR27, R21 ;  /* 0x00000000151b72ca */ /* 0x000fc400004e0000 */
[----:B--2---:R-:W-:Y:S02]  /*1b1b0*/  R2UR.FILL UR37, R17 ;  /* 0x00000000112572ca */ /* 0x004fe400004e0000 */
[----:B------:R-:W-:Y:S01]  /*1b1c0*/  R2UR.FILL UR36, R16 ;  /* 0x00000000102472ca */ /* 0x000fe200004e0000 */
[----:B------:R1:W-:Y:S01]  /*1b1d0*/  UTMASTG.5D [UR40], [UR6] ;  /* 0x00000028060073b5 */ /* 0x0003e20008020000 */
[----:B------:R-:W-:Y:S01]  /*1b1e0*/  R2UR.FILL UR35, R15 ;  /* 0x000000000f2372ca */ /* 0x000fe200004e0000 */
[----:B------:R-:W-:Y:S01]  /*1b1f0*/  UIADD3 UR16, UPT, UPT, UR24, 0x9400, URZ ;  /* 0x0000940018107890 */ /* 0x000fe2000fffe0ff */
[----:B------:R-:W-:Y:S01]  /*1b200*/  R2UR.FILL UR34, R14 ;  /* 0x000000000e2272ca */ /* 0x000fe200004e0000 */
[----:B------:R-:W-:Y:S01]  /*1b210*/  UMOV UR21, UR29 ;  /* 0x0000001d00157c82 */ /* 0x000fe20008000000 */
[----:B------:R-:W-:Y:S01]  /*1b220*/  R2UR.FILL UR33, R13 ;  /* 0x000000000d2172ca */ /* 0x000fe200004e0000 */
[----:B------:R-:W-:Y:S01]  /*1b230*/  UMOV UR20, UR28 ;  /* 0x0000001c00147c82 */ /* 0x000fe20008000000 */
[----:B------:R-:W-:Y:S01]  /*1b240*/  R2UR.FILL UR32, R12 ;  /* 0x000000000c2072ca */ /* 0x000fe200004e0000 */
[----:B------:R-:W-:Y:S01]  /*1b250*/  UMOV UR19, UR27 ;  /* 0x0000001b00137c82 */ /* 0x000fe20008000000 */
[----:B------:R-:W-:Y:S01]  /*1b260*/  R2UR.FILL UR25, R19 ;  /* 0x00000000131972ca */ /* 0x000fe200004e0000 */
[----:B---3--:R-:W-:Y:S01]  /*1b270*/  UIADD3 UR48, UPT, UPT, UR24, 0x9c00, URZ ;  /* 0x00009c0018307890 */ /* 0x008fe2000fffe0ff */
[----:B------:R-:W-:Y:S01]  /*1b280*/  R2UR.FILL UR50, R11 ;  /* 0x000000000b3272ca */ /* 0x000fe200004e0000 */
[----:B------:R-:W-:Y:S01]  /*1b290*/  UMOV UR49, 0x40 ;  /* 0x0000004000317882 */ /* 0x000fe20000000000 */
[----:B------:R-:W-:Y:S01]  /*1b2a0*/  UMOV UR51, UR27 ;  /* 0x0000001b00337c82 */ /* 0x000fe20008000000 */
[----:B------:R-:W-:Y:S01]  /*1b2b0*/  UMOV UR52, UR28 ;  /* 0x0000001c00347c82 */ /* 0x000fe20008000000 */
[----:B------:R-:W-:Y:S01]  /*1b2c0*/  UMOV UR53, UR29 ;  /* 0x0000001d00357c82 */ /* 0x000fe20008000000 */
[----:B------:R-:W-:Y:S01]  /*1b2d0*/  UMOV UR11, UR27 ;  /* 0x0000001b000b7c82 */ /* 0x000fe20008000000 */
[----:B------:R-:W-:Y:S01]  /*1b2e0*/  UMOV UR12, UR28 ;  /* 0x0000001c000c7c82 */ /* 0x000fe20008000000 */
[----:B------:R-:W-:-:S02]  /*1b2f0*/  R2UR.FILL UR26, R20 ;  /* 0x00000000141a72ca */ /* 0x000fc400004e0000 */
[----:B------:R2:W-:Y:S01]  /*1b300*/  UTMASTG.5D [UR32], [UR6] ;  /* 0x00000020060073b5 */ /* 0x0005e20008020000 */
[----:B------:R3:W-:Y:S03]  /*1b310*/  UTMASTG.5D [UR16], [UR6] ;  /* 0x00000010060073b5 */ /* 0x0007e60008020000 */
[----:B------:R4:W-:Y:S01]  /*1b320*/  UTMASTG.5D [UR48], [UR6] ;  /* 0x00000030060073b5 */ /* 0x0009e20008020000 */
[----:B-1----:R-:W-:Y:S01]  /*1b330*/  UIADD3 UR40, UPT, UPT, UR24, 0xa400, URZ ;  /* 0x0000a40018287890 */ /* 0x002fe2000fffe0ff */
[----:B------:R-:W-:Y:S01]  /*1b340*/  UMOV UR43, UR27 ;  /* 0x0000001b002b7c82 */ /* 0x000fe20008000000 */
[----:B------:R-:W-:Y:S01]  /*1b350*/  UMOV UR44, UR28 ;  /* 0x0000001c002c7c82 */ /* 0x000fe20008000000 */
[----:B------:R-:W-:Y:S01]  /*1b360*/  UMOV UR45, UR29 ;  /* 0x0000001d002d7c82 */ /* 0x000fe20008000000 */
[----:B------:R-:W-:-:S05]  /*1b370*/  UMOV UR42, UR25 ;  /* 0x00000019002a7c82 */ /* 0x000fca0008000000 */
[----:B------:R1:W-:Y:S01]  /*1b380*/  UTMASTG.5D [UR40], [UR6] ;  /* 0x00000028060073b5 */ /* 0x0003e20008020000 */
[----:B--2---:R-:W-:Y:S01]  /*1b390*/  UIADD3 UR32, UPT, UPT, UR24, 0xac00, URZ ;  /* 0x0000ac0018207890 */ /* 0x004fe2000fffe0ff */
[----:B------:R-:W-:Y:S01]  /*1b3a0*/  UMOV UR33, 0x40 ;  /* 0x0000004000217882 */ /* 0x000fe20000000000 */
[----:B------:R-:W-:Y:S01]  /*1b3b0*/  UMOV UR35, UR27 ;  /* 0x0000001b00237c82 */ /* 0x000fe20008000000 */
[----:B------:R-:W-:Y:S01]  /*1b3c0*/  UMOV UR36, UR28 ;  /* 0x0000001c00247c82 */ /* 0x000fe20008000000 */
[----:B------:R-:W-:Y:S01]  /*1b3d0*/  UMOV UR37, UR29 ;  /* 0x0000001d00257c82 */ /* 0x000fe20008000000 */
[----:B------:R-:W-:Y:S01]  /*1b3e0*/  UMOV UR34, UR23 ;  /* 0x0000001700227c82 */ /* 0x000fe20008000000 */
[----:B---3--:R-:W-:-:S03]  /*1b3f0*/  UIADD3 UR16, UPT, UPT, UR24, 0xb400, URZ ;  /* 0x0000b40018107890 */ /* 0x008fc6000fffe0ff */
[----:B------:R2:W-:Y:S01]  /*1b400*/  UTMASTG.5D [UR32], [UR6] ;  /* 0x00000020060073b5 */ /* 0x0005e20008020000 */
[----:B------:R-:W-:Y:S01]  /*1b410*/  UMOV UR18, UR22 ;  /* 0x0000001600127c82 */ /* 0x000fe20008000000 */
[----:B----4-:R-:W-:-:S04]  /*1b420*/  UIADD3 UR48, UPT, UPT, UR24, 0xbc00, URZ ;  /* 0x0000bc0018307890 */ /* 0x010fc8000fffe0ff */
[----:B------:R3:W-:Y:S01]  /*1b430*/  UTMASTG.5D [UR16], [UR6] ;  /* 0x00000010060073b5 */ /* 0x0007e20008020000 */
[----:B------:R-:W-:-:S04]  /*1b440*/  UMOV UR50, UR15 ;  /* 0x0000000f00327c82 */ /* 0x000fc80008000000 */
[----:B------:R-:W-:Y:S01]  /*1b450*/  UTMASTG.5D [UR48], [UR6] ;  /* 0x00000030060073b5 */ /* 0x000fe20008020000 */
[----:B-1----:R-:W-:Y:S01]  /*1b460*/  UIADD3 UR40, UPT, UPT, UR24, 0xc400, URZ ;  /* 0x0000c40018287890 */ /* 0x002fe2000fffe0ff */
[----:B------:R-:W-:Y:S01]  /*1b470*/  UMOV UR42, UR10 ;  /* 0x0000000a002a7c82 */ /* 0x000fe20008000000 */
[----:B------:R-:W-:-:S07]  /*1b480*/  UMOV UR10, UR14 ;  /* 0x0000000e000a7c82 */ /* 0x000fce0008000000 */
[----:B------:R1:W-:Y:S01]  /*1b490*/  UTMASTG.5D [UR40], [UR6] ;  /* 0x00000028060073b5 */ /* 0x0003e20008020000 */
[----:B--2---:R-:W-:Y:S01]  /*1b4a0*/  UIADD3 UR32, UPT, UPT, UR24, 0xcc00, URZ ;  /* 0x0000cc0018207890 */ /* 0x004fe2000fffe0ff */
[----:B------:R-:W-:Y:S01]  /*1b4b0*/  UMOV UR34, UR8 ;  /* 0x0000000800227c82 */ /* 0x000fe20008000000 */
[----:B------:R-:W-:Y:S02]  /*1b4c0*/  UIADD3 UR8, UPT, UPT, UR24, 0xdc00, URZ ;  /* 0x0000dc0018087890 */ /* 0x000fe4000fffe0ff */
[----:B---3--:R-:W-:-:S05]  /*1b4d0*/  UIADD3 UR16, UPT, UPT, UR24, 0xd400, URZ ;  /* 0x0000d40018107890 */ /* 0x008fca000fffe0ff */
[----:B------:R2:W-:Y:S01]  /*1b4e0*/  UTMASTG.5D [UR32], [UR6] ;  /* 0x00000020060073b5 */ /* 0x0005e20008020000 */
[----:B------:R-:W-:Y:S01]  /*1b4f0*/  UMOV UR18, UR13 ;  /* 0x0000000d00127c82 */ /* 0x000fe20008000000 */
[----:B------:R-:W-:Y:S02]  /*1b500*/  UMOV UR13, UR29 ;  /* 0x0000001d000d7c82 */ /* 0x000fe40008000000 */
[----:B------:R3:W-:Y:S01]  /*1b510*/  UTMASTG.5D [UR16], [UR6] ;  /* 0x00000010060073b5 */ /* 0x0007e20008020000 */
[----:B------:R4:W-:Y:S01]  /*1b520*/  UTMASTG.5D [UR8], [UR6] ;  /* 0x00000008060073b5 */ /* 0x0009e20008020000 */
[----:B-1----:R-:W-:Y:S01]  /*1b530*/  UIADD3 UR40, UPT, UPT, UR24, 0xe400, URZ ;  /* 0x0000e40018287890 */ /* 0x002fe2000fffe0ff */
[----:B------:R-:W-:-:S08]  /*1b540*/  UMOV UR42, UR5 ;  /* 0x00000005002a7c82 */ /* 0x000fd00008000000 */
[----:B------:R5:W-:Y:S01]  /*1b550*/  UTMASTG.5D [UR40], [UR6] ;  /* 0x00000028060073b5 */ /* 0x000be20008020000 */
[----:B--2---:R-:W-:Y:S01]  /*1b560*/  UIADD3 UR32, UPT, UPT, UR24, 0xec00, URZ ;  /* 0x0000ec0018207890 */ /* 0x004fe2000fffe0ff */
[----:B------:R-:W-:Y:S01]  /*1b570*/  UMOV UR34, UR74 ;  /* 0x0000004a00227c82 */ /* 0x000fe20008000000 */
[----:B---3--:R-:W-:-:S07]  /*1b580*/  UIADD3 UR16, UPT, UPT, UR24, 0xf400, URZ ;  /* 0x0000f40018107890 */ /* 0x008fce000fffe0ff */
[----:B------:R5:W-:Y:S01]  /*1b590*/  UTMASTG.5D [UR32], [UR6] ;  /* 0x00000020060073b5 */ /* 0x000be20008020000 */
[----:B------:R-:W-:Y:S01]  /*1b5a0*/  UMOV UR18, UR66 ;  /* 0x0000004200127c82 */ /* 0x000fe20008000000 */
[----:B----4-:R-:W-:Y:S01]  /*1b5b0*/  UIADD3 UR8, UPT, UPT, UR24, 0xfc00, URZ ;  /* 0x0000fc0018087890 */ /* 0x010fe2000fffe0ff */
[----:B------:R5:W-:Y:S01]  /*1b5c0*/  UTMASTG.5D [UR16], [UR6] ;  /* 0x00000010060073b5 */ /* 0x000be20008020000 */
[----:B------:R-:W-:-:S07]  /*1b5d0*/  UMOV UR10, UR58 ;  /* 0x0000003a000a7c82 */ /* 0x000fce0008000000 */
[----:B------:R5:W-:Y:S02]  /*1b5e0*/  UTMASTG.5D [UR8], [UR6] ;  /* 0x00000008060073b5 */ /* 0x000be40008020000 */
[----:B-----5:R-:W-:Y:S01]  /*1b5f0*/  NOP ;  /* 0x0000000000007918 */ /* 0x020fe20000000000 */
.L_x_383:
[----:B------:R-:W-:Y:S05]  /*1b600*/  BSYNC.RECONVERGENT B0 ;  /* 0x0000000000007941 */ /* 0x000fea0003800200 */
.L_x_382:
[----:B------:R0:W-:Y:S01]  /*1b610*/  UTMACMDFLUSH ;  /* 0x00000000000079b7 */ /* 0x0001e20000000000 */
[----:B------:R-:W-:-:S04]  /*1b620*/  DEPBAR.LE SB0, 0x1 ;  /* 0x000080400000791a */ /* 0x000fc80000000000 */
[----:B------:R-:W-:Y:S05]  /*1b630*/  BRA.U UP6, `(.L_x_384) ;  /* 0x0000000106047547 */ /* 0x000fea000b800000 */
[----:B------:R-:W-:Y:S05]  /*1b640*/  BPT.TRAP 0x1 ;  /* 0x000000040000795c */ /* 0x000fea0000300000 */
.L_x_384:
[----:B------:R-:W-:-:S04]  /*1b650*/  UIADD3 UR5, UPT, UPT, UR24, 0x1c0c0, URZ ;  /* 0x0001c0c018057890 */ /* 0x000fc8000fffe0ff */
[----:B------:R-:W-:-:S09]  /*1b660*/  UPRMT UR5, UR4, 0x654, UR5 ;  /* 0x0000065404057896 */ /* 0x000fd20008000005 */
[----:B------:R-:W-:Y:S01]  /*1b670*/  SYNCS.ARRIVE.TRANS64.RED.A1T0 RZ, [UR5], RZ ;  /* 0x000000ffffff79a7 */ /* 0x000fe20008100405 */
[----:B------:R-:W-:-:S04]  /*1b680*/  DEPBAR.LE SB0, 0x0 ;  /* 0x000080000000791a */ /* 0x000fc80000000000 */
[----:B------:R-:W-:Y:S05]  /*1b690*/  BRA.U UP6, `(.L_x_385) ;  /* 0x0000000106047547 */ /* 0x000fea000b800000 */
[----:B------:R-:W-:Y:S05]  /*1b6a0*/  BPT.TRAP 0x1 ;  /* 0x000000040000795c */ /* 0x000fea0000300000 */
.L_x_385:
[----:B------:R-:W-:Y:S01]  /*1b6b0*/  UIADD3 UR5, UPT, UPT, UR24, 0x1c0c8, URZ ;  /* 0x0001c0c818057890 */ /* 0x000fe2000fffe0ff */
[----:B------:R-:W-:Y:S02]  /*1b6c0*/  IMAD.MOV.U32 R2, RZ, RZ, 0xffff ;  /* 0x0000ffffff027424 */ /* 0x000fe400078e00ff */
[----:B-1----:R-:W-:Y:S01]  /*1b6d0*/  IMAD.MOV.U32 R0, RZ, RZ, 0x1 ;  /* 0x00000001ff007424 */ /* 0x002fe200078e00ff */
[----:B------:R-:W-:-:S09]  /*1b6e0*/  UPRMT UR5, UR4, 0x654, UR5 ;  /* 0x0000065404057896 */ /* 0x000fd20008000005 */
[----:B------:R-:W-:Y:S01]  /*1b6f0*/  SYNCS.ARRIVE.TRANS64.RED.A1T0 RZ, [UR5], RZ ;  /* 0x000000ffffff79a7 */ /* 0x000fe20008100405 */
[----:B------:R-:W1:Y:S01]  /*1b700*/  LDS R3, [UR24+0x1c0e0] ;  /* 0x01c0e018ff037984 */ /* 0x000e620008000800 */
[----:B------:R-:W-:Y:S02]  /*1b710*/  UMOV UR6, 0x40 ;  /* 0x0000004000067882 */ /* 0x000fe40000000000 */
[----:B------:R-:W-:Y:S01]  /*1b720*/  ULEA UR6, UR4, UR6, 0x18 ;  /* 0x0000000604067291 */ /* 0x000fe2000f8ec0ff */
[----:B------:R-:W-:-:S08]  /*1b730*/  NOP ;  /* 0x0000000000007918 */ /* 0x000fd00000000000 */
[----:B------:R-:W2:Y:S01]  /*1b740*/  LDS R5, [UR6+0x14] ;  /* 0x00001406ff057984 */ /* 0x000ea20008000800 */
[----:B-1----:R-:W-:-:S04]  /*1b750*/  LOP3.LUT R3, R3, 0xffff, RZ, 0xc0, !PT ;  /* 0x0000ffff03037812 */ /* 0x002fc800078ec0ff */
[----:B------:R-:W-:-:S04]  /*1b760*/  SHF.R.U32.HI R3, RZ, 0x5, R3 ;  /* 0x00000005ff037819 */ /* 0x000fc80000011603 */
[-C--:B------:R-:W-:Y:S02]  /*1b770*/  SHF.L.U32 R2, R2, R3.reuse, RZ ;  /* 0x0000000302027219 */ /* 0x080fe400000006ff */
[----:B------:R-:W-:Y:S02]  /*1b780*/  SHF.L.U32 R3, R0, R3, RZ ;  /* 0x0000000300037219 */ /* 0x000fe400000006ff */
[----:B--2---:R-:W-:-:S04]  /*1b790*/  LOP3.LUT R5, R5, R2, RZ, 0xc0, !PT ;  /* 0x0000000205057212 */ /* 0x004fc800078ec0ff */
[----:B------:R-:W-:-:S13]  /*1b7a0*/  ISETP.NE.AND P0, PT, R5, R2, PT ;  /* 0x000000020500720c */ /* 0x000fda0003f05270 */
[----:B------:R-:W-:Y:S05]  /*1b7b0*/  @P0 BRA `(.L_x_386) ;  /* 0x00000000005c0947 */ /* 0x000fea0003800000 */
[----:B------:R-:W1:Y:S02]  /*1b7c0*/  LDS R0, [UR6+0x18] ;  /* 0x00001806ff007984 */ /* 0x000e640008000800 */
[----:B-1----:R-:W-:-:S04]  /*1b7d0*/  LOP3.LUT R0, R0, R3, RZ, 0xc0, !PT ;  /* 0x0000000300007212 */ /* 0x002fc800078ec0ff */
[----:B------:R-:W-:-:S13]  /*1b7e0*/  ISETP.NE.AND P0, PT, R0, R3, PT ;  /* 0x000000030000720c */ /* 0x000fda0003f05270 */
[----:B------:R-:W-:Y:S05]  /*1b7f0*/  @P0 BRA `(.L_x_387) ;  /* 0x0000000000400947 */ /* 0x000fea0003800000 */
[----:B------:R-:W-:Y:S01]  /*1b800*/  R2UR UR8, R2 ;  /* 0x00000000020872ca */ /* 0x000fe200000e0000 */
[----:B------:R-:W-:Y:S01]  /*1b810*/  VOTEU.ANY UR7, UPT, PT ;  /* 0x0000000000077886 */ /* 0x000fe200038e0100 */
[----:B------:R-:W1:Y:S01]  /*1b820*/  S2R R2, SR_LANEID ;  /* 0x0000000000027919 */ /* 0x000e620000000000 */
[----:B------:R-:W-:Y:S01]  /*1b830*/  LOP3.LUT R4, RZ, R3, RZ, 0x33, !PT ;  /* 0x00000003ff047212 */ /* 0x000fe200078e33ff */
[----:B------:R-:W-:-:S03]  /*1b840*/  UFLO.U32 UR7, UR7 ;  /* 0x00000007000772bd */ /* 0x000fc600080e0000 */
[----:B------:R-:W2:Y:S06]  /*1b850*/  REDUX UR4, R4 ;  /* 0x00000000040473c4 */ /* 0x000eac0000000000 */
[----:B------:R-:W-:-:S06]  /*1b860*/  ULOP3.LUT UR8, URZ, UR8, URZ, 0x33, !UPT ;  /* 0x00000008ff087292 */ /* 0x000fcc000f8e33ff */
[----:B------:R-:W-:-:S04]  /*1b870*/  IMAD.U32 R0, RZ, RZ, UR8 ;  /* 0x00000008ff007e24 */ /* 0x000fc8000f8e00ff */
[----:B------:R-:W3:Y:S02]  /*1b880*/  REDUX UR5, R0 ;  /* 0x00000000000573c4 */ /* 0x000ee40000000000 */
[----:B------:R4:W-:Y:S01]  /*1b890*/  UTCATOMSWS.AND URZ, UR8 ;  /* 0x0000000800ff79e3 */ /* 0x0009e20008000000 */
[----:B-1----:R-:W-:Y:S01]  /*1b8a0*/  ISETP.EQ.U32.AND P0, PT, R2, UR7, PT ;  /* 0x0000000702007c0c */ /* 0x002fe2000bf02070 */
[----:B--2---:R-:W-:Y:S02]  /*1b8b0*/  IMAD.U32 R2, RZ, RZ, UR4 ;  /* 0x00000004ff027e24 */ /* 0x004fe4000f8e00ff */
[----:B---3--:R-:W-:-:S10]  /*1b8c0*/  IMAD.U32 R3, RZ, RZ, UR5 ;  /* 0x00000005ff037e24 */ /* 0x008fd4000f8e00ff */
[----:B------:R4:W-:Y:S04]  /*1b8d0*/  @P0 ATOMS.AND RZ, [UR6+0x14], R3 ;  /* 0x00001403ffff098c */ /* 0x0009e8000a800006 */
[----:B------:R4:W-:Y:S01]  /*1b8e0*/  @P0 ATOMS.AND RZ, [UR6+0x18], R2 ;  /* 0x00001802ffff098c */ /* 0x0009e2000a800006 */
[----:B------:R-:W-:Y:S05]  /*1b8f0*/  BRA `(.L_x_388) ;  /* 0x0000000000147947 */ /* 0x000fea0003800000 */
.L_x_387:
[----:B------:R-:W-:Y:S02]  /*1b900*/  MOV R2, 0x1b920 ;  /* 0x0001b92000027802 */ /* 0x000fe40000000f00 */
[----:B------:R-:W-:Y:S05]  /*1b910*/  CALL.REL.NOINC `($__internal_0_$__cuda_sm10x_tcgen05_guardrail_trap_col_being_dealloced_not_returned_by_alloc) ;  /* 0x00000014004c7944 */ /* 0x000fea0003c00000 */
[----:B------:R-:W-:Y:S05]  /*1b920*/  BRA `(.L_x_388) ;  /* 0x0000000000087947 */ /* 0x000fea0003800000 */
.L_x_386:
[----:B------:R-:W-:Y:S02]  /*1b930*/  MOV R2, 0x1b950 ;  /* 0x0001b95000027802 */ /* 0x000fe40000000f00 */
[----:B------:R-:W-:Y:S05]  /*1b940*/  CALL.REL.NOINC `($__internal_2_$__cuda_sm10x_tcgen05_guardrail_trap_unallocated_columns_being_dealloced) ;  /* 0x0000001400587944 */ /* 0x000fea0003c00000 */
.L_x_388:
[----:B------:R-:W-:Y:S01]  /*1b950*/  NOP ;  /* 0x0000000000007918 */ /* 0x000fe20000000000 */
[----:B----4-:R-:W-:Y:S05]  /*1b960*/  EXIT ;  /* 0x000000000000794d */ /* 0x010fea0003800000 */
.L_x_35:
[----:B------:R-:W-:-:S07]  /*1b970*/  MOV R0, UR8 ;  /* 0x0000000800007c02 */ /* 0x000fce0008000f00 */
.L_x_389:
[----:B-1----:R1:W2:Y:S02]  /*1b980*/  SYNCS.PHASECHK.TRANS64.TRYWAIT P0, [R0+URZ+0x1c000], R3 ;  /* 0x01c00003000075a7 */ /* 0x0022a400080011ff */
[----:B--2---:R-:W-:Y:S05]  /*1b990*/  @!P0 NANOSLEEP.SYNCS 0x989680 ;  /* 0x009896800000895d */ /* 0x004fea0003900000 */
[----:B------:R-:W2:Y:S02]  /*1b9a0*/  @!P0 SYNCS.PHASECHK.TRANS64 P0, [R0+URZ+0x1c000], R3 ;  /* 0x01c00003000085a7 */ /* 0x000ea400080010ff */
[----:B--2---:R-:W-:Y:S05]  /*1b9b0*/  @!P0 BRA `(.L_x_389) ;  /* 0xfffffffc00f08947 */ /* 0x004fea000383ffff */
[----:B------:R-:W-:Y:S05]  /*1b9c0*/  BRA `(.L_x_390) ;  /* 0xfffffe6000687947 */ /* 0x000fea000383ffff */
.L_x_37:
[----:B-1----:R-:W-:-:S07]  /*1b9d0*/  MOV R0, UR8 ;  /* 0x0000000800007c02 */ /* 0x002fce0008000f00 */
.L_x_391:
[----:B-1----:R1:W2:Y:S02]  /*1b9e0*/  SYNCS.PHASECHK.TRANS64.TRYWAIT P0, [R0+URZ+0x1c020], R3 ;  /* 0x01c02003000075a7 */ /* 0x0022a400080011ff */
[----:B--2---:R-:W-:Y:S05]  /*1b9f0*/  @!P0 NANOSLEEP.SYNCS 0x989680 ;  /* 0x009896800000895d */ /* 0x004fea0003900000 */
[----:B------:R-:W2:Y:S02]  /*1ba00*/  @!P0 SYNCS.PHASECHK.TRANS64 P0, [R0+URZ+0x1c020], R3 ;  /* 0x01c02003000085a7 */ /* 0x000ea400080010ff */
[----:B--2---:R-:W-:Y:S05]  /*1ba10*/  @!P0 BRA `(.L_x_391) ;  /* 0xfffffffc00f08947 */ /* 0x004fea000383ffff */
[----:B------:R-:W-:Y:S05]  /*1ba20*/  BRA `(.L_x_392) ;  /* 0xfffffe6000647947 */ /* 0x000fea000383ffff */
.L_x_39:
[----:B------:R-:W-:-:S07]  /*1ba30*/  MOV R5, UR8 ;  /* 0x0000000800057c02 */ /* 0x000fce0008000f00 */
.L_x_393:
[----:B--2---:R2:W3:Y:S02]  /*1ba40*/  SYNCS.PHASECHK.TRANS64.TRYWAIT P0, [R5+URZ+0x1c058], R2 ;  /* 0x01c05802050075a7 */ /* 0x0044e400080011ff */
[----:B---3--:R-:W-:Y:S05]  /*1ba50*/  @!P0 NANOSLEEP.SYNCS 0x989680 ;  /* 0x009896800000895d */ /* 0x008fea0003900000 */
[----:B------:R-:W3:Y:S02]  /*1ba60*/  @!P0 SYNCS.PHASECHK.TRANS64 P0, [R5+URZ+0x1c058], R2 ;  /* 0x01c05802050085a7 */ /* 0x000ee400080010ff */
[----:B---3--:R-:W-:Y:S05]  /*1ba70*/  @!P0 BRA `(.L_x_393) ;  /* 0xfffffffc00f08947 */ /* 0x008fea000383ffff */
[----:B------:R-:W-:Y:S05]  /*1ba80*/  BRA `(.L_x_394) ;  /* 0xfffffe6000687947 */ /* 0x000fea000383ffff */
.L_x_43:
[----:B------:R-:W-:-:S07]  /*1ba90*/  MOV R0, UR8 ;  /* 0x0000000800007c02 */ /* 0x000fce0008000f00 */
.L_x_395:
[----:B-1----:R1:W3:Y:S02]  /*1baa0*/  SYNCS.PHASECHK.TRANS64.TRYWAIT P0, [R0+URZ+0x1c008], R3 ;  /* 0x01c00803000075a7 */ /* 0x0022e400080011ff */
[----:B---3--:R-:W-:Y:S05]  /*1bab0*/  @!P0 NANOSLEEP.SYNCS 0x989680 ;  /* 0x009896800000895d */ /* 0x008fea0003900000 */
[----:B------:R-:W3:Y:S02]  /*1bac0*/  @!P0 SYNCS.PHASECHK.TRANS64 P0, [R0+URZ+0x1c008], R3 ;  /* 0x01c00803000085a7 */ /* 0x000ee400080010ff */
[----:B---3--:R-:W-:Y:S05]  /*1bad0*/  @!P0 BRA `(.L_x_395) ;  /* 0xfffffffc00f08947 */ /* 0x008fea000383ffff */
[----:B------:R-:W-:Y:S05]  /*1bae0*/  BRA `(.L_x_396) ;  /* 0xfffffe6400747947 */ /* 0x000fea000383ffff */
.L_x_45:
[----:B--2---:R-:W-:-:S07]  /*1baf0*/  MOV R5, UR8 ;  /* 0x0000000800057c02 */ /* 0x004fce0008000f00 */
.L_x_397:
[----:B--2---:R2:W3:Y:S02]  /*1bb00*/  SYNCS.PHASECHK.TRANS64.TRYWAIT P0, [R5+URZ+0x1c068], R2 ;  /* 0x01c06802050075a7 */ /* 0x0044e400080011ff */
[----:B---3--:R-:W-:Y:S05]  /*1bb10*/  @!P0 NANOSLEEP.SYNCS 0x989680 ;  /* 0x009896800000895d */ /* 0x008fea0003900000 */
[----:B------:R-:W3:Y:S02]  /*1bb20*/  @!P0 SYNCS.PHASECHK.TRANS64 P0, [R5+URZ+0x1c068], R2 ;  /* 0x01c06802050085a7 */ /* 0x000ee400080010ff */
[----:B---3--:R-:W-:Y:S05]  /*1bb30*/  @!P0 BRA `(.L_x_397) ;  /* 0xfffffffc00f08947 */ /* 0x008fea000383ffff */
[----:B------:R-:W-:Y:S05]  /*1bb40*/  BRA `(.L_x_398) ;  /* 0xfffffe6400707947 */ /* 0x000fea000383ffff */
.L_x_49:
[----:B------:R-:W-:-:S07]  /*1bb50*/  MOV R0, UR8 ;  /* 0x0000000800007c02 */ /* 0x000fce0008000f00 */
.L_x_399:
[----:B---3--:R3:W4:Y:S02]  /*1bb60*/  SYNCS.PHASECHK.TRANS64.TRYWAIT P0, [R0+URZ+0x1c028], R3 ;  /* 0x01c02803000075a7 */ /* 0x00872400080011ff */
[----:B----4-:R-:W-:Y:S05]  /*1bb70*/  @!P0 NANOSLEEP.SYNCS 0x989680 ;  /* 0x009896800000895d */ /* 0x010fea0003900000 */
[----:B------:R-:W4:Y:S02]  /*1bb80*/  @!P0 SYNCS.PHASECHK.TRANS64 P0, [R0+URZ+0x1c028], R3 ;  /* 0x01c02803000085a7 */ /* 0x000f2400080010ff */
[----:B----4-:R-:W-:Y:S05]  /*1bb90*/  @!P0 BRA `(.L_x_399) ;  /* 0xfffffffc00f08947 */ /* 0x010fea000383ffff */
[----:B------:R-:W-:Y:S05]  /*1bba0*/  BRA `(.L_x_400) ;  /* 0xfffffe68006c7947 */ /* 0x000fea000383ffff */
.L_x_51:
[----:B--2---:R-:W-:-:S07]  /*1bbb0*/  MOV R5, UR8 ;  /* 0x0000000800057c02 */ /* 0x004fce0008000f00 */
.L_x_401:
[----:B--2---:R2:W4:Y:S02]  /*1bbc0*/  SYNCS.PHASECHK.TRANS64.TRYWAIT P0, [R5+URZ+0x1c0a0], R2 ;  /* 0x01c0a002050075a7 */ /* 0x00452400080011ff */
[----:B----4-:R-:W-:Y:S05]  /*1bbd0*/  @!P0 NANOSLEEP.SYNCS 0x989680 ;  /* 0x009896800000895d */ /* 0x010fea0003900000 */
[----:B------:R-:W4:Y:S02]  /*1bbe0*/  @!P0 SYNCS.PHASECHK.TRANS64 P0, [R5+URZ+0x1c0a0], R2 ;  /* 0x01c0a002050085a7 */ /* 0x000f2400080010ff */
[----:B----4-:R-:W-:Y:S05]  /*1bbf0*/  @!P0 BRA `(.L_x_401) ;  /* 0xfffffffc00f08947 */ /* 0x010fea000383ffff */
[----:B------:R-:W-:Y:S05]  /*1bc00*/  BRA `(.L_x_402) ;  /* 0xfffffe6800647947 */ /* 0x000fea000383ffff */
.L_x_53:
[----:B---3--:R-:W-:-:S07]  /*1bc10*/  MOV R0, UR8 ;  /* 0x0000000800007c02 */ /* 0x008fce0008000f00 */
.L_x_403:
[----:B---3--:R3:W4:Y:S02]  /*1bc20*/  SYNCS.PHASECHK.TRANS64.TRYWAIT P0, [R0+URZ+0x1c058], R3 ;  /* 0x01c05803000075a7 */ /* 0x00872400080011ff */
[----:B----4-:R-:W-:Y:S05]  /*1bc30*/  @!P0 NANOSLEEP.SYNCS 0x989680 ;  /* 0x009896800000895d */ /* 0x010fea0003900000 */
[----:B------:R-:W4:Y:S02]  /*1bc40*/  @!P0 SYNCS.PHASECHK.TRANS64 P0, [R0+URZ+0x1c058], R3 ;  /* 0x01c05803000085a7 */ /* 0x000f2400080010ff */
[----:B----4-:R-:W-:Y:S05]  /*1bc50*/  @!P0 BRA `(.L_x_403) ;  /* 0xfffffffc00f08947 */ /* 0x010fea000383ffff */
[----:B------:R-:W-:Y:S05]  /*1bc60*/  BRA `(.L_x_404) ;  /* 0xfffffe68005c7947 */ /* 0x000fea000383ffff */
.L_x_57:
[----:B------:R-:W-:Y:S07]  /*1bc70*/  MOV R0, UR5 ;  /* 0x0000000500007c02 */ /* 0x000fee0008000f00 */
.L_x_405:
[----:B--2---:R2:W3:Y:S02]  /*1bc80*/  SYNCS.PHASECHK.TRANS64.TRYWAIT P0, [R0+URZ+0x1c020], R3 ;  /* 0x01c02003000075a7 */ /* 0x0044e400080011ff */
[----:B---3--:R-:W-:Y:S05]  /*1bc90*/  @!P0 NANOSLEEP.SYNCS 0x989680 ;  /* 0x009896800000895d */ /* 0x008fea0003900000 */
[----:B------:R-:W3:Y:S02]  /*1bca0*/  @!P0 SYNCS.PHASECHK.TRANS64 P0, [R0+URZ+0x1c020], R3 ;  /* 0x01c02003000085a7 */ /* 0x000ee400080010ff */
[----:B---3--:R-:W-:Y:S05]  /*1bcb0*/  @!P0 BRA `(.L_x_405) ;  /* 0xfffffffc00f08947 */ /* 0x008fea000383ffff */
[----:B------:R-:W-:Y:S05]  /*1bcc0*/  BRA `(.L_x_406) ;  /* 0xfffffe6c00507947 */ /* 0x000fea000383ffff */
.L_x_60:
[----:B------:R-:W-:Y:S07]  /*1bcd0*/  MOV R0, UR15 ;  /* 0x0000000f00007c02 */ /* 0x000fee0008000f00 */
.L_x_407:
[----:B--2---:R2:W3:Y:S02]  /*1bce0*/  SYNCS.PHASECHK.TRANS64.TRYWAIT P0, [R0+URZ+0x1c0a8], R3 ;  /* 0x01c0a803000075a7 */ /* 0x0044e400080011ff */
[----:B---3--:R-:W-:Y:S05]  /*1bcf0*/  @!P0 NANOSLEEP.SYNCS 0x989680 ;  /* 0x009896800000895d */ /* 0x008fea0003900000 */
[----:B------:R-:W3:Y:S02]  /*1bd00*/  @!P0 SYNCS.PHASECHK.TRANS64 P0, [R0+URZ+0x1c0a8], R3 ;  /* 0x01c0a803000085a7 */ /* 0x000ee400080010ff */
[----:B---3--:R-:W-:Y:S05]  /*1bd10*/  @!P0 BRA `(.L_x_407) ;  /* 0xfffffffc00f08947 */ /* 0x008fea000383ffff */
[----:B------:R-:W-:Y:S05]  /*1bd20*/  BRA `(.L_x_408) ;  /* 0xfffffe7000787947 */ /* 0x000fea000383ffff */
.L_x_62:
[----:B------:R-:W-:Y:S07]  /*1bd30*/  MOV R0, UR15 ;  /* 0x0000000f00007c02 */ /* 0x000fee0008000f00 */
.L_x_409:
[----:B--2---:R2:W3:Y:S02]  /*1bd40*/  SYNCS.PHASECHK.TRANS64.TRYWAIT P0, [R0+URZ+0x1c068], R3 ;  /* 0x01c06803000075a7 */ /* 0x0044e400080011ff */
[----:B---3--:R-:W-:Y:S05]  /*1bd50*/  @!P0 NANOSLEEP.SYNCS 0x989680 ;  /* 0x009896800000895d */ /* 0x008fea0003900000 */
[----:B------:R-:W3:Y:S02]  /*1bd60*/  @!P0 SYNCS.PHASECHK.TRANS64 P0, [R0+URZ+0x1c068], R3 ;  /* 0x01c06803000085a7 */ /* 0x000ee400080010ff */
[----:B---3--:R-:W-:Y:S05]  /*1bd70*/  @!P0 BRA `(.L_x_409) ;  /* 0xfffffffc00f08947 */ /* 0x008fea000383ffff */
[----:B------:R-:W-:Y:S05]  /*1bd80*/  BRA `(.L_x_410) ;  /* 0xfffffe7000747947 */ /* 0x000fea000383ffff */
.L_x_68:
[----:B------:R-:W-:Y:S07]  /*1bd90*/  MOV R0, UR5 ;  /* 0x0000000500007c02 */ /* 0x000fee0008000f00 */
.L_x_411:
[----:B--2---:R2:W3:Y:S02]  /*1bda0*/  SYNCS.PHASECHK.TRANS64.TRYWAIT P0, [R0+URZ+0x1c020], R3 ;  /* 0x01c02003000075a7 */ /* 0x0044e400080011ff */
[----:B---3--:R-:W-:Y:S05]  /*1bdb0*/  @!P0 NANOSLEEP.SYNCS 0x989680 ;  /* 0x009896800000895d */ /* 0x008fea0003900000 */
[----:B------:R-:W3:Y:S02]  /*1bdc0*/  @!P0 SYNCS.PHASECHK.TRANS64 P0, [R0+URZ+0x1c020], R3 ;  /* 0x01c02003000085a7 */ /* 0x000ee400080010ff */
[----:B---3--:R-:W-:Y:S05]  /*1bdd0*/  @!P0 BRA `(.L_x_411) ;  /* 0xfffffffc00f08947 */ /* 0x008fea000383ffff */
[----:B------:R-:W-:Y:S05]  /*1bde0*/  BRA `(.L_x_412) ;  /* 0xfffffe7800547947 */ /* 0x000fea000383ffff */
.L_x_70:
[----:B------:R-:W-:Y:S07]  /*1bdf0*/  MOV R0, UR15 ;  /* 0x0000000f00007c02 */ /* 0x000fee0008000f00 */
.L_x_413:
[----:B--2---:R2:W3:Y:S02]  /*1be00*/  SYNCS.PHASECHK.TRANS64.TRYWAIT P0, [R0+URZ+0x1c0a0], R3 ;  /* 0x01c0a003000075a7 */ /* 0x0044e400080011ff */
[----:B---3--:R-:W-:Y:S05]  /*1be10*/  @!P0 NANOSLEEP.SYNCS 0x989680 ;  /* 0x009896800000895d */ /* 0x008fea0003900000 */
[----:B------:R-:W3:Y:S02]  /*1be20*/  @!P0 SYNCS.PHASECHK.TRANS64 P0, [R0+URZ+0x1c0a0], R3 ;  /* 0x01c0a003000085a7 */ /* 0x000ee400080010ff */
[----:B---3--:R-:W-:Y:S05]  /*1be30*/  @!P0 BRA `(.L_x_413) ;  /* 0xfffffffc00f08947 */ /* 0x008fea000383ffff */
[----:B------:R-:W-:Y:S05]  /*1be40*/  BRA `(.L_x_414) ;  /* 0xfffffe7800507947 */ /* 0x000fea000383ffff */
.L_x_72:
[----:B------:R-:W-:Y:S07]  /*1be50*/  MOV R0, UR15 ;  /* 0x0000000f00007c02 */ /* 0x000fee0008000f00 */
.L_x_415:
[----:B--2---:R2:W3:Y:S02]  /*1be60*/  SYNCS.PHASECHK.TRANS64.TRYWAIT P0, [R0+URZ+0x1c058], R3 ;  /* 0x01c05803000075a7 */ /* 0x0044e400080011ff */
[----:B---3--:R-:W-:Y:S05]  /*1be70*/  @!P0 NANOSLEEP.SYNCS 0x989680 ;  /* 0x009896800000895d */ /* 0x008fea0003900000 */
[----:B------:R-:W3:Y:S02]  /*1be80*/  @!P0 SYNCS.PHASECHK.TRANS64 P0, [R0+URZ+0x1c058], R3 ;  /* 0x01c05803000085a7 */ /* 0x000ee400080010ff */
[----:B---3--:R-:W-:Y:S05]  /*1be90*/  @!P0 BRA `(.L_x_415) ;  /* 0xfffffffc00f08947 */ /* 0x008fea000383ffff */
[----:B------:R-:W-:Y:S05]  /*1bea0*/  BRA `(.L_x_416) ;  /* 0xfffffe78004c7947 */ /* 0x000fea000383ffff */
.L_x_80:
[----:B------:R-:W-:-:S07]  /*1beb0*/  MOV R0, UR14 ;  /* 0x0000000e00007c02 */ /* 0x000fce0008000f00 */
.L_x_417:
[----:B-1----:R1:W2:Y:S02]  /*1bec0*/  SYNCS.PHASECHK.TRANS64.TRYWAIT P0, [R0+URZ+0x1c0a8], R3 ;  /* 0x01c0a803000075a7 */ /* 0x0022a400080011ff */
[----:B--2---:R-:W-:Y:S05]  /*1bed0*/  @!P0 NANOSLEEP.SYNCS 0x989680 ;  /* 0x009896800000895d */ /* 0x004fea0003900000 */
[----:B------:R-:W2:Y:S02]  /*1bee0*/  @!P0 SYNCS.PHASECHK.TRANS64 P0, [R0+URZ+0x1c0a8], R3 ;  /* 0x01c0a803000085a7 */ /* 0x000ea400080010ff */
[----:B--2---:R-:W-:Y:S05]  /*1bef0*/  @!P0 BRA `(.L_x_417) ;  /* 0xfffffffc00f08947 */ /* 0x004fea000383ffff */
[----:B------:R-:W-:Y:S05]  /*1bf00*/  BRA `(.L_x_418) ;  /* 0xfffffe7c00707947 */ /* 0x000fea000383ffff */
.L_x_82:
[----:B-1----:R-:W-:-:S07]  /*1bf10*/  MOV R0, UR14 ;  /* 0x0000000e00007c02 */ /* 0x002fce0008000f00 */
.L_x_419:
[----:B-1----:R1:W2:Y:S02]  /*1bf20*/  SYNCS.PHASECHK.TRANS64.TRYWAIT P0, [R0+URZ+0x1c068], R5 ;  /* 0x01c06805000075a7 */ /* 0x0022a400080011ff */
[----:B--2---:R-:W-:Y:S05]  /*1bf30*/  @!P0 NANOSLEEP.SYNCS 0x989680 ;  /* 0x009896800000895d */ /* 0x004fea0003900000 */
[----:B------:R-:W2:Y:S02]  /*1bf40*/  @!P0 SYNCS.PHASECHK.TRANS64 P0, [R0+URZ+0x1c068], R5 ;  /* 0x01c06805000085a7 */ /* 0x000ea400080010ff */
[----:B--2---:R-:W-:Y:S05]  /*1bf50*/  @!P0 BRA `(.L_x_419) ;  /* 0xfffffffc00f08947 */ /* 0x004fea000383ffff */
[----:B------:R-:W-:Y:S05]  /*1bf60*/  BRA `(.L_x_420) ;  /* 0xfffffe7c006c7947 */ /* 0x000fea000383ffff */
.L_x_89:
[----:B-1----:R1:W2:Y:S02]  /*1bf70*/  SYNCS.PHASECHK.TRANS64.TRYWAIT P0, [R16+URZ+0x1c0c0], R3 ;  /* 0x01c0c003100075a7 */ /* 0x0022a400080011ff */
[----:B--2---:R-:W-:Y:S05]  /*1bf80*/  @!P0 NANOSLEEP.SYNCS 0x989680 ;  /* 0x009896800000895d */ /* 0x004fea0003900000 */
[----:B------:R-:W2:Y:S02]  /*1bf90*/  @!P0 SYNCS.PHASECHK.TRANS64 P0, [R16+URZ+0x1c0c0], R3 ;  /* 0x01c0c003100085a7 */ /* 0x000ea400080010ff */
[----:B--2---:R-:W-:Y:S05]  /*1bfa0*/  @!P0 BRA `(.L_x_89) ;  /* 0xfffffffc00f08947 */ /* 0x004fea000383ffff */
[----:B------:R-:W-:Y:S05]  /*1bfb0*/  BRA `(.L_x_421) ;  /* 0xfffffe8000987947 */ /* 0x000fea000383ffff */
.L_x_155:
[----:B-1----:R1:W4:Y:S02]  /*1bfc0*/  SYNCS.PHASECHK.TRANS64.TRYWAIT P0, [R16+URZ+0x1c0c8], R3 ;  /* 0x01c0c803100075a7 */ /* 0x00232400080011ff */
[----:B----4-:R-:W-:Y:S05]  /*1bfd0*/  @!P0 NANOSLEEP.SYNCS 0x989680 ;  /* 0x009896800000895d */ /* 0x010fea0003900000 */
[----:B------:R-:W4:Y:S02]  /*1bfe0*/  @!P0 SYNCS.PHASECHK.TRANS64 P0, [R16+URZ+0x1c0c8], R3 ;  /* 0x01c0c803100085a7 */ /* 0x000f2400080010ff */
[----:B----4-:R-:W-:Y:S05]  /*1bff0*/  @!P0 BRA `(.L_x_155) ;  /* 0xfffffffc00f08947 */ /* 0x010fea000383ffff */
[----:B------:R-:W-:Y:S05]  /*1c000*/  BRA `(.L_x_422) ;  /* 0xfffffed0007c7947 */ /* 0x000fea000383ffff */
.L_x_160:
[----:B-1----:R-:W-:-:S04]  /*1c010*/  MOV R0, UR39 ;  /* 0x0000002700007c02 */ /* 0x002fc80008000f00 */
[----:B------:R1:W2:Y:S03]  /*1c020*/  SYNCS.PHASECHK.TRANS64.TRYWAIT P0, [R0+URZ+0x1c070], R3 ;  /* 0x01c07003000075a7 */ /* 0x0002a600080011ff */
[----:B--2---:R-:W-:Y:S05]  /*1c030*/  @!P0 NANOSLEEP.SYNCS 0x989680 ;  /* 0x009896800000895d */ /* 0x004fea0003900000 */
[----:B------:R-:W2:Y:S02]  /*1c040*/  @!P0 SYNCS.PHASECHK.TRANS64 P0, [R0+URZ+0x1c070], R3 ;  /* 0x01c07003000085a7 */ /* 0x000ea400080010ff */
[----:B--2---:R-:W-:Y:S05]  /*1c050*/  @!P0 BRA `(.L_x_160) ;  /* 0xfffffffc00ec8947 */ /* 0x004fea000383ffff */
[----:B------:R-:W-:Y:S05]  /*1c060*/  BRA `(.L_x_423) ;  /* 0xfffffed400547947 */ /* 0x000fea000383ffff */
.L_x_163:
[----:B-1----:R-:W-:-:S04]  /*1c070*/  MOV R0, UR39 ;  /* 0x0000002700007c02 */ /* 0x002fc80008000f00 */
[----:B------:R1:W2:Y:S03]  /*1c080*/  SYNCS.PHASECHK.TRANS64.TRYWAIT P0, [R0+URZ+0x1c080], R3 ;  /* 0x01c08003000075a7 */ /* 0x0002a600080011ff */
[----:B--2---:R-:W-:Y:S05]  /*1c090*/  @!P0 NANOSLEEP.SYNCS 0x989680 ;  /* 0x009896800000895d */ /* 0x004fea0003900000 */
[----:B------:R-:W2:Y:S02]  /*1c0a0*/  @!P0 SYNCS.PHASECHK.TRANS64 P0, [R0+URZ+0x1c080], R3 ;  /* 0x01c08003000085a7 */ /* 0x000ea400080010ff */
[----:B--2---:R-:W-:Y:S05]  /*1c0b0*/  @!P0 BRA `(.L_x_163) ;  /* 0xfffffffc00ec8947 */ /* 0x004fea000383ffff */
[----:B------:R-:W-:Y:S05]  /*1c0c0*/  BRA `(.L_x_424) ;  /* 0xfffffed4006c7947 */ /* 0x000fea000383ffff */
.L_x_166:
[----:B-1----:R-:W-:-:S04]  /*1c0d0*/  MOV R0, UR39 ;  /* 0x0000002700007c02 */ /* 0x002fc80008000f00 */
[----:B------:R1:W2:Y:S03]  /*1c0e0*/  SYNCS.PHASECHK.TRANS64.TRYWAIT P0, [R0+URZ+0x1c070], R3 ;  /* 0x01c07003000075a7 */ /* 0x0002a600080011ff */
[----:B--2---:R-:W-:Y:S05]  /*1c0f0*/  @!P0 NANOSLEEP.SYNCS 0x989680 ;  /* 0x009896800000895d */ /* 0x004fea0003900000 */
[----:B------:R-:W2:Y:S02]  /*1c100*/  @!P0 SYNCS.PHASECHK.TRANS64 P0, [R0+URZ+0x1c070], R3 ;  /* 0x01c07003000085a7 */ /* 0x000ea400080010ff */
[----:B--2---:R-:W-:Y:S05]  /*1c110*/  @!P0 BRA `(.L_x_166) ;  /* 0xfffffffc00ec8947 */ /* 0x004fea000383ffff */
[----:B------:R-:W-:Y:S05]  /*1c120*/  BRA `(.L_x_425) ;  /* 0xfffffed800387947 */ /* 0x000fea000383ffff */
.L_x_168:
[----:B-1----:R-:W-:-:S04]  /*1c130*/  MOV R0, UR39 ;  /* 0x0000002700007c02 */ /* 0x002fc80008000f00 */
[----:B------:R1:W2:Y:S03]  /*1c140*/  SYNCS.PHASECHK.TRANS64.TRYWAIT P0, [R0+URZ+0x1c090], R3 ;  /* 0x01c09003000075a7 */ /* 0x0002a600080011ff */
[----:B--2---:R-:W-:Y:S05]  /*1c150*/  @!P0 NANOSLEEP.SYNCS 0x989680 ;  /* 0x009896800000895d */ /* 0x004fea0003900000 */
[----:B------:R-:W2:Y:S02]  /*1c160*/  @!P0 SYNCS.PHASECHK.TRANS64 P0, [R0+URZ+0x1c090], R3 ;  /* 0x01c09003000085a7 */ /* 0x000ea400080010ff */
[----:B--2---:R-:W-:Y:S05]  /*1c170*/  @!P0 BRA `(.L_x_168) ;  /* 0xfffffffc00ec8947 */ /* 0x004fea000383ffff */
[----:B------:R-:W-:Y:S05]  /*1c180*/  BRA `(.L_x_426) ;  /* 0xfffffed800787947 */ /* 0x000fea000383ffff */
.L_x_189:
[----:B-1----:R-:W-:-:S04]  /*1c190*/  MOV R0, UR39 ;  /* 0x0000002700007c02 */ /* 0x002fc80008000f00 */
[----:B------:R1:W4:Y:S03]  /*1c1a0*/  SYNCS.PHASECHK.TRANS64.TRYWAIT P1, [R0+URZ+0x1c080], R3 ;  /* 0x01c08003000075a7 */ /* 0x00032600080211ff */
[----:B----4-:R-:W-:Y:S05]  /*1c1b0*/  @!P1 NANOSLEEP.SYNCS 0x989680 ;  /* 0x009896800000995d */ /* 0x010fea0003900000 */
[----:B------:R-:W4:Y:S02]  /*1c1c0*/  @!P1 SYNCS.PHASECHK.TRANS64 P1, [R0+URZ+0x1c080], R3 ;  /* 0x01c08003000095a7 */ /* 0x000f2400080210ff */
[----:B----4-:R-:W-:Y:S05]  /*1c1d0*/  @!P1 BRA `(.L_x_189) ;  /* 0xfffffffc00ec9947 */ /* 0x010fea000383ffff */
[----:B------:R-:W-:Y:S05]  /*1c1e0*/  BRA `(.L_x_427) ;  /* 0xfffffef400287947 */ /* 0x000fea000383ffff */
.L_x_192:
[----:B-1----:R-:W-:-:S04]  /*1c1f0*/  MOV R0, UR39 ;  /* 0x0000002700007c02 */ /* 0x002fc80008000f00 */
[----:B------:R1:W4:Y:S03]  /*1c200*/  SYNCS.PHASECHK.TRANS64.TRYWAIT P0, [R0+URZ+0x1c098], R3 ;  /* 0x01c09803000075a7 */ /* 0x00032600080011ff */
[----:B----4-:R-:W-:Y:S05]  /*1c210*/  @!P0 NANOSLEEP.SYNCS 0x989680 ;  /* 0x009896800000895d */ /* 0x010fea0003900000 */
[----:B------:R-:W4:Y:S02]  /*1c220*/  @!P0 SYNCS.PHASECHK.TRANS64 P0, [R0+URZ+0x1c098], R3 ;  /* 0x01c09803000085a7 */ /* 0x000f2400080010ff */
[----:B----4-:R-:W-:Y:S05]  /*1c230*/  @!P0 BRA `(.L_x_192) ;  /* 0xfffffffc00ec8947 */ /* 0x010fea000383ffff */
[----:B------:R-:W-:Y:S05]  /*1c240*/  BRA `(.L_x_428) ;  /* 0xfffffef400b07947 */ /* 0x000fea000383ffff */
.L_x_215:
[----:B-1----:R-:W-:-:S04]  /*1c250*/  MOV R0, UR40 ;  /* 0x0000002800007c02 */ /* 0x002fc80008000f00 */
[----:B------:R1:W5:Y:S03]  /*1c260*/  SYNCS.PHASECHK.TRANS64.TRYWAIT P0, [R0+URZ+0x1c070], R3 ;  /* 0x01c07003000075a7 */ /* 0x00036600080011ff */
[----:B-----5:R-:W-:Y:S05]  /*1c270*/  @!P0 NANOSLEEP.SYNCS 0x989680 ;  /* 0x009896800000895d */ /* 0x020fea0003900000 */
[----:B------:R-:W5:Y:S02]  /*1c280*/  @!P0 SYNCS.PHASECHK.TRANS64 P0, [R0+URZ+0x1c070], R3 ;  /* 0x01c07003000085a7 */ /* 0x000f6400080010ff */
[----:B-----5:R-:W-:Y:S05]  /*1c290*/  @!P0 BRA `(.L_x_215) ;  /* 0xfffffffc00ec8947 */ /* 0x020fea000383ffff */
[----:B------:R-:W-:Y:S05]  /*1c2a0*/  BRA `(.L_x_429) ;  /* 0xffffff10008c7947 */ /* 0x000fea000383ffff */
.L_x_218:
[----:B-1----:R-:W-:-:S04]  /*1c2b0*/  MOV R0, UR40 ;  /* 0x0000002800007c02 */ /* 0x002fc80008000f00 */
[----:B------:R1:W3:Y:S03]  /*1c2c0*/  SYNCS.PHASECHK.TRANS64.TRYWAIT P0, [R0+URZ+0x1c090], R3 ;  /* 0x01c09003000075a7 */ /* 0x0002e600080011ff */
[----:B---3--:R-:W-:Y:S05]  /*1c2d0*/  @!P0 NANOSLEEP.SYNCS 0x989680 ;  /* 0x009896800000895d */ /* 0x008fea0003900000 */
[----:B------:R-:W3:Y:S02]  /*1c2e0*/  @!P0 SYNCS.PHASECHK.TRANS64 P0, [R0+URZ+0x1c090], R3 ;  /* 0x01c09003000085a7 */ /* 0x000ee400080010ff */
[----:B---3--:R-:W-:Y:S05]  /*1c2f0*/  @!P0 BRA `(.L_x_218) ;  /* 0xfffffffc00ec8947 */ /* 0x008fea000383ffff */
[----:B------:R-:W-:Y:S05]  /*1c300*/  BRA `(.L_x_430) ;  /* 0xffffff1000a87947 */ /* 0x000fea000383ffff */
.L_x_220:
[----:B-1----:R-:W-:-:S04]  /*1c310*/  MOV R0, UR40 ;  /* 0x0000002800007c02 */ /* 0x002fc80008000f00 */
[----:B------:R1:W3:Y:S03]  /*1c320*/  SYNCS.PHASECHK.TRANS64.TRYWAIT P0, [R0+URZ+0x1c0c0], R5 ;  /* 0x01c0c005000075a7 */ /* 0x0002e600080011ff */
[----:B---3--:R-:W-:Y:S05]  /*1c330*/  @!P0 NANOSLEEP.SYNCS 0x989680 ;  /* 0x009896800000895d */ /* 0x008fea0003900000 */
[----:B------:R-:W3:Y:S02]  /*1c340*/  @!P0 SYNCS.PHASECHK.TRANS64 P0, [R0+URZ+0x1c0c0], R5 ;  /* 0x01c0c005000085a7 */ /* 0x000ee400080010ff */
[----:B---3--:R-:W-:Y:S05]  /*1c350*/  @!P0 BRA `(.L_x_220) ;  /* 0xfffffffc00ec8947 */ /* 0x008fea000383ffff */
[----:B------:R-:W-:Y:S05]  /*1c360*/  BRA `(.L_x_431) ;  /* 0xffffff1000b07947 */ /* 0x000fea000383ffff */
.L_x_236:
[----:B--2---:R-:W-:-:S04]  /*1c370*/  MOV R0, UR40 ;  /* 0x0000002800007c02 */ /* 0x004fc80008000f00 */
[----:B------:R2:W1:Y:S03]  /*1c380*/  SYNCS.PHASECHK.TRANS64.TRYWAIT P1, [R0+URZ+0x1c080], R3 ;  /* 0x01c08003000075a7 */ /* 0x00046600080211ff */
[----:B-1----:R-:W-:Y:S05]  /*1c390*/  @!P1 NANOSLEEP.SYNCS 0x989680 ;  /* 0x009896800000995d */ /* 0x002fea0003900000 */
[----:B------:R-:W1:Y:S02]  /*1c3a0*/  @!P1 SYNCS.PHASECHK.TRANS64 P1, [R0+URZ+0x1c080], R3 ;  /* 0x01c08003000095a7 */ /* 0x000e6400080210ff */
[----:B-1----:R-:W-:Y:S05]  /*1c3b0*/  @!P1 BRA `(.L_x_236) ;  /* 0xfffffffc00ec9947 */ /* 0x002fea000383ffff */
[----:B------:R-:W-:Y:S05]  /*1c3c0*/  BRA `(.L_x_432) ;  /* 0xffffff3000a87947 */ /* 0x000fea000383ffff */
.L_x_240:
[----:B--2---:R-:W-:-:S04]  /*1c3d0*/  MOV R0, UR40 ;  /* 0x0000002800007c02 */ /* 0x004fc80008000f00 */
[----:B------:R2:W3:Y:S03]  /*1c3e0*/  SYNCS.PHASECHK.TRANS64.TRYWAIT P0, [R0+URZ+0x1c098], R3 ;  /* 0x01c09803000075a7 */ /* 0x0004e600080011ff */
[----:B---3--:R-:W-:Y:S05]  /*1c3f0*/  @!P0 NANOSLEEP.SYNCS 0x989680 ;  /* 0x009896800000895d */ /* 0x008fea0003900000 */
[----:B------:R-:W3:Y:S02]  /*1c400*/  @!P0 SYNCS.PHASECHK.TRANS64 P0, [R0+URZ+0x1c098], R3 ;  /* 0x01c09803000085a7 */ /* 0x000ee400080010ff */
[----:B---3--:R-:W-:Y:S05]  /*1c410*/  @!P0 BRA `(.L_x_240) ;  /* 0xfffffffc00ec8947 */ /* 0x008fea000383ffff */
[----:B------:R-:W-:Y:S05]  /*1c420*/  BRA `(.L_x_433) ;  /* 0xffffff3400107947 */ /* 0x000fea000383ffff */
.L_x_242:
[----:B--2---:R-:W-:-:S04]  /*1c430*/  MOV R0, UR40 ;  /* 0x0000002800007c02 */ /* 0x004fc80008000f00 */
[----:B------:R2:W3:Y:S03]  /*1c440*/  SYNCS.PHASECHK.TRANS64.TRYWAIT P0, [R0+URZ+0x1c0c8], R3 ;  /* 0x01c0c803000075a7 */ /* 0x0004e600080011ff */
[----:B---3--:R-:W-:Y:S05]  /*1c450*/  @!P0 NANOSLEEP.SYNCS 0x989680 ;  /* 0x009896800000895d */ /* 0x008fea0003900000 */
[----:B------:R-:W3:Y:S02]  /*1c460*/  @!P0 SYNCS.PHASECHK.TRANS64 P0, [R0+URZ+0x1c0c8], R3 ;  /* 0x01c0c803000085a7 */ /* 0x000ee400080010ff */
[----:B---3--:R-:W-:Y:S05]  /*1c470*/  @!P0 BRA `(.L_x_242) ;  /* 0xfffffffc00ec8947 */ /* 0x008fea000383ffff */
[----:B------:R-:W-:Y:S05]  /*1c480*/  BRA `(.L_x_434) ;  /* 0xffffff3400187947 */ /* 0x000fea000383ffff */
.L_x_258:
[----:B-1----:R-:W-:-:S04]  /*1c490*/  MOV R0, UR56 ;  /* 0x0000003800007c02 */ /* 0x002fc80008000f00 */
[----:B------:R1:W2:Y:S03]  /*1c4a0*/  SYNCS.PHASECHK.TRANS64.TRYWAIT P0, [R0+URZ], R3 ;  /* 0x00000003000075a7 */ /* 0x0002a600080011ff */
[----:B--2---:R-:W-:Y:S05]  /*1c4b0*/  @!P0 NANOSLEEP.SYNCS 0x989680 ;  /* 0x009896800000895d */ /* 0x004fea0003900000 */
[----:B------:R-:W2:Y:S02]  /*1c4c0*/  @!P0 SYNCS.PHASECHK.TRANS64 P0, [R0+URZ], R3 ;  /* 0x00000003000085a7 */ /* 0x000ea400080010ff */
[----:B--2---:R-:W-:Y:S05]  /*1c4d0*/  @!P0 BRA `(.L_x_258) ;  /* 0xfffffffc00ec8947 */ /* 0x004fea000383ffff */
[----:B------:R-:W-:Y:S05]  /*1c4e0*/  BRA `(.L_x_435) ;  /* 0xffffff54004c7947 */ /* 0x000fea000383ffff */
.L_x_261:
[----:B-1----:R-:W-:-:S04]  /*1c4f0*/  MOV R0, UR42 ;  /* 0x0000002a00007c02 */ /* 0x002fc80008000f00 */
[----:B------:R1:W3:Y:S03]  /*1c500*/  SYNCS.PHASECHK.TRANS64.TRYWAIT P1, [R0+URZ], R3 ;  /* 0x00000003000075a7 */ /* 0x0002e600080211ff */
[----:B---3--:R-:W-:Y:S05]  /*1c510*/  @!P1 NANOSLEEP.SYNCS 0x989680 ;  /* 0x009896800000995d */ /* 0x008fea0003900000 */
[----:B------:R-:W3:Y:S02]  /*1c520*/  @!P1 SYNCS.PHASECHK.TRANS64 P1, [R0+URZ], R3 ;  /* 0x00000003000095a7 */ /* 0x000ee400080210ff */
[----:B---3--:R-:W-:Y:S05]  /*1c530*/  @!P1 BRA `(.L_x_261) ;  /* 0xfffffffc00ec9947 */ /* 0x008fea000383ffff */
[----:B------:R-:W-:Y:S05]  /*1c540*/  BRA `(.L_x_436) ;  /* 0xffffff5400e87947 */ /* 0x000fea000383ffff */
.L_x_266:
[----:B-1----:R-:W-:-:S04]  /*1c550*/  MOV R4, UR45 ;  /* 0x0000002d00047c02 */ /* 0x002fc80008000f00 */
[----:B------:R1:W2:Y:S03]  /*1c560*/  SYNCS.PHASECHK.TRANS64.TRYWAIT P2, [R4+URZ+0x1c0d0], R3 ;  /* 0x01c0d003040075a7 */ /* 0x0002a600080411ff */
[----:B--2---:R-:W-:Y:S05]  /*1c570*/  @!P2 NANOSLEEP.SYNCS 0x989680 ;  /* 0x009896800000a95d */ /* 0x004fea0003900000 */
[----:B------:R-:W2:Y:S02]  /*1c580*/  @!P2 SYNCS.PHASECHK.TRANS64 P2, [R4+URZ+0x1c0d0], R3 ;  /* 0x01c0d0030400a5a7 */ /* 0x000ea400080410ff */
[----:B--2---:R-:W-:Y:S05]  /*1c590*/  @!P2 BRA `(.L_x_266) ;  /* 0xfffffffc00eca947 */ /* 0x004fea000383ffff */
[----:B------:R-:W-:Y:S05]  /*1c5a0*/  BRA `(.L_x_437) ;  /* 0xffffff5c00d87947 */ /* 0x000fea000383ffff */
.L_x_270:
[----:B--2---:R-:W-:-:S04]  /*1c5b0*/  MOV R3, UR56 ;  /* 0x0000003800037c02 */ /* 0x004fc80008000f00 */
[----:B------:R2:W3:Y:S03]  /*1c5c0*/  SYNCS.PHASECHK.TRANS64.TRYWAIT P2, [R3+URZ], R0 ;  /* 0x00000000030075a7 */ /* 0x0004e600080411ff */
[----:B---3--:R-:W-:Y:S05]  /*1c5d0*/  @!P2 NANOSLEEP.SYNCS 0x989680 ;  /* 0x009896800000a95d */ /* 0x008fea0003900000 */
[----:B------:R-:W3:Y:S02]  /*1c5e0*/  @!P2 SYNCS.PHASECHK.TRANS64 P2, [R3+URZ], R0 ;  /* 0x000000000300a5a7 */ /* 0x000ee400080410ff */
[----:B---3--:R-:W-:Y:S05]  /*1c5f0*/  @!P2 BRA `(.L_x_270) ;  /* 0xfffffffc00eca947 */ /* 0x008fea000383ffff */
[----:B------:R-:W-:Y:S05]  /*1c600*/  BRA `(.L_x_438) ;  /* 0xffffff7400607947 */ /* 0x000fea000383ffff */
.L_x_275:
[----:B--2---:R-:W-:-:S04]  /*1c610*/  MOV R0, UR42 ;  /* 0x0000002a00007c02 */ /* 0x004fc80008000f00 */
[----:B------:R2:W3:Y:S03]  /*1c620*/  SYNCS.PHASECHK.TRANS64.TRYWAIT P1, [R0+URZ], R3 ;  /* 0x00000003000075a7 */ /* 0x0004e600080211ff */
[----:B---3--:R-:W-:Y:S05]  /*1c630*/  @!P1 NANOSLEEP.SYNCS 0x989680 ;  /* 0x009896800000995d */ /* 0x008fea0003900000 */
[----:B------:R-:W3:Y:S02]  /*1c640*/  @!P1 SYNCS.PHASECHK.TRANS64 P1, [R0+URZ], R3 ;  /* 0x00000003000095a7 */ /* 0x000ee400080210ff */
[----:B---3--:R-:W-:Y:S05]  /*1c650*/  @!P1 BRA `(.L_x_275) ;  /* 0xfffffffc00ec9947 */ /* 0x008fea000383ffff */
[----:B------:R-:W-:Y:S05]  /*1c660*/  BRA `(.L_x_439) ;  /* 0xffffff78000c7947 */ /* 0x000fea000383ffff */
.L_x_280:
[----:B-1----:R-:W-:-:S04]  /*1c670*/  MOV R0, UR41 ;  /* 0x0000002900007c02 */ /* 0x002fc80008000f00 */
[----:B------:R1:W2:Y:S03]  /*1c680*/  SYNCS.PHASECHK.TRANS64.TRYWAIT P1, [R0+URZ], R3 ;  /* 0x00000003000075a7 */ /* 0x0002a600080211ff */
[----:B--2---:R-:W-:Y:S05]  /*1c690*/  @!P1 NANOSLEEP.SYNCS 0x989680 ;  /* 0x009896800000995d */ /* 0x004fea0003900000 */
[----:B------:R-:W2:Y:S02]  /*1c6a0*/  @!P1 SYNCS.PHASECHK.TRANS64 P1, [R0+URZ], R3 ;  /* 0x00000003000095a7 */ /* 0x000ea400080210ff */
[----:B--2---:R-:W-:Y:S05]  /*1c6b0*/  @!P1 BRA `(.L_x_280) ;  /* 0xfffffffc00ec9947 */ /* 0x004fea000383ffff */
[----:B------:R-:W-:Y:S05]  /*1c6c0*/  BRA `(.L_x_440) ;  /* 0xffffff7800c47947 */ /* 0x000fea000383ffff */
.L_x_285:
[----:B-1----:R-:W-:-:S04]  /*1c6d0*/  MOV R3, UR45 ;  /* 0x0000002d00037c02 */ /* 0x002fc80008000f00 */
[----:B------:R1:W2:Y:S03]  /*1c6e0*/  SYNCS.PHASECHK.TRANS64.TRYWAIT P2, [R3+URZ+0x1c0d0], R90 ;  /* 0x01c0d05a030075a7 */ /* 0x0002a600080411ff */
[----:B--2---:R-:W-:Y:S05]  /*1c6f0*/  @!P2 NANOSLEEP.SYNCS 0x989680 ;  /* 0x009896800000a95d */ /* 0x004fea0003900000 */
[----:B------:R-:W2:Y:S02]  /*1c700*/  @!P2 SYNCS.PHASECHK.TRANS64 P2, [R3+URZ+0x1c0d0], R90 ;  /* 0x01c0d05a0300a5a7 */ /* 0x000ea400080410ff */
[----:B--2---:R-:W-:Y:S05]  /*1c710*/  @!P2 BRA `(.L_x_285) ;  /* 0xfffffffc00eca947 */ /* 0x004fea000383ffff */
[----:B------:R-:W-:Y:S05]  /*1c720*/  BRA `(.L_x_441) ;  /* 0xffffff8c00c47947 */ /* 0x000fea000383ffff */
.L_x_289:
[----:B--2---:R-:W-:-:S04]  /*1c730*/  MOV R3, UR56 ;  /* 0x0000003800037c02 */ /* 0x004fc80008000f00 */
[----:B------:R2:W3:Y:S03]  /*1c740*/  SYNCS.PHASECHK.TRANS64.TRYWAIT P2, [R3+URZ], R0 ;  /* 0x00000000030075a7 */ /* 0x0004e600080411ff */
[----:B---3--:R-:W-:Y:S05]  /*1c750*/  @!P2 NANOSLEEP.SYNCS 0x989680 ;  /* 0x009896800000a95d */ /* 0x008fea0003900000 */
[----:B------:R-:W3:Y:S02]  /*1c760*/  @!P2 SYNCS.PHASECHK.TRANS64 P2, [R3+URZ], R0 ;  /* 0x000000000300a5a7 */ /* 0x000ee400080410ff */
[----:B---3--:R-:W-:Y:S05]  /*1c770*/  @!P2 BRA `(.L_x_289) ;  /* 0xfffffffc00eca947 */ /* 0x008fea000383ffff */
[----:B------:R-:W-:Y:S05]  /*1c780*/  BRA `(.L_x_442) ;  /* 0xffffffa400347947 */ /* 0x000fea000383ffff */
.L_x_293:
[----:B--2---:R-:W-:-:S04]  /*1c790*/  MOV R3, UR41 ;  /* 0x0000002900037c02 */ /* 0x004fc80008000f00 */
[----:B------:R2:W3:Y:S03]  /*1c7a0*/  SYNCS.PHASECHK.TRANS64.TRYWAIT P1, [R3+URZ], R0 ;  /* 0x00000000030075a7 */ /* 0x0004e600080211ff */
[----:B---3--:R-:W-:Y:S05]  /*1c7b0*/  @!P1 NANOSLEEP.SYNCS 0x989680 ;  /* 0x009896800000995d */ /* 0x008fea0003900000 */
[----:B------:R-:W3:Y:S02]  /*1c7c0*/  @!P1 SYNCS.PHASECHK.TRANS64 P1, [R3+URZ], R0 ;  /* 0x00000000030095a7 */ /* 0x000ee400080210ff */
[----:B---3--:R-:W-:Y:S05]  /*1c7d0*/  @!P1 BRA `(.L_x_293) ;  /* 0xfffffffc00ec9947 */ /* 0x008fea000383ffff */
[----:B------:R-:W-:Y:S05]  /*1c7e0*/  BRA `(.L_x_443) ;  /* 0xffffffa400e07947 */ /* 0x000fea000383ffff */
.L_x_297:
[----:B-1----:R-:W-:-:S04]  /*1c7f0*/  MOV R0, UR56 ;  /* 0x0000003800007c02 */ /* 0x002fc80008000f00 */
[----:B------:R1:W2:Y:S03]  /*1c800*/  SYNCS.PHASECHK.TRANS64.TRYWAIT P0, [R0+URZ], R3 ;  /* 0x00000003000075a7 */ /* 0x0002a600080011ff */
[----:B--2---:R-:W-:Y:S05]  /*1c810*/  @!P0 NANOSLEEP.SYNCS 0x989680 ;  /* 0x009896800000895d */ /* 0x004fea0003900000 */
[----:B------:R-:W2:Y:S02]  /*1c820*/  @!P0 SYNCS.PHASECHK.TRANS64 P0, [R0+URZ], R3 ;  /* 0x00000003000085a7 */ /* 0x000ea400080010ff */
[----:B--2---:R-:W-:Y:S05]  /*1c830*/  @!P0 BRA `(.L_x_297) ;  /* 0xfffffffc00ec8947 */ /* 0x004fea000383ffff */
[----:B------:R-:W-:Y:S05]  /*1c840*/  BRA `(.L_x_444) ;  /* 0xffffffa800607947 */ /* 0x000fea000383ffff */
.L_x_301:
[----:B------:R-:W-:-:S07]  /*1c850*/  MOV R0, UR8 ;  /* 0x0000000800007c02 */ /* 0x000fce0008000f00 */
.L_x_445:
[----:B-1----:R1:W2:Y:S02]  /*1c860*/  SYNCS.PHASECHK.TRANS64.TRYWAIT P1, [R0+URZ+0x1c010], R3 ;  /* 0x01c01003000075a7 */ /* 0x0022a400080211ff */
[----:B--2---:R-:W-:Y:S05]  /*1c870*/  @!P1 NANOSLEEP.SYNCS 0x989680 ;  /* 0x009896800000995d */ /* 0x004fea0003900000 */
[----:B------:R-:W2:Y:S02]  /*1c880*/  @!P1 SYNCS.PHASECHK.TRANS64 P1, [R0+URZ+0x1c010], R3 ;  /* 0x01c01003000095a7 */ /* 0x000ea400080210ff */
[----:B--2---:R-:W-:Y:S05]  /*1c890*/  @!P1 BRA `(.L_x_445) ;  /* 0xfffffffc00f09947 */ /* 0x004fea000383ffff */
[----:B------:R-:W-:Y:S05]  /*1c8a0*/  BRA `(.L_x_446) ;  /* 0xffffffac00507947 */ /* 0x000fea000383ffff */
.L_x_307:
[----:B-1----:R-:W-:-:S07]  /*1c8b0*/  MOV R0, UR8 ;  /* 0x0000000800007c02 */ /* 0x002fce0008000f00 */
.L_x_447:
[----:B-1----:R1:W2:Y:S02]  /*1c8c0*/  SYNCS.PHASECHK.TRANS64.TRYWAIT P1, [R0+URZ+0x1c038], R3 ;  /* 0x01c03803000075a7 */ /* 0x0022a400080211ff */
[----:B--2---:R-:W-:Y:S05]  /*1c8d0*/  @!P1 NANOSLEEP.SYNCS 0x989680 ;  /* 0x009896800000995d */ /* 0x004fea0003900000 */
[----:B------:R-:W2:Y:S02]  /*1c8e0*/  @!P1 SYNCS.PHASECHK.TRANS64 P1, [R0+URZ+0x1c038], R3 ;  /* 0x01c03803000095a7 */ /* 0x000ea400080210ff */
[----:B--2---:R-:W-:Y:S05]  /*1c8f0*/  @!P1 BRA `(.L_x_447) ;  /* 0xfffffffc00f09947 */ /* 0x004fea000383ffff */
[----:B------:R-:W-:Y:S05]  /*1c900*/  BRA `(.L_x_448) ;  /* 0xffffffac00c47947 */ /* 0x000fea000383ffff */
.L_x_313:
[----:B-1----:R-:W-:-:S07]  /*1c910*/  MOV R0, UR8 ;  /* 0x0000000800007c02 */ /* 0x002fce0008000f00 */
.L_x_449:
[----:B-1----:R1:W2:Y:S02]  /*1c920*/  SYNCS.PHASECHK.TRANS64.TRYWAIT P1, [R0+URZ+0x1c018], R3 ;  /* 0x01c01803000075a7 */ /* 0x0022a400080211ff */
[----:B--2---:R-:W-:Y:S05]  /*1c930*/  @!P1 NANOSLEEP.SYNCS 0x989680 ;  /* 0x009896800000995d */ /* 0x004fea0003900000 */
[----:B------:R-:W2:Y:S02]  /*1c940*/  @!P1 SYNCS.PHASECHK.TRANS64 P1, [R0+URZ+0x1c018], R3 ;  /* 0x01c01803000095a7 */ /* 0x000ea400080210ff */
[----:B--2---:R-:W-:Y:S05]  /*1c950*/  @!P1 BRA `(.L_x_449) ;  /* 0xfffffffc00f09947 */ /* 0x004fea000383ffff */
[----:B------:R-:W-:Y:S05]  /*1c960*/  BRA `(.L_x_450) ;  /* 0xffffffb000347947 */ /* 0x000fea000383ffff */
.L_x_319:
[----:B-1----:R-:W-:-:S07]  /*1c970*/  MOV R0, UR8 ;  /* 0x0000000800007c02 */ /* 0x002fce0008000f00 */
.L_x_451:
[----:B-1----:R1:W2:Y:S02]  /*1c980*/  SYNCS.PHASECHK.TRANS64.TRYWAIT P1, [R0+URZ+0x1c040], R3 ;  /* 0x01c04003000075a7 */ /* 0x0022a400080211ff */
[----:B--2---:R-:W-:Y:S05]  /*1c990*/  @!P1 NANOSLEEP.SYNCS 0x989680 ;  /* 0x009896800000995d */ /* 0x004fea0003900000 */
[----:B------:R-:W2:Y:S02]  /*1c9a0*/  @!P1 SYNCS.PHASECHK.TRANS64 P1, [R0+URZ+0x1c040], R3 ;  /* 0x01c04003000095a7 */ /* 0x000ea400080210ff */
[----:B--2---:R-:W-:Y:S05]  /*1c9b0*/  @!P1 BRA `(.L_x_451) ;  /* 0xfffffffc00f09947 */ /* 0x004fea000383ffff */
[----:B------:R-:W-:Y:S05]  /*1c9c0*/  BRA `(.L_x_452) ;  /* 0xffffffb000ac7947 */ /* 0x000fea000383ffff */
.L_x_325:
[----:B-1----:R-:W-:-:S07]  /*1c9d0*/  MOV R0, UR41 ;  /* 0x0000002900007c02 */ /* 0x002fce0008000f00 */
.L_x_453:
[----:B-1----:R1:W3:Y:S02]  /*1c9e0*/  SYNCS.PHASECHK.TRANS64.TRYWAIT P1, [R0+URZ+0x1c038], R3 ;  /* 0x01c03803000075a7 */ /* 0x0022e400080211ff */
[----:B---3--:R-:W-:Y:S05]  /*1c9f0*/  @!P1 NANOSLEEP.SYNCS 0x989680 ;  /* 0x009896800000995d */ /* 0x008fea0003900000 */
[----:B------:R-:W3:Y:S02]  /*1ca00*/  @!P1 SYNCS.PHASECHK.TRANS64 P1, [R0+URZ+0x1c038], R3 ;  /* 0x01c03803000095a7 */ /* 0x000ee400080210ff */
[----:B---3--:R-:W-:Y:S05]  /*1ca10*/  @!P1 BRA `(.L_x_453) ;  /* 0xfffffffc00f09947 */ /* 0x008fea000383ffff */
[----:B------:R-:W-:Y:S05]  /*1ca20*/  BRA `(.L_x_454) ;  /* 0xffffffb400807947 */ /* 0x000fea000383ffff */
.L_x_330:
[----:B-1----:R-:W-:-:S07]  /*1ca30*/  MOV R0, UR25 ;  /* 0x0000001900007c02 */ /* 0x002fce0008000f00 */
.L_x_455:
[----:B-1----:R1:W2:Y:S02]  /*1ca40*/  SYNCS.PHASECHK.TRANS64.TRYWAIT P1, [R0+URZ+0x1c038], R3 ;  /* 0x01c03803000075a7 */ /* 0x0022a400080211ff */
[----:B--2---:R-:W-:Y:S05]  /*1ca50*/  @!P1 NANOSLEEP.SYNCS 0x989680 ;  /* 0x009896800000995d */ /* 0x004fea0003900000 */
[----:B------:R-:W2:Y:S02]  /*1ca60*/  @!P1 SYNCS.PHASECHK.TRANS64 P1, [R0+URZ+0x1c038], R3 ;  /* 0x01c03803000095a7 */ /* 0x000ea400080210ff */
[----:B--2---:R-:W-:Y:S05]  /*1ca70*/  @!P1 BRA `(.L_x_455) ;  /* 0xfffffffc00f09947 */ /* 0x004fea000383ffff */
[----:B------:R-:W-:Y:S05]  /*1ca80*/  BRA `(.L_x_456) ;  /* 0xffffffb400f87947 */ /* 0x000fea000383ffff */
.L_x_335:
[----:B-1----:R-:W-:-:S07]  /*1ca90*/  MOV R0, UR33 ;  /* 0x0000002100007c02 */ /* 0x002fce0008000f00 */
.L_x_457:
[----:B-1----:R1:W2:Y:S02]  /*1caa0*/  SYNCS.PHASECHK.TRANS64.TRYWAIT P1, [R0+URZ+0x1c038], R3 ;  /* 0x01c03803000075a7 */ /* 0x0022a400080211ff */
[----:B--2---:R-:W-:Y:S05]  /*1cab0*/  @!P1 NANOSLEEP.SYNCS 0x989680 ;  /* 0x009896800000995d */ /* 0x004fea0003900000 */
[----:B------:R-:W2:Y:S02]  /*1cac0*/  @!P1 SYNCS.PHASECHK.TRANS64 P1, [R0+URZ+0x1c038], R3 ;  /* 0x01c03803000095a7 */ /* 0x000ea400080210ff */
[----:B--2---:R-:W-:Y:S05]  /*1cad0*/  @!P1 BRA `(.L_x_457) ;  /* 0xfffffffc00f09947 */ /* 0x004fea000383ffff */
[----:B------:R-:W-:Y:S05]  /*1cae0*/  BRA `(.L_x_458) ;  /* 0xffffffb800787947 */ /* 0x000fea000383ffff */
.L_x_340:
[----:B-1----:R-:W-:-:S07]  /*1caf0*/  MOV R0, UR25 ;  /* 0x0000001900007c02 */ /* 0x002fce0008000f00 */
.L_x_459:
[----:B-1----:R1:W2:Y:S02]  /*1cb00*/  SYNCS.PHASECHK.TRANS64.TRYWAIT P1, [R0+URZ+0x1c038], R3 ;  /* 0x01c03803000075a7 */ /* 0x0022a400080211ff */
[----:B--2---:R-:W-:Y:S05]  /*1cb10*/  @!P1 NANOSLEEP.SYNCS 0x989680 ;  /* 0x009896800000995d */ /* 0x004fea0003900000 */
[----:B------:R-:W2:Y:S02]  /*1cb20*/  @!P1 SYNCS.PHASECHK.TRANS64 P1, [R0+URZ+0x1c038], R3 ;  /* 0x01c03803000095a7 */ /* 0x000ea400080210ff */
[----:B--2---:R-:W-:Y:S05]  /*1cb30*/  @!P1 BRA `(.L_x_459) ;  /* 0xfffffffc00f09947 */ /* 0x004fea000383ffff */
[----:B------:R-:W-:Y:S05]  /*1cb40*/  BRA `(.L_x_460) ;  /* 0xffffffb800f47947 */ /* 0x000fea000383ffff */
.L_x_345:
[----:B-1----:R-:W-:-:S07]  /*1cb50*/  MOV R0, UR25 ;  /* 0x0000001900007c02 */ /* 0x002fce0008000f00 */
.L_x_461:
[----:B-1----:R1:W2:Y:S02]  /*1cb60*/  SYNCS.PHASECHK.TRANS64.TRYWAIT P1, [R0+URZ+0x1c038], R3 ;  /* 0x01c03803000075a7 */ /* 0x0022a400080211ff */
[----:B--2---:R-:W-:Y:S05]  /*1cb70*/  @!P1 NANOSLEEP.SYNCS 0x989680 ;  /* 0x009896800000995d */ /* 0x004fea0003900000 */
[----:B------:R-:W2:Y:S02]  /*1cb80*/  @!P1 SYNCS.PHASECHK.TRANS64 P1, [R0+URZ+0x1c038], R3 ;  /* 0x01c03803000095a7 */ /* 0x000ea400080210ff */
[----:B--2---:R-:W-:Y:S05]  /*1cb90*/  @!P1 BRA `(.L_x_461) ;  /* 0xfffffffc00f09947 */ /* 0x004fea000383ffff */
[----:B------:R-:W-:Y:S05]  /*1cba0*/  BRA `(.L_x_462) ;  /* 0xffffffbc00747947 */ /* 0x000fea000383ffff */
.L_x_350:
[----:B-1----:R-:W-:-:S07]  /*1cbb0*/  MOV R0, UR25 ;  /* 0x0000001900007c02 */ /* 0x002fce0008000f00 */
.L_x_463:
[----:B-1----:R1:W2:Y:S02]  /*1cbc0*/  SYNCS.PHASECHK.TRANS64.TRYWAIT P1, [R0+URZ+0x1c038], R3 ;  /* 0x01c03803000075a7 */ /* 0x0022a400080211ff */
[----:B--2---:R-:W-:Y:S05]  /*1cbd0*/  @!P1 NANOSLEEP.SYNCS 0x989680 ;  /* 0x009896800000995d */ /* 0x004fea0003900000 */
[----:B------:R-:W2:Y:S02]  /*1cbe0*/  @!P1 SYNCS.PHASECHK.TRANS64 P1, [R0+URZ+0x1c038], R3 ;  /* 0x01c03803000095a7 */ /* 0x000ea400080210ff */
[----:B--2---:R-:W-:Y:S05]  /*1cbf0*/  @!P1 BRA `(.L_x_463) ;  /* 0xfffffffc00f09947 */ /* 0x004fea000383ffff */
[----:B------:R-:W-:Y:S05]  /*1cc00*/  BRA `(.L_x_464) ;  /* 0xffffffbc00f47947 */ /* 0x000fea000383ffff */
.L_x_355:
[----:B-1----:R-:W-:-:S07]  /*1cc10*/  MOV R0, UR25 ;  /* 0x0000001900007c02 */ /* 0x002fce0008000f00 */
.L_x_465:
[----:B-1----:R1:W2:Y:S02]  /*1cc20*/  SYNCS.PHASECHK.TRANS64.TRYWAIT P1, [R0+URZ+0x1c038], R3 ;  /* 0x01c03803000075a7 */ /* 0x0022a400080211ff */
[----:B--2---:R-:W-:Y:S05]  /*1cc30*/  @!P1 NANOSLEEP.SYNCS 0x989680 ;  /* 0x009896800000995d */ /* 0x004fea0003900000 */
[----:B------:R-:W2:Y:S02]  /*1cc40*/  @!P1 SYNCS.PHASECHK.TRANS64 P1, [R0+URZ+0x1c038], R3 ;  /* 0x01c03803000095a7 */ /* 0x000ea400080210ff */
[----:B--2---:R-:W-:Y:S05]  /*1cc50*/  @!P1 BRA `(.L_x_465) ;  /* 0xfffffffc00f09947 */ /* 0x004fea000383ffff */
[----:B------:R-:W-:Y:S05]  /*1cc60*/  BRA `(.L_x_466) ;  /* 0xffffffc000747947 */ /* 0x000fea000383ffff */
.L_x_360:
[----:B-1----:R-:W-:-:S07]  /*1cc70*/  MOV R0, UR25 ;  /* 0x0000001900007c02 */ /* 0x002fce0008000f00 */
.L_x_467:
[----:B-1----:R1:W2:Y:S02]  /*1cc80*/  SYNCS.PHASECHK.TRANS64.TRYWAIT P1, [R0+URZ+0x1c038], R3 ;  /* 0x01c03803000075a7 */ /* 0x0022a400080211ff */
[----:B--2---:R-:W-:Y:S05]  /*1cc90*/  @!P1 NANOSLEEP.SYNCS 0x989680 ;  /* 0x009896800000995d */ /* 0x004fea0003900000 */
[----:B------:R-:W2:Y:S02]  /*1cca0*/  @!P1 SYNCS.PHASECHK.TRANS64 P1, [R0+URZ+0x1c038], R3 ;  /* 0x01c03803000095a7 */ /* 0x000ea400080210ff */
[----:B--2---:R-:W-:Y:S05]  /*1ccb0*/  @!P1 BRA `(.L_x_467) ;  /* 0xfffffffc00f09947 */ /* 0x004fea000383ffff */
[----:B------:R-:W-:Y:S05]  /*1ccc0*/  BRA `(.L_x_468) ;  /* 0xffffffc000f47947 */ /* 0x000fea000383ffff */
.L_x_366:
[----:B-1----:R-:W-:-:S07]  /*1ccd0*/  MOV R0, UR33 ;  /* 0x0000002100007c02 */ /* 0x002fce0008000f00 */
.L_x_469:
[----:B-1----:R1:W2:Y:S02]  /*1cce0*/  SYNCS.PHASECHK.TRANS64.TRYWAIT P1, [R0+URZ+0x1c038], R3 ;  /* 0x01c03803000075a7 */ /* 0x0022a400080211ff */
[----:B--2---:R-:W-:Y:S05]  /*1ccf0*/  @!P1 NANOSLEEP.SYNCS 0x989680 ;  /* 0x009896800000995d */ /* 0x004fea0003900000 */
[----:B------:R-:W2:Y:S02]  /*1cd00*/  @!P1 SYNCS.PHASECHK.TRANS64 P1, [R0+URZ+0x1c038], R3 ;  /* 0x01c03803000095a7 */ /* 0x000ea400080210ff */
[----:B--2---:R-:W-:Y:S05]  /*1cd10*/  @!P1 BRA `(.L_x_469) ;  /* 0xfffffffc00f09947 */ /* 0x004fea000383ffff */
[----:B------:R-:W-:Y:S05]  /*1cd20*/  BRA `(.L_x_470) ;  /* 0xffffffc4009c7947 */ /* 0x000fea000383ffff */
.L_x_371:
[----:B-1----:R-:W-:-:S07]  /*1cd30*/  MOV R0, UR25 ;  /* 0x0000001900007c02 */ /* 0x002fce0008000f00 */
.L_x_471:
[----:B-1----:R1:W2:Y:S02]  /*1cd40*/  SYNCS.PHASECHK.TRANS64.TRYWAIT P1, [R0+URZ+0x1c038], R3 ;  /* 0x01c03803000075a7 */ /* 0x0022a400080211ff */
[----:B--2---:R-:W-:Y:S05]  /*1cd50*/  @!P1 NANOSLEEP.SYNCS 0x989680 ;  /* 0x009896800000995d */ /* 0x004fea0003900000 */
[----:B------:R-:W2:Y:S02]  /*1cd60*/  @!P1 SYNCS.PHASECHK.TRANS64 P1, [R0+URZ+0x1c038], R3 ;  /* 0x01c03803000095a7 */ /* 0x000ea400080210ff */
[----:B--2---:R-:W-:Y:S05]  /*1cd70*/  @!P1 BRA `(.L_x_471) ;  /* 0xfffffffc00f09947 */ /* 0x004fea000383ffff */
[----:B------:R-:W-:Y:S05]  /*1cd80*/  BRA `(.L_x_472) ;  /* 0xffffffc800187947 */ /* 0x000fea000383ffff */
.L_x_377:
[----:B------:R-:W-:-:S07]  /*1cd90*/  MOV R3, UR24 ;  /* 0x0000001800037c02 */ /* 0x000fce0008000f00 */
.L_x_473:
[----:B-1----:R1:W2:Y:S02]  /*1cda0*/  SYNCS.PHASECHK.TRANS64.TRYWAIT P0, [R3+URZ+0x1c0b0], R0 ;  /* 0x01c0b000030075a7 */ /* 0x0022a400080011ff */
[----:B--2---:R-:W-:Y:S05]  /*1cdb0*/  @!P0 NANOSLEEP.SYNCS 0x989680 ;  /* 0x009896800000895d */ /* 0x004fea0003900000 */
[----:B------:R-:W2:Y:S02]  /*1cdc0*/  @!P0 SYNCS.PHASECHK.TRANS64 P0, [R3+URZ+0x1c0b0], R0 ;  /* 0x01c0b000030085a7 */ /* 0x000ea400080010ff */
[----:B--2---:R-:W-:Y:S05]  /*1cdd0*/  @!P0 BRA `(.L_x_473) ;  /* 0xfffffffc00f08947 */ /* 0x004fea000383ffff */
[----:B------:R-:W-:Y:S05]  /*1cde0*/  BRA `(.L_x_474) ;  /* 0xffffffcc00387947 */ /* 0x000fea000383ffff */
.L_x_381:
[----:B-1----:R-:W-:-:S07]  /*1cdf0*/  MOV R3, UR24 ;  /* 0x0000001800037c02 */ /* 0x002fce0008000f00 */
.L_x_475:
[----:B-1----:R1:W2:Y:S02]  /*1ce00*/  SYNCS.PHASECHK.TRANS64.TRYWAIT P0, [R3+URZ+0x1c0b8], R0 ;  /* 0x01c0b800030075a7 */ /* 0x0022a400080011ff */
[----:B--2---:R-:W-:Y:S05]  /*1ce10*/  @!P0 NANOSLEEP.SYNCS 0x989680 ;  /* 0x009896800000895d */ /* 0x004fea0003900000 */
[----:B------:R-:W2:Y:S02]  /*1ce20*/  @!P0 SYNCS.PHASECHK.TRANS64 P0, [R3+URZ+0x1c0b8], R0 ;  /* 0x01c0b800030085a7 */ /* 0x000ea400080010ff */
[----:B--2---:R-:W-:Y:S05]  /*1ce30*/  @!P0 BRA `(.L_x_475) ;  /* 0xfffffffc00f08947 */ /* 0x004fea000383ffff */
[----:B------:R-:W-:Y:S05]  /*1ce40*/  BRA `(.L_x_476) ;  /* 0xffffffd800447947 */ /* 0x000fea000383ffff */
        .weak           $__internal_0_$__cuda_sm10x_tcgen05_guardrail_trap_col_being_dealloced_not_returned_by_alloc
        .type           $__internal_0_$__cuda_sm10x_tcgen05_guardrail_trap_col_being_dealloced_not_returned_by_alloc,@function
        .size           $__internal_0_$__cuda_sm10x_tcgen05_guardrail_trap_col_being_dealloced_not_returned_by_alloc,($__internal_1_$__cuda_sm10x_tcgen05_guardrail_trap_phase_invalid_during_alloc - $__internal_0_$__cuda_sm10x_tcgen05_guardrail_trap_col_being_dealloced_not_returned_by_alloc)
$__internal_0_$__cuda_sm10x_tcgen05_guardrail_trap_col_being_dealloced_not_returned_by_alloc:
[----:B------:R-:W-:Y:S05]  /*1ce50*/  BPT.TRAP 0x1 ;  /* 0x000000040000795c */ /* 0x000fea0000300000 */
[----:B------:R-:W-:-:S04]  /*1ce60*/  HFMA2 R3, -RZ, RZ, 0, 0 ;  /* 0x00000000ff037431 */ /* 0x000fc800000001ff */
[----:B------:R-:W-:Y:S05]  /*1ce70*/  RET.REL.NODEC R2 `(_ZN7cutlass13device_kernelINS_4fmha6kernel36Sm100FmhaFwdKernelTmaWarpspecializedIN4cute5tupleIJiiiNS5_IJNS5_IJiiEEEiEEEEEENS1_10collective38Sm100FmhaFwdMainloopTmaWarpspecializedINS_6half_tEffNS5_IJNS4_1CILi256EEENSC_ILi64EEENSC_ILi128EEEEEENS5_IJiNSC_ILi1EEES7_EEENS5_IJiSH_NS5_IJNS5_IJNSC_ILi0EEEiEEEiEEEEEESM_NS9_12ResidualMaskENS5_IJNSC_ILi2EEESH_SH_EEENSC_ILb0EEEEENS9_38Sm100FmhaFwdEpilogueTmaWarpspecializedISB_fNS5_IJSF_SF_SE_EEESI_NS5_IJSH_S7_EEESQ_EENS2_23IndividualTileSchedulerENS2_41Sm100FmhaCtxKernelWarpspecializedScheduleEEEEEvNT_6ParamsE) ;  /* 0xfffffe3002607950 */ /* 0x000fea0003c3ffff */
        .weak           $__internal_1_$__cuda_sm10x_tcgen05_guardrail_trap_phase_invalid_during_alloc
        .type           $__internal_1_$__cuda_sm10x_tcgen05_guardrail_trap_phase_invalid_during_alloc,@function
        .size           $__internal_1_$__cuda_sm10x_tcgen05_guardrail_trap_phase_invalid_during_alloc,($__internal_2_$__cuda_sm10x_tcgen05_guardrail_trap_unallocated_columns_being_dealloced - $__internal_1_$__cuda_sm10x_tcgen05_guardrail_trap_phase_invalid_during_alloc)
$__internal_1_$__cuda_sm10x_tcgen05_guardrail_trap_phase_invalid_during_alloc:
[----:B------:R-:W-:Y:S05]  /*1ce80*/  BPT.TRAP 0x1 ;  /* 0x000000040000795c */ /* 0x000fea0000300000 */
[----:B------:R-:W-:-:S04]  /*1ce90*/  MOV R3, 0x0 ;  /* 0x0000000000037802 */ /* 0x000fc80000000f00 */
[----:B------:R-:W-:Y:S05]  /*1cea0*/  RET.REL.NODEC R2 `(_ZN7cutlass13device_kernelINS_4fmha6kernel36Sm100FmhaFwdKernelTmaWarpspecializedIN4cute5tupleIJiiiNS5_IJNS5_IJiiEEEiEEEEEENS1_10collective38Sm100FmhaFwdMainloopTmaWarpspecializedINS_6half_tEffNS5_IJNS4_1CILi256EEENSC_ILi64EEENSC_ILi128EEEEEENS5_IJiNSC_ILi1EEES7_EEENS5_IJiSH_NS5_IJNS5_IJNSC_ILi0EEEiEEEiEEEEEESM_NS9_12ResidualMaskENS5_IJNSC_ILi2EEESH_SH_EEENSC_ILb0EEEEENS9_38Sm100FmhaFwdEpilogueTmaWarpspecializedISB_fNS5_IJSF_SF_SE_EEESI_NS5_IJSH_S7_EEESQ_EENS2_23IndividualTileSchedulerENS2_41Sm100FmhaCtxKernelWarpspecializedScheduleEEEEEvNT_6ParamsE) ;  /* 0xfffffe3002547950 */ /* 0x000fea0003c3ffff */
        .weak           $__internal_2_$__cuda_sm10x_tcgen05_guardrail_trap_unallocated_columns_being_dealloced
        .type           $__internal_2_$__cuda_sm10x_tcgen05_guardrail_trap_unallocated_columns_being_dealloced,@function
        .size           $__internal_2_$__cuda_sm10x_tcgen05_guardrail_trap_unallocated_columns_being_dealloced,($__internal_3_$__cuda_sm3x_div_rn_noftz_f32_slowpath - $__internal_2_$__cuda_sm10x_tcgen05_guardrail_trap_unallocated_columns_being_dealloced)
$__internal_2_$__cuda_sm10x_tcgen05_guardrail_trap_unallocated_columns_being_dealloced:
[----:B------:R-:W-:Y:S05]  /*1ceb0*/  BPT.TRAP 0x1 ;  /* 0x000000040000795c */ /* 0x000fea0000300000 */
[----:B------:R-:W-:-:S04]  /*1cec0*/  HFMA2 R3, -RZ, RZ, 0, 0 ;  /* 0x00000000ff037431 */ /* 0x000fc800000001ff */
[----:B------:R-:W-:Y:S05]  /*1ced0*/  RET.REL.NODEC R2 `(_ZN7cutlass13device_kernelINS_4fmha6kernel36Sm100FmhaFwdKernelTmaWarpspecializedIN4cute5tupleIJiiiNS5_IJNS5_IJiiEEEiEEEEEENS1_10collective38Sm100FmhaFwdMainloopTmaWarpspecializedINS_6half_tEffNS5_IJNS4_1CILi256EEENSC_ILi64EEENSC_ILi128EEEEEENS5_IJiNSC_ILi1EEES7_EEENS5_IJiSH_NS5_IJNS5_IJNSC_ILi0EEEiEEEiEEEEEESM_NS9_12ResidualMaskENS5_IJNSC_ILi2EEESH_SH_EEENSC_ILb0EEEEENS9_38Sm100FmhaFwdEpilogueTmaWarpspecializedISB_fNS5_IJSF_SF_SE_EEESI_NS5_IJSH_S7_EEESQ_EENS2_23IndividualTileSchedulerENS2_41Sm100FmhaCtxKernelWarpspecializedScheduleEEEEEvNT_6ParamsE) ;  /* 0xfffffe3002487950 */ /* 0x000fea0003c3ffff */
        .weak           $__internal_3_$__cuda_sm3x_div_rn_noftz_f32_slowpath
        .type           $__internal_3_$__cuda_sm3x_div_rn_noftz_f32_slowpath,@function
        .size           $__internal_3_$__cuda_sm3x_div_rn_noftz_f32_slowpath,(.L_x_493 - $__internal_3_$__cuda_sm3x_div_rn_noftz_f32_slowpath)
$__internal_3_$__cuda_sm3x_div_rn_noftz_f32_slowpath:
[--C-:B------:R-:W-:Y:S01]  /*1cee0*/  SHF.R.U32.HI R3, RZ, 0x17, R24.reuse ;  /* 0x00000017ff037819 */ /* 0x100fe20000011618 */
[----:B------:R-:W-:Y:S01]  /*1cef0*/  BSSY.RECONVERGENT B1, `(.L_x_477) ;  /* 0x0000065000017945 */ /* 0x000fe20003800200 */
[--C-:B------:R-:W-:Y:S01]  /*1cf00*/  SHF.R.U32.HI R8, RZ, 0x17, R33.reuse ;  /* 0x00000017ff087819 */ /* 0x100fe20000011621 */
[----:B------:R-:W-:Y:S01]  /*1cf10*/  IMAD.MOV.U32 R7, RZ, RZ, R33 ;  /* 0x000000ffff077224 */ /* 0x000fe200078e0021 */
[----:B------:R-:W-:Y:S01]  /*1cf20*/  LOP3.LUT R3, R3, 0xff, RZ, 0xc0, !PT ;  /* 0x000000ff03037812 */ /* 0x000fe200078ec0ff */
[----:B------:R-:W-:Y:S01]  /*1cf30*/  IMAD.MOV.U32 R6, RZ, RZ, R24 ;  /* 0x000000ffff067224 */ /* 0x000fe200078e0018 */
[----:B------:R-:W-:-:S03]  /*1cf40*/  LOP3.LUT R8, R8, 0xff, RZ, 0xc0, !PT ;  /* 0x000000ff08087812 */ /* 0x000fc600078ec0ff */
[----:B------:R-:W-:Y:S02]  /*1cf50*/  VIADD R0, R3, 0xffffffff ;  /* 0xffffffff03007836 */ /* 0x000fe40000000000 */
[----:B------:R-:W-:-:S03]  /*1cf60*/  VIADD R5, R8, 0xffffffff ;  /* 0xffffffff08057836 */ /* 0x000fc60000000000 */
[----:B------:R-:W-:-:S04]  /*1cf70*/  ISETP.GT.U32.AND P0, PT, R0, 0xfd, PT ;  /* 0x000000fd0000780c */ /* 0x000fc80003f04070 */
[----:B------:R-:W-:-:S13]  /*1cf80*/  ISETP.GT.U32.OR P0, PT, R5, 0xfd, P0 ;  /* 0x000000fd0500780c */ /* 0x000fda0000704470 */
[----:B------:R-:W-:Y:S01]  /*1cf90*/  @!P0 IMAD.MOV.U32 R10, RZ, RZ, RZ ;  /* 0x000000ffff0a8224 */ /* 0x000fe200078e00ff */
[----:B------:R-:W-:Y:S06]  /*1cfa0*/  @!P0 BRA `(.L_x_478) ;  /* 0x00000000005c8947 */ /* 0x000fec0003800000 */
[----:B------:R-:W-:Y:S02]  /*1cfb0*/  FSETP.GTU.FTZ.AND P1, PT, |R33|, +INF , PT ;  /* 0x7f8000002100780b */ /* 0x000fe40003f3c200 */
[----:B------:R-:W-:-:S04]  /*1cfc0*/  FSETP.GTU.FTZ.AND P0, PT, |R24|, +INF , PT ;  /* 0x7f8000001800780b */ /* 0x000fc80003f1c200 */
[----:B------:R-:W-:-:S13]  /*1cfd0*/  PLOP3.LUT P0, PT, P1, P0, PT, 0xf8, 0x8f ;  /* 0x00000000008f781c */ /* 0x000fda0000f01f70 */
[----:B------:R-:W-:Y:S05]  /*1cfe0*/  @P0 BRA `(.L_x_479) ;  /* 0x0000000400500947 */ /* 0x000fea0003800000 */
[----:B------:R-:W-:-:S13]  /*1cff0*/  LOP3.LUT P0, RZ, R6, 0x7fffffff, R7, 0xc8, !PT ;  /* 0x7fffffff06ff7812 */ /* 0x000fda000780c807 */
[----:B------:R-:W-:Y:S05]  /*1d000*/  @!P0 BRA `(.L_x_480) ;  /* 0x0000000400408947 */ /* 0x000fea0003800000 */
[C---:B------:R-:W-:Y:S02]  /*1d010*/  FSETP.NEU.FTZ.AND P0, PT, |R33|.reuse, +INF , PT ;  /* 0x7f8000002100780b */ /* 0x040fe40003f1d200 */
[----:B------:R-:W-:Y:S02]  /*1d020*/  FSETP.NEU.FTZ.AND P1, PT, |R24|, +INF , PT ;  /* 0x7f8000001800780b */ /* 0x000fe40003f3d200 */
[----:B------:R-:W-:-:S11]  /*1d030*/  FSETP.NEU.FTZ.AND P2, PT, |R33|, +INF , PT ;  /* 0x7f8000002100780b */ /* 0x000fd60003f5d200 */
[----:B------:R-:W-:Y:S05]  /*1d040*/  @!P1 BRA !P0, `(.L_x_480) ;  /* 0x0000000400309947 */ /* 0x000fea0004000000 */
[----:B------:R-:W-:-:S04]  /*1d050*/  LOP3.LUT P0, RZ, R7, 0x7fffffff, RZ, 0xc0, !PT ;  /* 0x7fffffff07ff7812 */ /* 0x000fc8000780c0ff */
[----:B------:R-:W-:-:S13]  /*1d060*/  PLOP3.LUT P0, PT, P1, P0, PT, 0x2f, 0xf2 ;  /* 0x0000000000f2781c */ /* 0x000fda0000f00577 */
[----:B------:R-:W-:Y:S05]  /*1d070*/  @P0 BRA `(.L_x_481) ;  /* 0x00000004001c0947 */ /* 0x000fea0003800000 */
[----:B------:R-:W-:-:S04]  /*1d080*/  LOP3.LUT P0, RZ, R6, 0x7fffffff, RZ, 0xc0, !PT ;  /* 0x7fffffff06ff7812 */ /* 0x000fc8000780c0ff */
[----:B------:R-:W-:-:S13]  /*1d090*/  PLOP3.LUT P0, PT, P2, P0, PT, 0x2f, 0xf2 ;  /* 0x0000000000f2781c */ /* 0x000fda0001700577 */
[----:B------:R-:W-:Y:S05]  /*1d0a0*/  @P0 BRA `(.L_x_482) ;  /* 0x0000000400040947 */ /* 0x000fea0003800000 */
[----:B------:R-:W-:Y:S02]  /*1d0b0*/  ISETP.GE.AND P1, PT, R5, RZ, PT ;  /* 0x000000ff0500720c */ /* 0x000fe40003f26270 */
[----:B------:R-:W-:-:S11]  /*1d0c0*/  ISETP.GE.AND P0, PT, R0, RZ, PT ;  /* 0x000000ff0000720c */ /* 0x000fd60003f06270 */
[----:B------:R-:W-:Y:S01]  /*1d0d0*/  @P1 MOV R10, RZ ;  /* 0x000000ff000a1202 */ /* 0x000fe20000000f00 */
[----:B------:R-:W-:Y:S01]  /*1d0e0*/  @!P1 FFMA R7, R33, 1.84467440737095516160e+19, RZ ;  /* 0x5f80000021079823 */ /* 0x000fe200000000ff */
[----:B------:R-:W-:Y:S01]  /*1d0f0*/  @!P1 MOV R10, 0xffffffc0 ;  /* 0xffffffc0000a9802 */ /* 0x000fe20000000f00 */
[----:B------:R-:W-:-:S03]  /*1d100*/  @!P0 FFMA R6, R24, 1.84467440737095516160e+19, RZ ;  /* 0x5f80000018068823 */ /* 0x000fc600000000ff */
[----:B------:R-:W-:-:S07]  /*1d110*/  @!P0 IADD3 R10, PT, PT, R10, 0x40, RZ ;  /* 0x000000400a0a8810 */ /* 0x000fce0007ffe0ff */
.L_x_478:
[----:B------:R-:W-:Y:S01]  /*1d120*/  LEA R11, R3, 0xc0800000, 0x17 ;  /* 0xc0800000030b7811 */ /* 0x000fe200078eb8ff */
[----:B------:R-:W-:Y:S01]  /*1d130*/  BSSY.RECONVERGENT B0, `(.L_x_483) ;  /* 0x0000036000007945 */ /* 0x000fe20003800200 */
[----:B------:R-:W-:Y:S02]  /*1d140*/  IADD3 R8, PT, PT, R8, -0x7f, RZ ;  /* 0xffffff8108087810 */ /* 0x000fe40007ffe0ff */
[----:B------:R-:W-:-:S03]  /*1d150*/  IADD3 R11, PT, PT, -R11, R6, RZ ;  /* 0x000000060b0b7210 */ /* 0x000fc60007ffe1ff */
[----:B------:R-:W-:Y:S01]  /*1d160*/  IMAD R9, R8, -0x800000, R7 ;  /* 0xff80000008097824 */ /* 0x000fe200078e0207 */
[----:B------:R-:W1:Y:S01]  /*1d170*/  MUFU.RCP R5, R11 ;  /* 0x0000000b00057308 */ /* 0x000e620000001000 */
[----:B------:R-:W-:-:S04]  /*1d180*/  FADD.FTZ R6, -R11, -RZ ;  /* 0x800000ff0b067221 */ /* 0x000fc80000010100 */
[----:B-1----:R-:W-:-:S04]  /*1d190*/  FFMA R0, R5, R6, 1 ;  /* 0x3f80000005007423 */ /* 0x002fc80000000006 */
[----:B------:R-:W-:-:S04]  /*1d1a0*/  FFMA R0, R5, R0, R5 ;  /* 0x0000000005007223 */ /* 0x000fc80000000005 */
[----:B------:R-:W-:-:S04]  /*1d1b0*/  FFMA R7, R9, R0, RZ ;  /* 0x0000000009077223 */ /* 0x000fc800000000ff */
[----:B------:R-:W-:-:S04]  /*1d1c0*/  FFMA R5, R6, R7, R9 ;  /* 0x0000000706057223 */ /* 0x000fc80000000009 */
[----:B------:R-:W-:-:S04]  /*1d1d0*/  FFMA R5, R0, R5, R7 ;  /* 0x0000000500057223 */ /* 0x000fc80000000007 */
[----:B------:R-:W-:Y:S01]  /*1d1e0*/  FFMA R6, R6, R5, R9 ;  /* 0x0000000506067223 */ /* 0x000fe20000000009 */
[----:B------:R-:W-:-:S03]  /*1d1f0*/  IADD3 R9, PT, PT, R8, 0x7f, -R3 ;  /* 0x0000007f08097810 */ /* 0x000fc60007ffe803 */
[----:B------:R-:W-:Y:S01]  /*1d200*/  FFMA R7, R0, R6, R5 ;  /* 0x0000000600077223 */ /* 0x000fe20000000005 */
[----:B------:R-:W-:-:S04]  /*1d210*/  IADD3 R10, PT, PT, R9, R10, RZ ;  /* 0x0000000a090a7210 */ /* 0x000fc80007ffe0ff */
[----:B------:R-:W-:-:S04]  /*1d220*/  SHF.R.U32.HI R3, RZ, 0x17, R7 ;  /* 0x00000017ff037819 */ /* 0x000fc80000011607 */
[----:B------:R-:W-:-:S04]  /*1d230*/  LOP3.LUT R3, R3, 0xff, RZ, 0xc0, !PT ;  /* 0x000000ff03037812 */ /* 0x000fc800078ec0ff */
[----:B------:R-:W-:-:S04]  /*1d240*/  IADD3 R3, PT, PT, R3, R10, RZ ;  /* 0x0000000a03037210 */ /* 0x000fc80007ffe0ff */
[----:B------:R-:W-:-:S04]  /*1d250*/  IADD3 R8, PT, PT, R3, -0x1, RZ ;  /* 0xffffffff03087810 */ /* 0x000fc80007ffe0ff */
[----:B------:R-:W-:-:S13]  /*1d260*/  ISETP.GE.U32.AND P0, PT, R8, 0xfe, PT ;  /* 0x000000fe0800780c */ /* 0x000fda0003f06070 */
[----:B------:R-:W-:Y:S05]  /*1d270*/  @!P0 BRA `(.L_x_484) ;  /* 0x0000000000808947 */ /* 0x000fea0003800000 */
[----:B------:R-:W-:-:S13]  /*1d280*/  ISETP.GT.AND P0, PT, R3, 0xfe, PT ;  /* 0x000000fe0300780c */ /* 0x000fda0003f04270 */
[----:B------:R-:W-:Y:S05]  /*1d290*/  @P0 BRA `(.L_x_485) ;  /* 0x00000000006c0947 */ /* 0x000fea0003800000 */
[----:B------:R-:W-:-:S13]  /*1d2a0*/  ISETP.GE.AND P0, PT, R3, 0x1, PT ;  /* 0x000000010300780c */ /* 0x000fda0003f06270 */
[----:B------:R-:W-:Y:S05]  /*1d2b0*/  @P0 BRA `(.L_x_486) ;  /* 0x0000000000740947 */ /* 0x000fea0003800000 */
[----:B------:R-:W-:Y:S02]  /*1d2c0*/  ISETP.GE.AND P0, PT, R3, -0x18, PT ;  /* 0xffffffe80300780c */ /* 0x000fe40003f06270 */
[----:B------:R-:W-:-:S11]  /*1d2d0*/  LOP3.LUT R7, R7, 0x80000000, RZ, 0xc0, !PT ;  /* 0x8000000007077812 */ /* 0x000fd600078ec0ff */
[----:B------:R-:W-:Y:S05]  /*1d2e0*/  @!P0 BRA `(.L_x_486) ;  /* 0x0000000000688947 */ /* 0x000fea0003800000 */
[CCC-:B------:R-:W-:Y:S01]  /*1d2f0*/  FFMA.RZ R8, R0.reuse, R6.reuse, R5.reuse ;  /* 0x0000000600087223 */ /* 0x1c0fe2000000c005 */
[CCC-:B------:R-:W-:Y:S01]  /*1d300*/  FFMA.RP R9, R0.reuse, R6.reuse, R5.reuse ;  /* 0x0000000600097223 */ /* 0x1c0fe20000008005 */
[----:B------:R-:W-:Y:S01]  /*1d310*/  FFMA.RM R6, R0, R6, R5 ;  /* 0x0000000600067223 */ /* 0x000fe20000004005 */
[C---:B------:R-:W-:Y:S01]  /*1d320*/  VIADD R0, R3.reuse, 0x20 ;  /* 0x0000002003007836 */ /* 0x040fe20000000000 */
[C---:B------:R-:W-:Y:S02]  /*1d330*/  ISETP.NE.AND P0, PT, R3.reuse, RZ, PT ;  /* 0x000000ff0300720c */ /* 0x040fe40003f05270 */
[----:B------:R-:W-:Y:S02]  /*1d340*/  LOP3.LUT R8, R8, 0x7fffff, RZ, 0xc0, !PT ;  /* 0x007fffff08087812 */ /* 0x000fe400078ec0ff */
[----:B------:R-:W-:Y:S01]  /*1d350*/  ISETP.NE.AND P1, PT, R3, RZ, PT ;  /* 0x000000ff0300720c */ /* 0x000fe20003f25270 */
[----:B------:R-:W-:Y:S01]  /*1d360*/  IMAD.MOV R3, RZ, RZ, -R3 ;  /* 0x000000ffff037224 */ /* 0x000fe200078e0a03 */
[----:B------:R-:W-:-:S02]  /*1d370*/  LOP3.LUT R5, R8, 0x800000, RZ, 0xfc, !PT ;  /* 0x0080000008057812 */ /* 0x000fc400078efcff */
[----:B------:R-:W-:Y:S02]  /*1d380*/  FSETP.NEU.FTZ.AND P2, PT, R9, R6, PT ;  /* 0x000000060900720b */ /* 0x000fe40003f5d000 */
[----:B------:R-:W-:Y:S02]  /*1d390*/  SHF.L.U32 R0, R5, R0, RZ ;  /* 0x0000000005007219 */ /* 0x000fe400000006ff */
[----:B------:R-:W-:Y:S02]  /*1d3a0*/  SEL R6, R3, RZ, P0 ;  /* 0x000000ff03067207 */ /* 0x000fe40000000000 */
[----:B------:R-:W-:Y:S02]  /*1d3b0*/  ISETP.NE.AND P1, PT, R0, RZ, P1 ;  /* 0x000000ff0000720c */ /* 0x000fe40000f25270 */
[----:B------:R-:W-:Y:S02]  /*1d3c0*/  SHF.R.U32.HI R5, RZ, R6, R5 ;  /* 0x00000006ff057219 */ /* 0x000fe40000011605 */
[----:B------:R-:W-:-:S02]  /*1d3d0*/  PLOP3.LUT P1, PT, P2, P1, PT, 0xf8, 0x8f ;  /* 0x00000000008f781c */ /* 0x000fc40001723f70 */
[----:B------:R-:W-:Y:S02]  /*1d3e0*/  SHF.R.U32.HI R3, RZ, 0x1, R5 ;  /* 0x00000001ff037819 */ /* 0x000fe40000011605 */
[----:B------:R-:W-:-:S04]  /*1d3f0*/  SEL R0, RZ, 0x1, !P1 ;  /* 0x00000001ff007807 */ /* 0x000fc80004800000 */
[----:B------:R-:W-:-:S04]  /*1d400*/  LOP3.LUT R0, R0, 0x1, R3, 0xf8, !PT ;  /* 0x0000000100007812 */ /* 0x000fc800078ef803 */
[----:B------:R-:W-:-:S05]  /*1d410*/  LOP3.LUT R0, R0, R5, RZ, 0xc0, !PT ;  /* 0x0000000500007212 */ /* 0x000fca00078ec0ff */
[----:B------:R-:W-:-:S05]  /*1d420*/  IMAD.IADD R0, R3, 0x1, R0 ;  /* 0x0000000103007824 */ /* 0x000fca00078e0200 */
[----:B------:R-:W-:Y:S01]  /*1d430*/  LOP3.LUT R7, R0, R7, RZ, 0xfc, !PT ;  /* 0x0000000700077212 */ /* 0x000fe200078efcff */
[----:B------:R-:W-:Y:S05]  /*1d440*/  BRA `(.L_x_486) ;  /* 0x0000000000107947 */ /* 0x000fea0003800000 */
.L_x_485:
[----:B------:R-:W-:-:S04]  /*1d450*/  LOP3.LUT R7, R7, 0x80000000, RZ, 0xc0, !PT ;  /* 0x8000000007077812 */ /* 0x000fc800078ec0ff */
[----:B------:R-:W-:Y:S01]  /*1d460*/  LOP3.LUT R7, R7, 0x7f800000, RZ, 0xfc, !PT ;  /* 0x7f80000007077812 */ /* 0x000fe200078efcff */
[----:B------:R-:W-:Y:S05]  /*1d470*/  BRA `(.L_x_486) ;  /* 0x0000000000047947 */ /* 0x000fea0003800000 */
.L_x_484:
[----:B------:R-:W-:Y:S02]  /*1d480*/  LEA R7, R10, R7, 0x17 ;  /* 0x000000070a077211 */ /* 0x000fe400078eb8ff */
.L_x_486:
[----:B------:R-:W-:Y:S05]  /*1d490*/  BSYNC.RECONVERGENT B0 ;  /* 0x0000000000007941 */ /* 0x000fea0003800200 */
.L_x_483:
[----:B------:R-:W-:Y:S01]  /*1d4a0*/  MOV R0, R7 ;  /* 0x0000000700007202 */ /* 0x000fe20000000f00 */
[----:B------:R-:W-:Y:S05]  /*1d4b0*/  BRA `(.L_x_487) ;  /* 0x0000000000207947 */ /* 0x000fea0003800000 */
.L_x_482:
[----:B------:R-:W-:-:S04]  /*1d4c0*/  LOP3.LUT R6, R6, 0x80000000, R7, 0x48, !PT ;  /* 0x8000000006067812 */ /* 0x000fc800078e4807 */
[----:B------:R-:W-:Y:S01]  /*1d4d0*/  LOP3.LUT R0, R6, 0x7f800000, RZ, 0xfc, !PT ;  /* 0x7f80000006007812 */ /* 0x000fe200078efcff */
[----:B------:R-:W-:Y:S05]  /*1d4e0*/  BRA `(.L_x_487) ;  /* 0x0000000000147947 */ /* 0x000fea0003800000 */
.L_x_481:
[----:B------:R-:W-:Y:S01]  /*1d4f0*/  LOP3.LUT R0, R6, 0x80000000, R7, 0x48, !PT ;  /* 0x8000000006007812 */ /* 0x000fe200078e4807 */
[----:B------:R-:W-:Y:S05]  /*1d500*/  BRA `(.L_x_487) ;  /* 0x00000000000c7947 */ /* 0x000fea0003800000 */
.L_x_480:
[----:B------:R-:W1:Y:S01]  /*1d510*/  MUFU.RSQ R0, -QNAN ;  /* 0xffc0000000007908 */ /* 0x000e620000001400 */
[----:B------:R-:W-:Y:S05]  /*1d520*/  BRA `(.L_x_487) ;  /* 0x0000000000047947 */ /* 0x000fea0003800000 */
.L_x_479:
[----:B------:R-:W-:-:S07]  /*1d530*/  FADD.FTZ R0, R33, R24 ;  /* 0x0000001821007221 */ /* 0x000fce0000010000 */
.L_x_487:
[----:B------:R-:W-:Y:S05]  /*1d540*/  BSYNC.RECONVERGENT B1 ;  /* 0x0000000000017941 */ /* 0x000fea0003800200 */
.L_x_477:
[----:B------:R-:W-:-:S04]  /*1d550*/  HFMA2 R5, -RZ, RZ, 0, 0 ;  /* 0x00000000ff057431 */ /* 0x000fc800000001ff */
[----:B-1----:R-:W-:Y:S05]  /*1d560*/  RET.REL.NODEC R4 `(_ZN7cutlass13device_kernelINS_4fmha6kernel36Sm100FmhaFwdKernelTmaWarpspecializedIN4cute5tupleIJiiiNS5_IJNS5_IJiiEEEiEEEEEENS1_10collective38Sm100FmhaFwdMainloopTmaWarpspecializedINS_6half_tEffNS5_IJNS4_1CILi256EEENSC_ILi64EEENSC_ILi128EEEEEENS5_IJiNSC_ILi1EEES7_EEENS5_IJiSH_NS5_IJNS5_IJNSC_ILi0EEEiEEEiEEEEEESM_NS9_12ResidualMaskENS5_IJNSC_ILi2EEESH_SH_EEENSC_ILb0EEEEENS9_38Sm100FmhaFwdEpilogueTmaWarpspecializedISB_fNS5_IJSF_SF_SE_EEESI_NS5_IJSH_S7_EEESQ_EENS2_23IndividualTileSchedulerENS2_41Sm100FmhaCtxKernelWarpspecializedScheduleEEEEEvNT_6ParamsE) ;  /* 0xfffffe2804a47950 */ /* 0x002fea0003c3ffff */
.L_x_488:
[----:B------:R-:W-:-:S00]  /*1d570*/  BRA `(.L_x_488) ;  /* 0xfffffffc00fc7947 */ /* 0x000fc0000383ffff */
[----:B------:R-:W-:-:S00]  /*1d580*/  NOP ;  /* 0x0000000000007918 */ /* 0x000fc00000000000 */
[----:B------:R-:W-:-:S00]  /*1d590*/  NOP ;  /* 0x0000000000007918 */ /* 0x000fc00000000000 */
[----:B------:R-:W-:-:S00]  /*1d5a0*/  NOP ;  /* 0x0000000000007918 */ /* 0x000fc00000000000 */
[----:B------:R-:W-:-:S00]  /*1d5b0*/  NOP ;  /* 0x0000000000007918 */ /* 0x000fc00000000000 */
[----:B------:R-:W-:-:S00]  /*1d5c0*/  NOP ;  /* 0x0000000000007918 */ /* 0x000fc00000000000 */
[----:B------:R-:W-:-:S00]  /*1d5d0*/  NOP ;  /* 0x0000000000007918 */ /* 0x000fc00000000000 */
[----:B------:R-:W-:-:S00]  /*1d5e0*/  NOP ;  /* 0x0000000000007918 */ /* 0x000fc00000000000 */
[----:B------:R-:W-:-:S00]  /*1d5f0*/  NOP ;  /* 0x0000000000007918 */ /* 0x000fc00000000000 */
.L_x_493:


//--------------------- .nv.global.init           --------------------------
	.section	.nv.global.init,"aw",@progbits
.nv.global.init:
	.type		$str$23,@object
	.size		$str$23,($str$37 - $str$23)
$str$23:
        /*0000*/ 	.byte	0x0a, 0x00
	.type		$str$37,@object
	.size		$str$37,($str$32 - $str$37)
$str$37:
        /*0002*/ 	.byte	0x3a, 0x00
	.type		$str$32,@object
	.size		$str$32,($str$29 - $str$32)
$str$32:
        /*0004*/ 	.byte	0x5f, 0x00
	.type		$str$29,@object
	.size		$str$29,($str$28 - $str$29)
$str$29:
        /*0006*/ 	.byte	0x25, 0x64, 0x00
	.type		$str$28,@object
	.size		$str$28,($str$30 - $str$28)
$str$28:
        /*0009*/ 	.byte	0x25, 0x63, 0x00
	.type		$str$30,@object
	.size		$str$30,($str$31 - $str$30)
$str$30:
        /*000c*/ 	.byte	0x25, 0x73, 0x00
	.type		$str$31,@object
	.size		$str$31,($str$35 - $str$31)
$str$31:
        /*000f*/ 	.byte	0x20, 0x6f, 0x20, 0x00
	.type		$str$35,@object
	.size		$str$35,($str$22 - $str$35)
$str$35:
        /*0013*/ 	.byte	0x70, 0x74, 0x72, 0x5b, 0x00
	.type		$str$22,@object
	.size		$str$22,($str$34 - $str$22)
$str$22:
        /*0018*/ 	.byte	0x73, 0x4f, 0x3a, 0x20, 0x00
	.type		$str$34,@object
	.size		$str$34,($str$36 - $str$34)
$str$34:
        /*001d*/ 	.byte	0x73, 0x6d, 0x65, 0x6d, 0x5f, 0x00
	.type		$str$36,@object
	.size		$str$36,($str$33 - $str$36)
$str$36:
        /*0023*/ 	.byte	0x62, 0x5d, 0x28, 0x25, 0x70, 0x29, 0x00
	.type		$str$33,@object
	.size		$str$33,($str$27 - $str$33)
$str$33:
        /*002a*/ 	.byte	0x53, 0x77, 0x3c, 0x25, 0x64, 0x2c, 0x25, 0x64, 0x2c, 0x25, 0x64, 0x3e, 0x00
	.type		$str$27,@object
	.size		$str$27,($str$26 - $str$27)
$str$27:
        /*0037*/ 	.byte	0x2f, 0x74, 0x6d, 0x70, 0x2f, 0x63, 0x75, 0x74, 0x6c, 0x61, 0x73, 0x73, 0x5f, 0x73, 0x77, 0x65
        /*0047*/ 	.byte	0x65, 0x70, 0x5f, 0x73, 0x72, 0x63, 0x2f, 0x69, 0x6e, 0x63, 0x6c, 0x75, 0x64, 0x65, 0x2f, 0x63
        /*0057*/ 	.byte	0x75, 0x74, 0x65, 0x2f, 0x61, 0x74, 0x6f, 0x6d, 0x2f, 0x63, 0x6f, 0x70, 0x79, 0x5f, 0x74, 0x72
        /*0067*/ 	.byte	0x61, 0x69, 0x74, 0x73, 0x5f, 0x73, 0x6d, 0x31, 0x30, 0x30, 0x2e, 0x68, 0x70, 0x70, 0x00
	.type		$str$26,@object
	.size		$str$26,(__unnamed_4 - $str$26)
$str$26:
        /*0076*/ 	.byte	0x28, 0x28, 0x75, 0x69, 0x6e, 0x74, 0x33, 0x32, 0x5f, 0x74, 0x28, 0x74, 0x68, 0x72, 0x65, 0x61
        /*0086*/ 	.byte	0x64, 0x49, 0x64, 0x78, 0x2e, 0x78, 0x29, 0x20, 0x2f, 0x20, 0x33, 0x32, 0x29, 0x20, 0x25, 0x20
        /*0096*/ 	.byte	0x34, 0x29, 0x20, 0x3d, 0x3d, 0x20, 0x28, 0x28, 0x28, 0x74, 0x6d, 0x65, 0x6d, 0x5f, 0x61, 0x64
        /*00a6*/ 	.byte	0x64, 0x72, 0x20, 0x3e, 0x3e, 0x20, 0x31, 0x36, 0x29, 0x20, 0x2f, 0x20, 0x33, 0x32, 0x29, 0x20
        /*00b6*/ 	.byte	0x25, 0x20, 0x34, 0x29, 0x00
	.type		__unnamed_4,@object
	.size		__unnamed_4,(__unnamed_1 - __unnamed_4)
__unnamed_4:
        /*00bb*/ 	.byte	0x63, 0x6f, 0x6e, 0x73, 0x74, 0x65, 0x78, 0x70, 0x72, 0x20, 0x76, 0x6f, 0x69, 0x64, 0x20, 0x63
        /* <DEDUP_REMOVED lines=36> */
        /*030b*/ 	.byte	0x30, 0x3e, 0x3e, 0x3e, 0x3e, 0x5d, 0x00
	.type		__unnamed_1,@object
	.size		__unnamed_1,(__unnamed_5 - __unnamed_1)
__unnamed_1:
        /* <DEDUP_REMOVED lines=37> */
        /*0562*/ 	.byte	0x3a, 0x43, 0x3c, 0x30, 0x3e, 0x3e, 0x3e, 0x3e, 0x5d, 0x00
	.type		__unnamed_5,@object
	.size		__unnamed_5,(__unnamed_6 - __unnamed_5)
__unnamed_5:
        /* <DEDUP_REMOVED lines=38> */
	.type		__unnamed_6,@object
	.size		__unnamed_6,(__unnamed_7 - __unnamed_6)
__unnamed_6:
        /* <DEDUP_REMOVED lines=37> */
        /*0a16*/ 	.byte	0x74, 0x65, 0x3a, 0x3a, 0x43, 0x3c, 0x30, 0x3e, 0x3e, 0x3e, 0x3e, 0x5d, 0x00
	.type		__unnamed_7,@object
	.size		__unnamed_7,(__unnamed_2 - __unnamed_7)
__unnamed_7:
        /* <DEDUP_REMOVED lines=37> */
        /*0c73*/ 	.byte	0x63, 0x75, 0x74, 0x65, 0x3a, 0x3a, 0x43, 0x3c, 0x30, 0x3e, 0x3e, 0x3e, 0x3e, 0x5d, 0x00
	.type		__unnamed_2,@object
	.size		__unnamed_2,(__unnamed_3 - __unnamed_2)
__unnamed_2:
        /* <DEDUP_REMOVED lines=38> */
	.type		__unnamed_3,@object
	.size		__unnamed_3,(.L_3 - __unnamed_3)
__unnamed_3:
        /* <DEDUP_REMOVED lines=38> */
        /*1142*/ 	.byte	0x3e, 0x3e, 0x5d, 0x00
.L_3:


//--------------------- .nv.shared._ZN7cutlass13device_kernelINS_4fmha6kernel36Sm100FmhaFwdKernelTmaWarpspecializedIN4cute5tupleIJiiiNS5_IJNS5_IJiiEEEiEEEEEENS1_10collective38Sm100FmhaFwdMainloopTmaWarpspecializedINS_6half_tEffNS5_IJNS4_1CILi256EEENSC_ILi64EEENSC_ILi128EEEEEENS5_IJiNSC_ILi1EEES7_EEENS5_IJiSH_NS5_IJNS5_IJNSC_ILi0EEEiEEEiEEEEEESM_NS9_12ResidualMaskENS5_IJNSC_ILi2EEESH_SH_EEENSC_ILb0EEEEENS9_38Sm100FmhaFwdEpilogueTmaWarpspecializedISB_fNS5_IJSF_SF_SE_EEESI_NS5_IJSH_S7_EEESQ_EENS2_23IndividualTileSchedulerENS2_41Sm100FmhaCtxKernelWarpspecializedScheduleEEEEEvNT_6ParamsE --------------------------
	.section	.nv.shared._ZN7cutlass13device_kernelINS_4fmha6kernel36Sm100FmhaFwdKernelTmaWarpspecializedIN4cute5tupleIJiiiNS5_IJNS5_IJiiEEEiEEEEEENS1_10collective38Sm100FmhaFwdMainloopTmaWarpspecializedINS_6half_tEffNS5_IJNS4_1CILi256EEENSC_ILi64EEENSC_ILi128EEEEEENS5_IJiNSC_ILi1EEES7_EEENS5_IJiSH_NS5_IJNS5_IJNSC_ILi0EEEiEEEiEEEEEESM_NS9_12ResidualMaskENS5_IJNSC_ILi2EEESH_SH_EEENSC_ILb0EEEEENS9_38Sm100FmhaFwdEpilogueTmaWarpspecializedISB_fNS5_IJSF_SF_SE_EEESI_NS5_IJSH_S7_EEESQ_EENS2_23IndividualTileSchedulerENS2_41Sm100FmhaCtxKernelWarpspecializedScheduleEEEEEvNT_6ParamsE,"aw",@nobits
	.sectionflags	@""
	.align	16
	.zero		1024


//--------------------- .nv.shared.reserved.0     --------------------------
	.section	.nv.shared.reserved.0,"aw",@nobits
	.weak		__nv_reservedSMEM_offset_0_alias
	.size		__nv_reservedSMEM_offset_0_alias, 0, 64
	.other		__nv_reservedSMEM_offset_0_alias,@"STO_CUDA_RESERVED_SHARED STV_DEFAULT"
__nv_reservedSMEM_offset_0_alias:
	.zero		0
.nv.shared.reserved.0:
	.zero		64
	.weak		__nv_reservedSMEM_tcgen05_partition
	.type		__nv_reservedSMEM_tcgen05_partition,@object
	.size		__nv_reservedSMEM_tcgen05_partition,(.L_0 - __nv_reservedSMEM_tcgen05_partition)
__nv_reservedSMEM_tcgen05_partition:
	.zero		32
.L_0:


//--------------------- .nv.global                --------------------------
	.section	.nv.global,"aw",@nobits
.nv.global:
	.type		_ZN39_INTERNAL_40e58766_4_k_cu_db06bf93_31054cute1_E,@object
	.size		_ZN39_INTERNAL_40e58766_4_k_cu_db06bf93_31054cute1_E,(_ZN39_INTERNAL_40e58766_4_k_cu_db06bf93_31054cuda3std3__45__cpo6cbeginE - _ZN39_INTERNAL_40e58766_4_k_cu_db06bf93_31054cute1_E)
_ZN39_INTERNAL_40e58766_4_k_cu_db06bf93_31054cute1_E:
	.zero		1
	.type		_ZN39_INTERNAL_40e58766_4_k_cu_db06bf93_31054cuda3std3__45__cpo6cbeginE,@object
	.size		_ZN39_INTERNAL_40e58766_4_k_cu_db06bf93_31054cuda3std3__45__cpo6cbeginE,(_ZN39_INTERNAL_40e58766_4_k_cu_db06bf93_31054cuda3std3__48in_placeE - _ZN39_INTERNAL_40e58766_4_k_cu_db06bf93_31054cuda3std3__45__cpo6cbeginE)
_ZN39_INTERNAL_40e58766_4_k_cu_db06bf93_31054cuda3std3__45__cpo6cbeginE:
	.zero		1
	.type		_ZN39_INTERNAL_40e58766_4_k_cu_db06bf93_31054cuda3std3__48in_placeE,@object
	.size		_ZN39_INTERNAL_40e58766_4_k_cu_db06bf93_31054cuda3std3__48in_placeE,(_ZN39_INTERNAL_40e58766_4_k_cu_db06bf93_31054cuda3std6ranges3__45__cpo9iter_moveE - _ZN39_INTERNAL_40e58766_4_k_cu_db06bf93_31054cuda3std3__48in_placeE)
_ZN39_INTERNAL_40e58766_4_k_cu_db06bf93_31054cuda3std3__48in_placeE:
	.zero		1
	.type		_ZN39_INTERNAL_40e58766_4_k_cu_db06bf93_31054cuda3std6ranges3__45__cpo9iter_moveE,@object
	.size		_ZN39_INTERNAL_40e58766_4_k_cu_db06bf93_31054cuda3std6ranges3__45__cpo9iter_moveE,(_ZN39_INTERNAL_40e58766_4_k_cu_db06bf93_31054cuda3std3__45__cpo5beginE - _ZN39_INTERNAL_40e58766_4_k_cu_db06bf93_31054cuda3std6ranges3__45__cpo9iter_moveE)
_ZN39_INTERNAL_40e58766_4_k_cu_db06bf93_31054cuda3std6ranges3__45__cpo9iter_moveE:
	.zero		1
	.type		_ZN39_INTERNAL_40e58766_4_k_cu_db06bf93_31054cuda3std3__45__cpo5beginE,@object
	.size		_ZN39_INTERNAL_40e58766_4_k_cu_db06bf93_31054cuda3std3__45__cpo5beginE,(_ZN39_INTERNAL_40e58766_4_k_cu_db06bf93_31054cuda3std3__441_GLOBAL__N__40e58766_4_k_cu_db06bf93_31056ignoreE - _ZN39_INTERNAL_40e58766_4_k_cu_db06bf93_31054cuda3std3__45__cpo5beginE)
_ZN39_INTERNAL_40e58766_4_k_cu_db06bf93_31054cuda3std3__45__cpo5beginE:
	.zero		1
	.type		_ZN39_INTERNAL_40e58766_4_k_cu_db06bf93_31054cuda3std3__441_GLOBAL__N__40e58766_4_k_cu_db06bf93_31056ignoreE,@object
	.size		_ZN39_INTERNAL_40e58766_4_k_cu_db06bf93_31054cuda3std3__441_GLOBAL__N__40e58766_4_k_cu_db06bf93_31056ignoreE,(_ZN39_INTERNAL_40e58766_4_k_cu_db06bf93_31054cute7productE - _ZN39_INTERNAL_40e58766_4_k_cu_db06bf93_31054cuda3std3__441_GLOBAL__N__40e58766_4_k_cu_db06bf93_31056ignoreE)
_ZN39_INTERNAL_40e58766_4_k_cu_db06bf93_31054cuda3std3__441_GLOBAL__N__40e58766_4_k_cu_db06bf93_31056ignoreE:
	.zero		1
	.type		_ZN39_INTERNAL_40e58766_4_k_cu_db06bf93_31054cute7productE,@object
	.size		_ZN39_INTERNAL_40e58766_4_k_cu_db06bf93_31054cute7productE,(_ZN39_INTERNAL_40e58766_4_k_cu_db06bf93_31054cuda3std3__45__cpo3endE - _ZN39_INTERNAL_40e58766_4_k_cu_db06bf93_31054cute7productE)
_ZN39_INTERNAL_40e58766_4_k_cu_db06bf93_31054cute7productE:
	.zero		1
	.type		_ZN39_INTERNAL_40e58766_4_k_cu_db06bf93_31054cuda3std3__45__cpo3endE,@object
	.size		_ZN39_INTERNAL_40e58766_4_k_cu_db06bf93_31054cuda3std3__45__cpo3endE,(_ZN39_INTERNAL_40e58766_4_k_cu_db06bf93_31054cuda3std3__419piecewise_constructE - _ZN39_INTERNAL_40e58766_4_k_cu_db06bf93_31054cuda3std3__45__cpo3endE)
_ZN39_INTERNAL_40e58766_4_k_cu_db06bf93_31054cuda3std3__45__cpo3endE:
	.zero		1
	.type		_ZN39_INTERNAL_40e58766_4_k_cu_db06bf93_31054cuda3std3__419piecewise_constructE,@object
	.size		_ZN39_INTERNAL_40e58766_4_k_cu_db06bf93_31054cuda3std3__419piecewise_constructE,(_ZN39_INTERNAL_40e58766_4_k_cu_db06bf93_31054cuda3std3__45__cpo4cendE - _ZN39_INTERNAL_40e58766_4_k_cu_db06bf93_31054cuda3std3__419piecewise_constructE)
_ZN39_INTERNAL_40e58766_4_k_cu_db06bf93_31054cuda3std3__419piecewise_constructE:
	.zero		1
	.type		_ZN39_INTERNAL_40e58766_4_k_cu_db06bf93_31054cuda3std3__45__cpo4cendE,@object
	.size		_ZN39_INTERNAL_40e58766_4_k_cu_db06bf93_31054cuda3std3__45__cpo4cendE,(_ZN39_INTERNAL_40e58766_4_k_cu_db06bf93_31054cuda3std6ranges3__45__cpo4swapE - _ZN39_INTERNAL_40e58766_4_k_cu_db06bf93_31054cuda3std3__45__cpo4cendE)
_ZN39_INTERNAL_40e58766_4_k_cu_db06bf93_31054cuda3std3__45__cpo4cendE:
	.zero		1
	.type		_ZN39_INTERNAL_40e58766_4_k_cu_db06bf93_31054cuda3std6ranges3__45__cpo4swapE,@object
	.size		_ZN39_INTERNAL_40e58766_4_k_cu_db06bf93_31054cuda3std6ranges3__45__cpo4swapE,(.L_15 - _ZN39_INTERNAL_40e58766_4_k_cu_db06bf93_31054cuda3std6ranges3__45__cpo4swapE)
_ZN39_INTERNAL_40e58766_4_k_cu_db06bf93_31054cuda3std6ranges3__45__cpo4swapE:
	.zero		1
.L_15:


//--------------------- .nv.constant0._ZN7cutlass13device_kernelINS_4fmha6kernel36Sm100FmhaFwdKernelTmaWarpspecializedIN4cute5tupleIJiiiNS5_IJNS5_IJiiEEEiEEEEEENS1_10collective38Sm100FmhaFwdMainloopTmaWarpspecializedINS_6half_tEffNS5_IJNS4_1CILi256EEENSC_ILi64EEENSC_ILi128EEEEEENS5_IJiNSC_ILi1EEES7_EEENS5_IJiSH_NS5_IJNS5_IJNSC_ILi0EEEiEEEiEEEEEESM_NS9_12ResidualMaskENS5_IJNSC_ILi2EEESH_SH_EEENSC_ILb0EEEEENS9_38Sm100FmhaFwdEpilogueTmaWarpspecializedISB_fNS5_IJSF_SF_SE_EEESI_NS5_IJSH_S7_EEESQ_EENS2_23IndividualTileSchedulerENS2_41Sm100FmhaCtxKernelWarpspecializedScheduleEEEEEvNT_6ParamsE --------------------------
	.section	.nv.constant0._ZN7cutlass13device_kernelINS_4fmha6kernel36Sm100FmhaFwdKernelTmaWarpspecializedIN4cute5tupleIJiiiNS5_IJNS5_IJiiEEEiEEEEEENS1_10collective38Sm100FmhaFwdMainloopTmaWarpspecializedINS_6half_tEffNS5_IJNS4_1CILi256EEENSC_ILi64EEENSC_ILi128EEEEEENS5_IJiNSC_ILi1EEES7_EEENS5_IJiSH_NS5_IJNS5_IJNSC_ILi0EEEiEEEiEEEEEESM_NS9_12ResidualMaskENS5_IJNSC_ILi2EEESH_SH_EEENSC_ILb0EEEEENS9_38Sm100FmhaFwdEpilogueTmaWarpspecializedISB_fNS5_IJSF_SF_SE_EEESI_NS5_IJSH_S7_EEESQ_EENS2_23IndividualTileSchedulerENS2_41Sm100FmhaCtxKernelWarpspecializedScheduleEEEEEvNT_6ParamsE,"a",@progbits
	.sectionflags	@""
	.align	4
.nv.constant0._ZN7cutlass13device_kernelINS_4fmha6kernel36Sm100FmhaFwdKernelTmaWarpspecializedIN4cute5tupleIJiiiNS5_IJNS5_IJiiEEEiEEEEEENS1_10collective38Sm100FmhaFwdMainloopTmaWarpspecializedINS_6half_tEffNS5_IJNS4_1CILi256EEENSC_ILi64EEENSC_ILi128EEEEEENS5_IJiNSC_ILi1EEES7_EEENS5_IJiSH_NS5_IJNS5_IJNSC_ILi0EEEiEEEiEEEEEESM_NS9_12ResidualMaskENS5_IJNSC_ILi2EEESH_SH_EEENSC_ILb0EEEEENS9_38Sm100FmhaFwdEpilogueTmaWarpspecializedISB_fNS5_IJSF_SF_SE_EEESI_NS5_IJSH_S7_EEESQ_EENS2_23IndividualTileSchedulerENS2_41Sm100FmhaCtxKernelWarpspecializedScheduleEEEEEvNT_6ParamsE:
	.zero		2432


//--------------------- SYMBOLS --------------------------

	.type		.nv.reservedSmem.offset0,@object
	.size		.nv.reservedSmem.offset0,0x4
	.type		.nv.reservedSmem.cap,@object
	.size		.nv.reservedSmem.cap,0x4
	.type		vprintf,@function
	.type		__assertfail,@function
